//
// Generated by NVIDIA NVVM Compiler
//
// Compiler Build ID: CL-36424714
// Cuda compilation tools, release 13.0, V13.0.88
// Based on NVVM 20.0.0
//

.version 9.0
.target sm_100
.address_size 64

	// .globl	_Z21generate_flags_kerneliPKfPcf
// _ZZN3cub18CUB_300001_SM_10006detail6reduce27DeviceSegmentedReduceKernelINS2_10policy_hubIiiN4cuda3std3__44plusIvEEE10Policy1000EPcPiSD_SD_iS9_iiEEvT0_T1_T2_T3_T5_T6_E12temp_storage has been demoted
// _ZZN3cub18CUB_300001_SM_10006detail4scan16DeviceScanKernelINS2_10policy_hubIiiijN4cuda3std3__44plusIvEEE10Policy1000EPiSC_NS0_13ScanTileStateIiLb1EEES9_NS1_10InputValueIiSC_EEjiLb0EiEEvT0_T1_T2_iT3_T4_T5_E12temp_storage has been demoted
// _ZZN3cub18CUB_300001_SM_10006detail6select23DeviceSelectSweepKernelINS2_10policy_hubIfciLb0ELNS0_10SelectImplE0EE10Policy1000EPfPcS8_PiNS0_13ScanTileStateIiLb1EEENS0_8NullTypeESD_iNS2_19streaming_context_tIlLb1EEELS5_0EEEvT0_T1_T2_T3_T4_T5_T6_T7_iT8_NS1_7vsmem_tEE19static_temp_storage has been demoted
// _ZZN3cub18CUB_300001_SM_10006detail6select23DeviceSelectSweepKernelINS2_10policy_hubIiciLb0ELNS0_10SelectImplE0EE10Policy1000EPiPcS8_S8_NS0_13ScanTileStateIiLb1EEENS0_8NullTypeESC_iNS2_19streaming_context_tIlLb1EEELS5_0EEEvT0_T1_T2_T3_T4_T5_T6_T7_iT8_NS1_7vsmem_tEE19static_temp_storage has been demoted
.global .align 1 .b8 _ZN34_INTERNAL_64a382fb_4_k_cu_0c1d8cb84cuda3std3__45__cpo5beginE[1];
.global .align 1 .b8 _ZN34_INTERNAL_64a382fb_4_k_cu_0c1d8cb84cuda3std3__45__cpo3endE[1];
.global .align 1 .b8 _ZN34_INTERNAL_64a382fb_4_k_cu_0c1d8cb84cuda3std3__45__cpo6cbeginE[1];
.global .align 1 .b8 _ZN34_INTERNAL_64a382fb_4_k_cu_0c1d8cb84cuda3std3__45__cpo4cendE[1];
.global .align 1 .b8 _ZN34_INTERNAL_64a382fb_4_k_cu_0c1d8cb84cuda3std3__45__cpo6rbeginE[1];
.global .align 1 .b8 _ZN34_INTERNAL_64a382fb_4_k_cu_0c1d8cb84cuda3std3__45__cpo4rendE[1];
.global .align 1 .b8 _ZN34_INTERNAL_64a382fb_4_k_cu_0c1d8cb84cuda3std3__45__cpo7crbeginE[1];
.global .align 1 .b8 _ZN34_INTERNAL_64a382fb_4_k_cu_0c1d8cb84cuda3std3__45__cpo5crendE[1];
.global .align 1 .b8 _ZN34_INTERNAL_64a382fb_4_k_cu_0c1d8cb84cuda3std3__436_GLOBAL__N__64a382fb_4_k_cu_0c1d8cb86ignoreE[1];
.global .align 1 .b8 _ZN34_INTERNAL_64a382fb_4_k_cu_0c1d8cb84cuda3std3__419piecewise_constructE[1];
.global .align 1 .b8 _ZN34_INTERNAL_64a382fb_4_k_cu_0c1d8cb84cuda3std3__48in_placeE[1];
.global .align 1 .b8 _ZN34_INTERNAL_64a382fb_4_k_cu_0c1d8cb84cuda3std3__420unreachable_sentinelE[1];
.global .align 1 .b8 _ZN34_INTERNAL_64a382fb_4_k_cu_0c1d8cb84cuda3std3__47nulloptE[1];
.global .align 1 .b8 _ZN34_INTERNAL_64a382fb_4_k_cu_0c1d8cb84cuda3std3__48unexpectE[1];
.global .align 1 .b8 _ZN34_INTERNAL_64a382fb_4_k_cu_0c1d8cb84cuda3std6ranges3__45__cpo4swapE[1];
.global .align 1 .b8 _ZN34_INTERNAL_64a382fb_4_k_cu_0c1d8cb84cuda3std6ranges3__45__cpo9iter_moveE[1];
.global .align 1 .b8 _ZN34_INTERNAL_64a382fb_4_k_cu_0c1d8cb84cuda3std6ranges3__45__cpo5beginE[1];
.global .align 1 .b8 _ZN34_INTERNAL_64a382fb_4_k_cu_0c1d8cb84cuda3std6ranges3__45__cpo3endE[1];
.global .align 1 .b8 _ZN34_INTERNAL_64a382fb_4_k_cu_0c1d8cb84cuda3std6ranges3__45__cpo6cbeginE[1];
.global .align 1 .b8 _ZN34_INTERNAL_64a382fb_4_k_cu_0c1d8cb84cuda3std6ranges3__45__cpo4cendE[1];
.global .align 1 .b8 _ZN34_INTERNAL_64a382fb_4_k_cu_0c1d8cb84cuda3std6ranges3__45__cpo7advanceE[1];
.global .align 1 .b8 _ZN34_INTERNAL_64a382fb_4_k_cu_0c1d8cb84cuda3std6ranges3__45__cpo9iter_swapE[1];
.global .align 1 .b8 _ZN34_INTERNAL_64a382fb_4_k_cu_0c1d8cb84cuda3std6ranges3__45__cpo4nextE[1];
.global .align 1 .b8 _ZN34_INTERNAL_64a382fb_4_k_cu_0c1d8cb84cuda3std6ranges3__45__cpo4prevE[1];
.global .align 1 .b8 _ZN34_INTERNAL_64a382fb_4_k_cu_0c1d8cb84cuda3std6ranges3__45__cpo4dataE[1];
.global .align 1 .b8 _ZN34_INTERNAL_64a382fb_4_k_cu_0c1d8cb84cuda3std6ranges3__45__cpo5cdataE[1];
.global .align 1 .b8 _ZN34_INTERNAL_64a382fb_4_k_cu_0c1d8cb84cuda3std6ranges3__45__cpo4sizeE[1];
.global .align 1 .b8 _ZN34_INTERNAL_64a382fb_4_k_cu_0c1d8cb84cuda3std6ranges3__45__cpo5ssizeE[1];
.global .align 1 .b8 _ZN34_INTERNAL_64a382fb_4_k_cu_0c1d8cb84cuda3std6ranges3__45__cpo8distanceE[1];
.global .align 1 .b8 _ZN34_INTERNAL_64a382fb_4_k_cu_0c1d8cb86thrust24THRUST_300001_SM_1000_NS6system6detail10sequential3seqE[1];
.global .align 1 .b8 _ZN34_INTERNAL_64a382fb_4_k_cu_0c1d8cb86thrust24THRUST_300001_SM_1000_NS12placeholders2_1E[1];
.global .align 1 .b8 _ZN34_INTERNAL_64a382fb_4_k_cu_0c1d8cb86thrust24THRUST_300001_SM_1000_NS12placeholders2_2E[1];
.global .align 1 .b8 _ZN34_INTERNAL_64a382fb_4_k_cu_0c1d8cb86thrust24THRUST_300001_SM_1000_NS12placeholders2_3E[1];
.global .align 1 .b8 _ZN34_INTERNAL_64a382fb_4_k_cu_0c1d8cb86thrust24THRUST_300001_SM_1000_NS12placeholders2_4E[1];
.global .align 1 .b8 _ZN34_INTERNAL_64a382fb_4_k_cu_0c1d8cb86thrust24THRUST_300001_SM_1000_NS12placeholders2_5E[1];
.global .align 1 .b8 _ZN34_INTERNAL_64a382fb_4_k_cu_0c1d8cb86thrust24THRUST_300001_SM_1000_NS12placeholders2_6E[1];
.global .align 1 .b8 _ZN34_INTERNAL_64a382fb_4_k_cu_0c1d8cb86thrust24THRUST_300001_SM_1000_NS12placeholders2_7E[1];
.global .align 1 .b8 _ZN34_INTERNAL_64a382fb_4_k_cu_0c1d8cb86thrust24THRUST_300001_SM_1000_NS12placeholders2_8E[1];
.global .align 1 .b8 _ZN34_INTERNAL_64a382fb_4_k_cu_0c1d8cb86thrust24THRUST_300001_SM_1000_NS12placeholders2_9E[1];
.global .align 1 .b8 _ZN34_INTERNAL_64a382fb_4_k_cu_0c1d8cb86thrust24THRUST_300001_SM_1000_NS12placeholders3_10E[1];

.visible .entry _Z21generate_flags_kerneliPKfPcf(
	.param .u32 _Z21generate_flags_kerneliPKfPcf_param_0,
	.param .u64 .ptr .align 1 _Z21generate_flags_kerneliPKfPcf_param_1,
	.param .u64 .ptr .align 1 _Z21generate_flags_kerneliPKfPcf_param_2,
	.param .f32 _Z21generate_flags_kerneliPKfPcf_param_3
)
{
	.reg .pred 	%p<3>;
	.reg .b16 	%rs<2>;
	.reg .b32 	%r<6>;
	.reg .b32 	%f<4>;
	.reg .b64 	%rd<9>;

	ld.param.u32 	%r2, [_Z21generate_flags_kerneliPKfPcf_param_0];
	ld.param.u64 	%rd1, [_Z21generate_flags_kerneliPKfPcf_param_1];
	ld.param.u64 	%rd2, [_Z21generate_flags_kerneliPKfPcf_param_2];
	ld.param.f32 	%f1, [_Z21generate_flags_kerneliPKfPcf_param_3];
	mov.u32 	%r3, %ctaid.x;
	mov.u32 	%r4, %ntid.x;
	mov.u32 	%r5, %tid.x;
	mad.lo.s32 	%r1, %r3, %r4, %r5;
	setp.ge.s32 	%p1, %r1, %r2;
	@%p1 bra 	$L__BB0_2;
	cvta.to.global.u64 	%rd3, %rd1;
	cvta.to.global.u64 	%rd4, %rd2;
	cvt.s64.s32 	%rd5, %r1;
	mul.wide.s32 	%rd6, %r1, 4;
	add.s64 	%rd7, %rd3, %rd6;
	ld.global.f32 	%f2, [%rd7];
	abs.f32 	%f3, %f2;
	setp.gt.f32 	%p2, %f3, %f1;
	selp.u16 	%rs1, 1, 0, %p2;
	add.s64 	%rd8, %rd4, %rd5;
	st.global.u8 	[%rd8], %rs1;
$L__BB0_2:
	ret;

}
	// .globl	_ZN3cub18CUB_300001_SM_10006detail11EmptyKernelIvEEvv
.visible .entry _ZN3cub18CUB_300001_SM_10006detail11EmptyKernelIvEEvv()
{


	ret;

}
	// .globl	_ZN3cub18CUB_300001_SM_10006detail6select23DeviceSelectSweepKernelINS2_10policy_hubIfciLb0ELNS0_10SelectImplE0EE10Policy1000EPfPcS8_PiNS0_13ScanTileStateIiLb1EEENS0_8NullTypeESD_iNS2_19streaming_context_tIlLb1EEELS5_0EEEvT0_T1_T2_T3_T4_T5_T6_T7_iT8_NS1_7vsmem_tE
.visible .entry _ZN3cub18CUB_300001_SM_10006detail6select23DeviceSelectSweepKernelINS2_10policy_hubIfciLb0ELNS0_10SelectImplE0EE10Policy1000EPfPcS8_PiNS0_13ScanTileStateIiLb1EEENS0_8NullTypeESD_iNS2_19streaming_context_tIlLb1EEELS5_0EEEvT0_T1_T2_T3_T4_T5_T6_T7_iT8_NS1_7vsmem_tE(
	.param .u64 .ptr .align 1 _ZN3cub18CUB_300001_SM_10006detail6select23DeviceSelectSweepKernelINS2_10policy_hubIfciLb0ELNS0_10SelectImplE0EE10Policy1000EPfPcS8_PiNS0_13ScanTileStateIiLb1EEENS0_8NullTypeESD_iNS2_19streaming_context_tIlLb1EEELS5_0EEEvT0_T1_T2_T3_T4_T5_T6_T7_iT8_NS1_7vsmem_tE_param_0,
	.param .u64 .ptr .align 1 _ZN3cub18CUB_300001_SM_10006detail6select23DeviceSelectSweepKernelINS2_10policy_hubIfciLb0ELNS0_10SelectImplE0EE10Policy1000EPfPcS8_PiNS0_13ScanTileStateIiLb1EEENS0_8NullTypeESD_iNS2_19streaming_context_tIlLb1EEELS5_0EEEvT0_T1_T2_T3_T4_T5_T6_T7_iT8_NS1_7vsmem_tE_param_1,
	.param .u64 .ptr .align 1 _ZN3cub18CUB_300001_SM_10006detail6select23DeviceSelectSweepKernelINS2_10policy_hubIfciLb0ELNS0_10SelectImplE0EE10Policy1000EPfPcS8_PiNS0_13ScanTileStateIiLb1EEENS0_8NullTypeESD_iNS2_19streaming_context_tIlLb1EEELS5_0EEEvT0_T1_T2_T3_T4_T5_T6_T7_iT8_NS1_7vsmem_tE_param_2,
	.param .u64 .ptr .align 1 _ZN3cub18CUB_300001_SM_10006detail6select23DeviceSelectSweepKernelINS2_10policy_hubIfciLb0ELNS0_10SelectImplE0EE10Policy1000EPfPcS8_PiNS0_13ScanTileStateIiLb1EEENS0_8NullTypeESD_iNS2_19streaming_context_tIlLb1EEELS5_0EEEvT0_T1_T2_T3_T4_T5_T6_T7_iT8_NS1_7vsmem_tE_param_3,
	.param .align 8 .b8 _ZN3cub18CUB_300001_SM_10006detail6select23DeviceSelectSweepKernelINS2_10policy_hubIfciLb0ELNS0_10SelectImplE0EE10Policy1000EPfPcS8_PiNS0_13ScanTileStateIiLb1EEENS0_8NullTypeESD_iNS2_19streaming_context_tIlLb1EEELS5_0EEEvT0_T1_T2_T3_T4_T5_T6_T7_iT8_NS1_7vsmem_tE_param_4[8],
	.param .align 1 .b8 _ZN3cub18CUB_300001_SM_10006detail6select23DeviceSelectSweepKernelINS2_10policy_hubIfciLb0ELNS0_10SelectImplE0EE10Policy1000EPfPcS8_PiNS0_13ScanTileStateIiLb1EEENS0_8NullTypeESD_iNS2_19streaming_context_tIlLb1EEELS5_0EEEvT0_T1_T2_T3_T4_T5_T6_T7_iT8_NS1_7vsmem_tE_param_5[1],
	.param .align 1 .b8 _ZN3cub18CUB_300001_SM_10006detail6select23DeviceSelectSweepKernelINS2_10policy_hubIfciLb0ELNS0_10SelectImplE0EE10Policy1000EPfPcS8_PiNS0_13ScanTileStateIiLb1EEENS0_8NullTypeESD_iNS2_19streaming_context_tIlLb1EEELS5_0EEEvT0_T1_T2_T3_T4_T5_T6_T7_iT8_NS1_7vsmem_tE_param_6[1],
	.param .u32 _ZN3cub18CUB_300001_SM_10006detail6select23DeviceSelectSweepKernelINS2_10policy_hubIfciLb0ELNS0_10SelectImplE0EE10Policy1000EPfPcS8_PiNS0_13ScanTileStateIiLb1EEENS0_8NullTypeESD_iNS2_19streaming_context_tIlLb1EEELS5_0EEEvT0_T1_T2_T3_T4_T5_T6_T7_iT8_NS1_7vsmem_tE_param_7,
	.param .u32 _ZN3cub18CUB_300001_SM_10006detail6select23DeviceSelectSweepKernelINS2_10policy_hubIfciLb0ELNS0_10SelectImplE0EE10Policy1000EPfPcS8_PiNS0_13ScanTileStateIiLb1EEENS0_8NullTypeESD_iNS2_19streaming_context_tIlLb1EEELS5_0EEEvT0_T1_T2_T3_T4_T5_T6_T7_iT8_NS1_7vsmem_tE_param_8,
	.param .align 8 .b8 _ZN3cub18CUB_300001_SM_10006detail6select23DeviceSelectSweepKernelINS2_10policy_hubIfciLb0ELNS0_10SelectImplE0EE10Policy1000EPfPcS8_PiNS0_13ScanTileStateIiLb1EEENS0_8NullTypeESD_iNS2_19streaming_context_tIlLb1EEELS5_0EEEvT0_T1_T2_T3_T4_T5_T6_T7_iT8_NS1_7vsmem_tE_param_9[40],
	.param .align 8 .b8 _ZN3cub18CUB_300001_SM_10006detail6select23DeviceSelectSweepKernelINS2_10policy_hubIfciLb0ELNS0_10SelectImplE0EE10Policy1000EPfPcS8_PiNS0_13ScanTileStateIiLb1EEENS0_8NullTypeESD_iNS2_19streaming_context_tIlLb1EEELS5_0EEEvT0_T1_T2_T3_T4_T5_T6_T7_iT8_NS1_7vsmem_tE_param_10[8]
)
.maxntid 512
{
	.reg .pred 	%p<535>;
	.reg .b16 	%rs<150>;
	.reg .b32 	%r<1444>;
	.reg .b32 	%f<161>;
	.reg .b64 	%rd<736>;
	// demoted variable
	.shared .align 16 .b8 _ZZN3cub18CUB_300001_SM_10006detail6select23DeviceSelectSweepKernelINS2_10policy_hubIfciLb0ELNS0_10SelectImplE0EE10Policy1000EPfPcS8_PiNS0_13ScanTileStateIiLb1EEENS0_8NullTypeESD_iNS2_19streaming_context_tIlLb1EEELS5_0EEEvT0_T1_T2_T3_T4_T5_T6_T7_iT8_NS1_7vsmem_tEE19static_temp_storage[28672];
	ld.param.u64 	%rd5, [_ZN3cub18CUB_300001_SM_10006detail6select23DeviceSelectSweepKernelINS2_10policy_hubIfciLb0ELNS0_10SelectImplE0EE10Policy1000EPfPcS8_PiNS0_13ScanTileStateIiLb1EEENS0_8NullTypeESD_iNS2_19streaming_context_tIlLb1EEELS5_0EEEvT0_T1_T2_T3_T4_T5_T6_T7_iT8_NS1_7vsmem_tE_param_4];
	ld.param.u64 	%rd202, [_ZN3cub18CUB_300001_SM_10006detail6select23DeviceSelectSweepKernelINS2_10policy_hubIfciLb0ELNS0_10SelectImplE0EE10Policy1000EPfPcS8_PiNS0_13ScanTileStateIiLb1EEENS0_8NullTypeESD_iNS2_19streaming_context_tIlLb1EEELS5_0EEEvT0_T1_T2_T3_T4_T5_T6_T7_iT8_NS1_7vsmem_tE_param_0];
	ld.param.u64 	%rd203, [_ZN3cub18CUB_300001_SM_10006detail6select23DeviceSelectSweepKernelINS2_10policy_hubIfciLb0ELNS0_10SelectImplE0EE10Policy1000EPfPcS8_PiNS0_13ScanTileStateIiLb1EEENS0_8NullTypeESD_iNS2_19streaming_context_tIlLb1EEELS5_0EEEvT0_T1_T2_T3_T4_T5_T6_T7_iT8_NS1_7vsmem_tE_param_1];
	ld.param.u64 	%rd204, [_ZN3cub18CUB_300001_SM_10006detail6select23DeviceSelectSweepKernelINS2_10policy_hubIfciLb0ELNS0_10SelectImplE0EE10Policy1000EPfPcS8_PiNS0_13ScanTileStateIiLb1EEENS0_8NullTypeESD_iNS2_19streaming_context_tIlLb1EEELS5_0EEEvT0_T1_T2_T3_T4_T5_T6_T7_iT8_NS1_7vsmem_tE_param_2];
	ld.param.u32 	%r370, [_ZN3cub18CUB_300001_SM_10006detail6select23DeviceSelectSweepKernelINS2_10policy_hubIfciLb0ELNS0_10SelectImplE0EE10Policy1000EPfPcS8_PiNS0_13ScanTileStateIiLb1EEENS0_8NullTypeESD_iNS2_19streaming_context_tIlLb1EEELS5_0EEEvT0_T1_T2_T3_T4_T5_T6_T7_iT8_NS1_7vsmem_tE_param_8];
	mov.b64 	%rd201, _ZN3cub18CUB_300001_SM_10006detail6select23DeviceSelectSweepKernelINS2_10policy_hubIfciLb0ELNS0_10SelectImplE0EE10Policy1000EPfPcS8_PiNS0_13ScanTileStateIiLb1EEENS0_8NullTypeESD_iNS2_19streaming_context_tIlLb1EEELS5_0EEEvT0_T1_T2_T3_T4_T5_T6_T7_iT8_NS1_7vsmem_tE_param_9;
	mov.u64 	%rd1, %rd201;
	cvta.to.global.u64 	%rd2, %rd202;
	cvta.to.global.u64 	%rd3, %rd203;
	cvta.to.global.u64 	%rd4, %rd204;
	mov.u32 	%r371, %ctaid.x;
	mov.u32 	%r372, %nctaid.y;
	mov.u32 	%r373, %ctaid.y;
	mad.lo.s32 	%r1367, %r371, %r372, %r373;
	mul.lo.s32 	%r2, %r1367, 7168;
	add.s32 	%r374, %r370, -1;
	setp.ge.s32 	%p1, %r1367, %r374;
	@%p1 bra 	$L__BB2_228;
	setp.ne.s32 	%p319, %r1367, 0;
	@%p319 bra 	$L__BB2_108;
	ld.param.u8 	%rs130, [%rd1];
	setp.eq.s16 	%p438, %rs130, 0;
	ld.param.u64 	%rd548, [%rd1+16];
	selp.b64 	%rd549, %rd548, 0, %p438;
	cvt.u64.u32 	%rd550, %r2;
	add.s64 	%rd551, %rd549, %rd550;
	mov.u32 	%r3, %tid.x;
	mul.lo.s32 	%r1175, %r3, 14;
	cvt.u64.u32 	%rd552, %r1175;
	add.s64 	%rd553, %rd551, %rd552;
	shl.b64 	%rd554, %rd553, 2;
	add.s64 	%rd555, %rd2, %rd554;
	ld.global.f32 	%f1, [%rd555];
	ld.global.f32 	%f2, [%rd555+4];
	ld.global.f32 	%f3, [%rd555+8];
	ld.global.f32 	%f4, [%rd555+12];
	ld.global.f32 	%f5, [%rd555+16];
	ld.global.f32 	%f6, [%rd555+20];
	ld.global.f32 	%f7, [%rd555+24];
	ld.global.f32 	%f8, [%rd555+28];
	ld.global.f32 	%f9, [%rd555+32];
	ld.global.f32 	%f10, [%rd555+36];
	ld.global.f32 	%f11, [%rd555+40];
	ld.global.f32 	%f12, [%rd555+44];
	ld.global.f32 	%f13, [%rd555+48];
	ld.global.f32 	%f14, [%rd555+52];
	bar.sync 	0;
	add.s64 	%rd556, %rd3, %rd553;
	ld.global.u8 	%rs1, [%rd556];
	ld.global.u8 	%rs2, [%rd556+1];
	ld.global.u8 	%rs3, [%rd556+2];
	ld.global.u8 	%rs4, [%rd556+3];
	ld.global.u8 	%rs5, [%rd556+4];
	ld.global.u8 	%rs6, [%rd556+5];
	ld.global.u8 	%rs7, [%rd556+6];
	ld.global.u8 	%rs8, [%rd556+7];
	ld.global.u8 	%rs9, [%rd556+8];
	ld.global.u8 	%rs10, [%rd556+9];
	ld.global.u8 	%rs11, [%rd556+10];
	ld.global.u8 	%rs12, [%rd556+11];
	ld.global.u8 	%rs13, [%rd556+12];
	ld.global.u8 	%rs14, [%rd556+13];
	setp.ne.s16 	%p439, %rs1, 0;
	selp.u32 	%r1176, 1, 0, %p439;
	setp.ne.s16 	%p440, %rs2, 0;
	selp.u32 	%r1177, 1, 0, %p440;
	setp.ne.s16 	%p441, %rs3, 0;
	selp.u32 	%r1178, 1, 0, %p441;
	setp.ne.s16 	%p442, %rs4, 0;
	selp.u32 	%r1179, 1, 0, %p442;
	setp.ne.s16 	%p443, %rs5, 0;
	selp.u32 	%r1180, 1, 0, %p443;
	setp.ne.s16 	%p444, %rs6, 0;
	selp.u32 	%r1181, 1, 0, %p444;
	setp.ne.s16 	%p445, %rs7, 0;
	selp.u32 	%r1182, 1, 0, %p445;
	setp.ne.s16 	%p446, %rs8, 0;
	selp.u32 	%r1183, 1, 0, %p446;
	setp.ne.s16 	%p447, %rs9, 0;
	selp.u32 	%r1184, 1, 0, %p447;
	setp.ne.s16 	%p448, %rs10, 0;
	selp.u32 	%r1185, 1, 0, %p448;
	setp.ne.s16 	%p449, %rs11, 0;
	selp.u32 	%r1186, 1, 0, %p449;
	setp.ne.s16 	%p450, %rs12, 0;
	selp.u32 	%r1187, 1, 0, %p450;
	setp.ne.s16 	%p451, %rs13, 0;
	selp.u32 	%r1188, 1, 0, %p451;
	setp.ne.s16 	%p452, %rs14, 0;
	selp.u32 	%r1189, 1, 0, %p452;
	bar.sync 	0;
	add.s32 	%r1190, %r1177, %r1176;
	add.s32 	%r1191, %r1190, %r1178;
	add.s32 	%r1192, %r1191, %r1179;
	add.s32 	%r4, %r1192, %r1180;
	add.s32 	%r1193, %r4, %r1181;
	add.s32 	%r1194, %r1193, %r1182;
	add.s32 	%r1195, %r1194, %r1183;
	add.s32 	%r1196, %r1195, %r1184;
	add.s32 	%r1197, %r1196, %r1185;
	add.s32 	%r1198, %r1197, %r1186;
	add.s32 	%r5, %r1198, %r1187;
	add.s32 	%r6, %r5, %r1188;
	add.s32 	%r1149, %r6, %r1189;
	shr.u32 	%r7, %r3, 5;
	// begin inline asm
	mov.u32 %r1144, %laneid;
	// end inline asm
	mov.b32 	%r1147, 1;
	mov.b32 	%r1172, 0;
	mov.b32 	%r1174, -1;
	// begin inline asm
	{  .reg .s32 r0;  .reg .pred p;  shfl.sync.up.b32 r0|p, %r1149, %r1147, %r1172, %r1174;  @p add.s32 r0, r0, %r1149;  mov.s32 %r1145, r0;}
	// end inline asm
	mov.b32 	%r1153, 2;
	// begin inline asm
	{  .reg .s32 r0;  .reg .pred p;  shfl.sync.up.b32 r0|p, %r1145, %r1153, %r1172, %r1174;  @p add.s32 r0, r0, %r1145;  mov.s32 %r1151, r0;}
	// end inline asm
	mov.b32 	%r1159, 4;
	// begin inline asm
	{  .reg .s32 r0;  .reg .pred p;  shfl.sync.up.b32 r0|p, %r1151, %r1159, %r1172, %r1174;  @p add.s32 r0, r0, %r1151;  mov.s32 %r1157, r0;}
	// end inline asm
	mov.b32 	%r1165, 8;
	// begin inline asm
	{  .reg .s32 r0;  .reg .pred p;  shfl.sync.up.b32 r0|p, %r1157, %r1165, %r1172, %r1174;  @p add.s32 r0, r0, %r1157;  mov.s32 %r1163, r0;}
	// end inline asm
	mov.b32 	%r1171, 16;
	// begin inline asm
	{  .reg .s32 r0;  .reg .pred p;  shfl.sync.up.b32 r0|p, %r1163, %r1171, %r1172, %r1174;  @p add.s32 r0, r0, %r1163;  mov.s32 %r1169, r0;}
	// end inline asm
	setp.ne.s32 	%p453, %r1144, 31;
	@%p453 bra 	$L__BB2_4;
	shl.b32 	%r1199, %r7, 2;
	mov.u32 	%r1200, _ZZN3cub18CUB_300001_SM_10006detail6select23DeviceSelectSweepKernelINS2_10policy_hubIfciLb0ELNS0_10SelectImplE0EE10Policy1000EPfPcS8_PiNS0_13ScanTileStateIiLb1EEENS0_8NullTypeESD_iNS2_19streaming_context_tIlLb1EEELS5_0EEEvT0_T1_T2_T3_T4_T5_T6_T7_iT8_NS1_7vsmem_tEE19static_temp_storage;
	add.s32 	%r1201, %r1200, %r1199;
	st.shared.u32 	[%r1201], %r1169;
$L__BB2_4:
	bar.sync 	0;
	ld.shared.v4.u32 	{%r10, %r11, %r12, %r13}, [_ZZN3cub18CUB_300001_SM_10006detail6select23DeviceSelectSweepKernelINS2_10policy_hubIfciLb0ELNS0_10SelectImplE0EE10Policy1000EPfPcS8_PiNS0_13ScanTileStateIiLb1EEENS0_8NullTypeESD_iNS2_19streaming_context_tIlLb1EEELS5_0EEEvT0_T1_T2_T3_T4_T5_T6_T7_iT8_NS1_7vsmem_tEE19static_temp_storage];
	shr.u32 	%r1202, %r3, 5;
	add.s32 	%r1203, %r11, %r10;
	setp.eq.s32 	%p454, %r1202, 2;
	selp.b32 	%r1204, %r1203, %r10, %p454;
	add.s32 	%r1205, %r1203, %r12;
	setp.eq.s32 	%p455, %r1202, 3;
	selp.b32 	%r1206, %r1205, %r1204, %p455;
	add.s32 	%r1207, %r1205, %r13;
	setp.eq.s32 	%p456, %r1202, 4;
	selp.b32 	%r1208, %r1207, %r1206, %p456;
	ld.shared.v4.u32 	{%r14, %r15, %r16, %r17}, [_ZZN3cub18CUB_300001_SM_10006detail6select23DeviceSelectSweepKernelINS2_10policy_hubIfciLb0ELNS0_10SelectImplE0EE10Policy1000EPfPcS8_PiNS0_13ScanTileStateIiLb1EEENS0_8NullTypeESD_iNS2_19streaming_context_tIlLb1EEELS5_0EEEvT0_T1_T2_T3_T4_T5_T6_T7_iT8_NS1_7vsmem_tEE19static_temp_storage+16];
	add.s32 	%r1209, %r1207, %r14;
	setp.eq.s32 	%p457, %r1202, 5;
	selp.b32 	%r1210, %r1209, %r1208, %p457;
	add.s32 	%r1211, %r1209, %r15;
	setp.eq.s32 	%p458, %r1202, 6;
	selp.b32 	%r1212, %r1211, %r1210, %p458;
	add.s32 	%r1213, %r1211, %r16;
	setp.eq.s32 	%p459, %r1202, 7;
	selp.b32 	%r1214, %r1213, %r1212, %p459;
	add.s32 	%r1215, %r1213, %r17;
	setp.eq.s32 	%p460, %r1202, 8;
	selp.b32 	%r1216, %r1215, %r1214, %p460;
	ld.shared.v4.u32 	{%r18, %r19, %r20, %r21}, [_ZZN3cub18CUB_300001_SM_10006detail6select23DeviceSelectSweepKernelINS2_10policy_hubIfciLb0ELNS0_10SelectImplE0EE10Policy1000EPfPcS8_PiNS0_13ScanTileStateIiLb1EEENS0_8NullTypeESD_iNS2_19streaming_context_tIlLb1EEELS5_0EEEvT0_T1_T2_T3_T4_T5_T6_T7_iT8_NS1_7vsmem_tEE19static_temp_storage+32];
	add.s32 	%r1217, %r1215, %r18;
	setp.eq.s32 	%p461, %r1202, 9;
	selp.b32 	%r1218, %r1217, %r1216, %p461;
	add.s32 	%r1219, %r1217, %r19;
	setp.eq.s32 	%p462, %r1202, 10;
	selp.b32 	%r1220, %r1219, %r1218, %p462;
	add.s32 	%r1221, %r1219, %r20;
	setp.eq.s32 	%p463, %r1202, 11;
	selp.b32 	%r1222, %r1221, %r1220, %p463;
	add.s32 	%r1223, %r1221, %r21;
	setp.eq.s32 	%p464, %r1202, 12;
	selp.b32 	%r1224, %r1223, %r1222, %p464;
	ld.shared.v4.u32 	{%r22, %r23, %r24, %r25}, [_ZZN3cub18CUB_300001_SM_10006detail6select23DeviceSelectSweepKernelINS2_10policy_hubIfciLb0ELNS0_10SelectImplE0EE10Policy1000EPfPcS8_PiNS0_13ScanTileStateIiLb1EEENS0_8NullTypeESD_iNS2_19streaming_context_tIlLb1EEELS5_0EEEvT0_T1_T2_T3_T4_T5_T6_T7_iT8_NS1_7vsmem_tEE19static_temp_storage+48];
	add.s32 	%r1225, %r1223, %r22;
	setp.eq.s32 	%p465, %r1202, 13;
	selp.b32 	%r1226, %r1225, %r1224, %p465;
	add.s32 	%r1227, %r1225, %r23;
	setp.eq.s32 	%p466, %r1202, 14;
	selp.b32 	%r1228, %r1227, %r1226, %p466;
	add.s32 	%r1229, %r1227, %r24;
	setp.eq.s32 	%p467, %r1202, 15;
	selp.b32 	%r1230, %r1229, %r1228, %p467;
	setp.lt.u32 	%p468, %r3, 32;
	selp.b32 	%r1231, 0, %r1230, %p468;
	setp.eq.s32 	%p469, %r1144, 0;
	setp.ne.s16 	%p470, %rs14, 0;
	selp.u32 	%r1232, 1, 0, %p470;
	add.s32 	%r1233, %r6, %r1232;
	sub.s32 	%r1234, %r1169, %r1233;
	selp.b32 	%r1235, 0, %r1234, %p469;
	add.s32 	%r26, %r1231, %r1235;
	setp.ne.s16 	%p471, %rs1, 0;
	selp.u32 	%r1236, 1, 0, %p471;
	add.s32 	%r27, %r26, %r1236;
	setp.ne.s16 	%p472, %rs2, 0;
	selp.u32 	%r1237, 1, 0, %p472;
	add.s32 	%r1238, %r1237, %r1236;
	add.s32 	%r28, %r1238, %r26;
	setp.ne.s16 	%p473, %rs3, 0;
	selp.u32 	%r1239, 1, 0, %p473;
	add.s32 	%r29, %r28, %r1239;
	setp.ne.s16 	%p474, %rs4, 0;
	selp.u32 	%r1240, 1, 0, %p474;
	add.s32 	%r30, %r29, %r1240;
	add.s32 	%r31, %r4, %r26;
	setp.ne.s16 	%p475, %rs6, 0;
	selp.u32 	%r1241, 1, 0, %p475;
	add.s32 	%r32, %r31, %r1241;
	setp.ne.s16 	%p476, %rs7, 0;
	selp.u32 	%r1242, 1, 0, %p476;
	add.s32 	%r33, %r32, %r1242;
	setp.ne.s16 	%p477, %rs8, 0;
	selp.u32 	%r1243, 1, 0, %p477;
	add.s32 	%r34, %r33, %r1243;
	setp.ne.s16 	%p478, %rs9, 0;
	selp.u32 	%r1244, 1, 0, %p478;
	add.s32 	%r35, %r34, %r1244;
	setp.ne.s16 	%p479, %rs10, 0;
	selp.u32 	%r1245, 1, 0, %p479;
	add.s32 	%r36, %r35, %r1245;
	setp.ne.s16 	%p480, %rs11, 0;
	selp.u32 	%r1246, 1, 0, %p480;
	add.s32 	%r37, %r36, %r1246;
	add.s32 	%r38, %r5, %r26;
	add.s32 	%r39, %r6, %r26;
	setp.ne.s32 	%p481, %r3, 0;
	@%p481 bra 	$L__BB2_6;
	add.s64 	%rd557, %rd5, 256;
	add.s32 	%r1249, %r11, %r10;
	add.s32 	%r1250, %r1249, %r12;
	add.s32 	%r1251, %r1250, %r13;
	add.s32 	%r1252, %r1251, %r14;
	add.s32 	%r1253, %r1252, %r15;
	add.s32 	%r1254, %r1253, %r16;
	add.s32 	%r1255, %r1254, %r17;
	add.s32 	%r1256, %r1255, %r18;
	add.s32 	%r1257, %r1256, %r19;
	add.s32 	%r1258, %r1257, %r20;
	add.s32 	%r1259, %r1258, %r21;
	add.s32 	%r1260, %r1259, %r22;
	add.s32 	%r1261, %r1260, %r23;
	add.s32 	%r1262, %r1261, %r24;
	add.s32 	%r1248, %r1262, %r25;
	mov.b32 	%r1247, 101;
	// begin inline asm
	st.relaxed.gpu.v2.u32 [%rd557], {%r1247, %r1248};
	// end inline asm
$L__BB2_6:
	add.s32 	%r1263, %r11, %r10;
	add.s32 	%r1264, %r1263, %r12;
	add.s32 	%r1265, %r1264, %r13;
	add.s32 	%r1266, %r1265, %r14;
	add.s32 	%r1267, %r1266, %r15;
	add.s32 	%r1268, %r1267, %r16;
	add.s32 	%r1269, %r1268, %r17;
	add.s32 	%r1270, %r1269, %r18;
	add.s32 	%r1271, %r1270, %r19;
	add.s32 	%r1272, %r1271, %r20;
	add.s32 	%r1273, %r1272, %r21;
	add.s32 	%r1274, %r1273, %r22;
	add.s32 	%r1275, %r1274, %r23;
	add.s32 	%r1276, %r1275, %r24;
	add.s32 	%r1277, %r1276, %r25;
	setp.gt.s32 	%p482, %r1277, 512;
	@%p482 bra 	$L__BB2_63;
	setp.ne.s16 	%p483, %rs1, 0;
	mov.u64 	%rd558, %rd201;
	ld.param.u8 	%rs15, [%rd558];
	ld.param.u64 	%rd559, [%rd558+24];
	cvta.to.global.u64 	%rd6, %rd559;
	@%p483 bra 	$L__BB2_8;
	bra.uni 	$L__BB2_11;
$L__BB2_8:
	setp.ne.s16 	%p484, %rs15, 0;
	mov.b64 	%rd662, 0;
	@%p484 bra 	$L__BB2_10;
	ld.global.u64 	%rd662, [%rd6];
$L__BB2_10:
	cvt.s64.s32 	%rd561, %r26;
	add.s64 	%rd562, %rd662, %rd561;
	shl.b64 	%rd563, %rd562, 2;
	add.s64 	%rd564, %rd4, %rd563;
	st.global.f32 	[%rd564], %f1;
$L__BB2_11:
	setp.eq.s16 	%p485, %rs2, 0;
	@%p485 bra 	$L__BB2_15;
	setp.ne.s16 	%p486, %rs15, 0;
	mov.b64 	%rd663, 0;
	@%p486 bra 	$L__BB2_14;
	ld.global.u64 	%rd663, [%rd6];
$L__BB2_14:
	cvt.s64.s32 	%rd566, %r27;
	add.s64 	%rd567, %rd663, %rd566;
	shl.b64 	%rd568, %rd567, 2;
	add.s64 	%rd569, %rd4, %rd568;
	st.global.f32 	[%rd569], %f2;
$L__BB2_15:
	setp.eq.s16 	%p487, %rs3, 0;
	@%p487 bra 	$L__BB2_19;
	setp.ne.s16 	%p488, %rs15, 0;
	mov.b64 	%rd664, 0;
	@%p488 bra 	$L__BB2_18;
	ld.global.u64 	%rd664, [%rd6];
$L__BB2_18:
	cvt.s64.s32 	%rd571, %r28;
	add.s64 	%rd572, %rd664, %rd571;
	shl.b64 	%rd573, %rd572, 2;
	add.s64 	%rd574, %rd4, %rd573;
	st.global.f32 	[%rd574], %f3;
$L__BB2_19:
	setp.eq.s16 	%p489, %rs4, 0;
	@%p489 bra 	$L__BB2_23;
	setp.ne.s16 	%p490, %rs15, 0;
	mov.b64 	%rd665, 0;
	@%p490 bra 	$L__BB2_22;
	ld.global.u64 	%rd665, [%rd6];
$L__BB2_22:
	cvt.s64.s32 	%rd576, %r29;
	add.s64 	%rd577, %rd665, %rd576;
	shl.b64 	%rd578, %rd577, 2;
	add.s64 	%rd579, %rd4, %rd578;
	st.global.f32 	[%rd579], %f4;
$L__BB2_23:
	setp.eq.s16 	%p491, %rs5, 0;
	@%p491 bra 	$L__BB2_27;
	setp.ne.s16 	%p492, %rs15, 0;
	mov.b64 	%rd666, 0;
	@%p492 bra 	$L__BB2_26;
	ld.global.u64 	%rd666, [%rd6];
$L__BB2_26:
	cvt.s64.s32 	%rd581, %r30;
	add.s64 	%rd582, %rd666, %rd581;
	shl.b64 	%rd583, %rd582, 2;
	add.s64 	%rd584, %rd4, %rd583;
	st.global.f32 	[%rd584], %f5;
$L__BB2_27:
	setp.eq.s16 	%p493, %rs6, 0;
	@%p493 bra 	$L__BB2_31;
	setp.ne.s16 	%p494, %rs15, 0;
	mov.b64 	%rd667, 0;
	@%p494 bra 	$L__BB2_30;
	ld.global.u64 	%rd667, [%rd6];
$L__BB2_30:
	cvt.s64.s32 	%rd586, %r31;
	add.s64 	%rd587, %rd667, %rd586;
	shl.b64 	%rd588, %rd587, 2;
	add.s64 	%rd589, %rd4, %rd588;
	st.global.f32 	[%rd589], %f6;
$L__BB2_31:
	setp.eq.s16 	%p495, %rs7, 0;
	@%p495 bra 	$L__BB2_35;
	setp.ne.s16 	%p496, %rs15, 0;
	mov.b64 	%rd668, 0;
	@%p496 bra 	$L__BB2_34;
	ld.global.u64 	%rd668, [%rd6];
$L__BB2_34:
	cvt.s64.s32 	%rd591, %r32;
	add.s64 	%rd592, %rd668, %rd591;
	shl.b64 	%rd593, %rd592, 2;
	add.s64 	%rd594, %rd4, %rd593;
	st.global.f32 	[%rd594], %f7;
$L__BB2_35:
	setp.eq.s16 	%p497, %rs8, 0;
	@%p497 bra 	$L__BB2_39;
	setp.ne.s16 	%p498, %rs15, 0;
	mov.b64 	%rd669, 0;
	@%p498 bra 	$L__BB2_38;
	ld.global.u64 	%rd669, [%rd6];
$L__BB2_38:
	cvt.s64.s32 	%rd596, %r33;
	add.s64 	%rd597, %rd669, %rd596;
	shl.b64 	%rd598, %rd597, 2;
	add.s64 	%rd599, %rd4, %rd598;
	st.global.f32 	[%rd599], %f8;
$L__BB2_39:
	setp.eq.s16 	%p499, %rs9, 0;
	@%p499 bra 	$L__BB2_43;
	setp.ne.s16 	%p500, %rs15, 0;
	mov.b64 	%rd670, 0;
	@%p500 bra 	$L__BB2_42;
	ld.global.u64 	%rd670, [%rd6];
$L__BB2_42:
	cvt.s64.s32 	%rd601, %r34;
	add.s64 	%rd602, %rd670, %rd601;
	shl.b64 	%rd603, %rd602, 2;
	add.s64 	%rd604, %rd4, %rd603;
	st.global.f32 	[%rd604], %f9;
$L__BB2_43:
	setp.eq.s16 	%p501, %rs10, 0;
	@%p501 bra 	$L__BB2_47;
	setp.ne.s16 	%p502, %rs15, 0;
	mov.b64 	%rd671, 0;
	@%p502 bra 	$L__BB2_46;
	ld.global.u64 	%rd671, [%rd6];
$L__BB2_46:
	cvt.s64.s32 	%rd606, %r35;
	add.s64 	%rd607, %rd671, %rd606;
	shl.b64 	%rd608, %rd607, 2;
	add.s64 	%rd609, %rd4, %rd608;
	st.global.f32 	[%rd609], %f10;
$L__BB2_47:
	setp.eq.s16 	%p503, %rs11, 0;
	@%p503 bra 	$L__BB2_51;
	setp.ne.s16 	%p504, %rs15, 0;
	mov.b64 	%rd672, 0;
	@%p504 bra 	$L__BB2_50;
	ld.global.u64 	%rd672, [%rd6];
$L__BB2_50:
	cvt.s64.s32 	%rd611, %r36;
	add.s64 	%rd612, %rd672, %rd611;
	shl.b64 	%rd613, %rd612, 2;
	add.s64 	%rd614, %rd4, %rd613;
	st.global.f32 	[%rd614], %f11;
$L__BB2_51:
	setp.eq.s16 	%p505, %rs12, 0;
	@%p505 bra 	$L__BB2_55;
	setp.ne.s16 	%p506, %rs15, 0;
	mov.b64 	%rd673, 0;
	@%p506 bra 	$L__BB2_54;
	ld.global.u64 	%rd673, [%rd6];
$L__BB2_54:
	cvt.s64.s32 	%rd616, %r37;
	add.s64 	%rd617, %rd673, %rd616;
	shl.b64 	%rd618, %rd617, 2;
	add.s64 	%rd619, %rd4, %rd618;
	st.global.f32 	[%rd619], %f12;
$L__BB2_55:
	setp.eq.s16 	%p507, %rs13, 0;
	@%p507 bra 	$L__BB2_59;
	setp.ne.s16 	%p508, %rs15, 0;
	mov.b64 	%rd674, 0;
	@%p508 bra 	$L__BB2_58;
	ld.global.u64 	%rd674, [%rd6];
$L__BB2_58:
	cvt.s64.s32 	%rd621, %r38;
	add.s64 	%rd622, %rd674, %rd621;
	shl.b64 	%rd623, %rd622, 2;
	add.s64 	%rd624, %rd4, %rd623;
	st.global.f32 	[%rd624], %f13;
$L__BB2_59:
	setp.eq.s16 	%p509, %rs14, 0;
	@%p509 bra 	$L__BB2_573;
	setp.ne.s16 	%p510, %rs15, 0;
	mov.b64 	%rd675, 0;
	@%p510 bra 	$L__BB2_62;
	ld.global.u64 	%rd675, [%rd6];
$L__BB2_62:
	cvt.s64.s32 	%rd626, %r39;
	add.s64 	%rd627, %rd675, %rd626;
	shl.b64 	%rd628, %rd627, 2;
	add.s64 	%rd629, %rd4, %rd628;
	st.global.f32 	[%rd629], %f14;
	bra.uni 	$L__BB2_573;
$L__BB2_63:
	setp.eq.s16 	%p511, %rs1, 0;
	bar.sync 	0;
	@%p511 bra 	$L__BB2_65;
	shl.b32 	%r1278, %r26, 2;
	mov.u32 	%r1279, _ZZN3cub18CUB_300001_SM_10006detail6select23DeviceSelectSweepKernelINS2_10policy_hubIfciLb0ELNS0_10SelectImplE0EE10Policy1000EPfPcS8_PiNS0_13ScanTileStateIiLb1EEENS0_8NullTypeESD_iNS2_19streaming_context_tIlLb1EEELS5_0EEEvT0_T1_T2_T3_T4_T5_T6_T7_iT8_NS1_7vsmem_tEE19static_temp_storage;
	add.s32 	%r1280, %r1279, %r1278;
	st.shared.f32 	[%r1280], %f1;
$L__BB2_65:
	setp.eq.s16 	%p512, %rs2, 0;
	@%p512 bra 	$L__BB2_67;
	shl.b32 	%r1281, %r27, 2;
	mov.u32 	%r1282, _ZZN3cub18CUB_300001_SM_10006detail6select23DeviceSelectSweepKernelINS2_10policy_hubIfciLb0ELNS0_10SelectImplE0EE10Policy1000EPfPcS8_PiNS0_13ScanTileStateIiLb1EEENS0_8NullTypeESD_iNS2_19streaming_context_tIlLb1EEELS5_0EEEvT0_T1_T2_T3_T4_T5_T6_T7_iT8_NS1_7vsmem_tEE19static_temp_storage;
	add.s32 	%r1283, %r1282, %r1281;
	st.shared.f32 	[%r1283], %f2;
$L__BB2_67:
	setp.eq.s16 	%p513, %rs3, 0;
	@%p513 bra 	$L__BB2_69;
	shl.b32 	%r1284, %r28, 2;
	mov.u32 	%r1285, _ZZN3cub18CUB_300001_SM_10006detail6select23DeviceSelectSweepKernelINS2_10policy_hubIfciLb0ELNS0_10SelectImplE0EE10Policy1000EPfPcS8_PiNS0_13ScanTileStateIiLb1EEENS0_8NullTypeESD_iNS2_19streaming_context_tIlLb1EEELS5_0EEEvT0_T1_T2_T3_T4_T5_T6_T7_iT8_NS1_7vsmem_tEE19static_temp_storage;
	add.s32 	%r1286, %r1285, %r1284;
	st.shared.f32 	[%r1286], %f3;
$L__BB2_69:
	setp.eq.s16 	%p514, %rs4, 0;
	@%p514 bra 	$L__BB2_71;
	shl.b32 	%r1287, %r29, 2;
	mov.u32 	%r1288, _ZZN3cub18CUB_300001_SM_10006detail6select23DeviceSelectSweepKernelINS2_10policy_hubIfciLb0ELNS0_10SelectImplE0EE10Policy1000EPfPcS8_PiNS0_13ScanTileStateIiLb1EEENS0_8NullTypeESD_iNS2_19streaming_context_tIlLb1EEELS5_0EEEvT0_T1_T2_T3_T4_T5_T6_T7_iT8_NS1_7vsmem_tEE19static_temp_storage;
	add.s32 	%r1289, %r1288, %r1287;
	st.shared.f32 	[%r1289], %f4;
$L__BB2_71:
	setp.eq.s16 	%p515, %rs5, 0;
	@%p515 bra 	$L__BB2_73;
	shl.b32 	%r1290, %r30, 2;
	mov.u32 	%r1291, _ZZN3cub18CUB_300001_SM_10006detail6select23DeviceSelectSweepKernelINS2_10policy_hubIfciLb0ELNS0_10SelectImplE0EE10Policy1000EPfPcS8_PiNS0_13ScanTileStateIiLb1EEENS0_8NullTypeESD_iNS2_19streaming_context_tIlLb1EEELS5_0EEEvT0_T1_T2_T3_T4_T5_T6_T7_iT8_NS1_7vsmem_tEE19static_temp_storage;
	add.s32 	%r1292, %r1291, %r1290;
	st.shared.f32 	[%r1292], %f5;
$L__BB2_73:
	setp.eq.s16 	%p516, %rs6, 0;
	@%p516 bra 	$L__BB2_75;
	shl.b32 	%r1293, %r31, 2;
	mov.u32 	%r1294, _ZZN3cub18CUB_300001_SM_10006detail6select23DeviceSelectSweepKernelINS2_10policy_hubIfciLb0ELNS0_10SelectImplE0EE10Policy1000EPfPcS8_PiNS0_13ScanTileStateIiLb1EEENS0_8NullTypeESD_iNS2_19streaming_context_tIlLb1EEELS5_0EEEvT0_T1_T2_T3_T4_T5_T6_T7_iT8_NS1_7vsmem_tEE19static_temp_storage;
	add.s32 	%r1295, %r1294, %r1293;
	st.shared.f32 	[%r1295], %f6;
$L__BB2_75:
	setp.eq.s16 	%p517, %rs7, 0;
	@%p517 bra 	$L__BB2_77;
	shl.b32 	%r1296, %r32, 2;
	mov.u32 	%r1297, _ZZN3cub18CUB_300001_SM_10006detail6select23DeviceSelectSweepKernelINS2_10policy_hubIfciLb0ELNS0_10SelectImplE0EE10Policy1000EPfPcS8_PiNS0_13ScanTileStateIiLb1EEENS0_8NullTypeESD_iNS2_19streaming_context_tIlLb1EEELS5_0EEEvT0_T1_T2_T3_T4_T5_T6_T7_iT8_NS1_7vsmem_tEE19static_temp_storage;
	add.s32 	%r1298, %r1297, %r1296;
	st.shared.f32 	[%r1298], %f7;
$L__BB2_77:
	setp.eq.s16 	%p518, %rs8, 0;
	@%p518 bra 	$L__BB2_79;
	shl.b32 	%r1299, %r33, 2;
	mov.u32 	%r1300, _ZZN3cub18CUB_300001_SM_10006detail6select23DeviceSelectSweepKernelINS2_10policy_hubIfciLb0ELNS0_10SelectImplE0EE10Policy1000EPfPcS8_PiNS0_13ScanTileStateIiLb1EEENS0_8NullTypeESD_iNS2_19streaming_context_tIlLb1EEELS5_0EEEvT0_T1_T2_T3_T4_T5_T6_T7_iT8_NS1_7vsmem_tEE19static_temp_storage;
	add.s32 	%r1301, %r1300, %r1299;
	st.shared.f32 	[%r1301], %f8;
$L__BB2_79:
	setp.eq.s16 	%p519, %rs9, 0;
	@%p519 bra 	$L__BB2_81;
	shl.b32 	%r1302, %r34, 2;
	mov.u32 	%r1303, _ZZN3cub18CUB_300001_SM_10006detail6select23DeviceSelectSweepKernelINS2_10policy_hubIfciLb0ELNS0_10SelectImplE0EE10Policy1000EPfPcS8_PiNS0_13ScanTileStateIiLb1EEENS0_8NullTypeESD_iNS2_19streaming_context_tIlLb1EEELS5_0EEEvT0_T1_T2_T3_T4_T5_T6_T7_iT8_NS1_7vsmem_tEE19static_temp_storage;
	add.s32 	%r1304, %r1303, %r1302;
	st.shared.f32 	[%r1304], %f9;
$L__BB2_81:
	setp.eq.s16 	%p520, %rs10, 0;
	@%p520 bra 	$L__BB2_83;
	shl.b32 	%r1305, %r35, 2;
	mov.u32 	%r1306, _ZZN3cub18CUB_300001_SM_10006detail6select23DeviceSelectSweepKernelINS2_10policy_hubIfciLb0ELNS0_10SelectImplE0EE10Policy1000EPfPcS8_PiNS0_13ScanTileStateIiLb1EEENS0_8NullTypeESD_iNS2_19streaming_context_tIlLb1EEELS5_0EEEvT0_T1_T2_T3_T4_T5_T6_T7_iT8_NS1_7vsmem_tEE19static_temp_storage;
	add.s32 	%r1307, %r1306, %r1305;
	st.shared.f32 	[%r1307], %f10;
$L__BB2_83:
	setp.eq.s16 	%p521, %rs11, 0;
	@%p521 bra 	$L__BB2_85;
	shl.b32 	%r1308, %r36, 2;
	mov.u32 	%r1309, _ZZN3cub18CUB_300001_SM_10006detail6select23DeviceSelectSweepKernelINS2_10policy_hubIfciLb0ELNS0_10SelectImplE0EE10Policy1000EPfPcS8_PiNS0_13ScanTileStateIiLb1EEENS0_8NullTypeESD_iNS2_19streaming_context_tIlLb1EEELS5_0EEEvT0_T1_T2_T3_T4_T5_T6_T7_iT8_NS1_7vsmem_tEE19static_temp_storage;
	add.s32 	%r1310, %r1309, %r1308;
	st.shared.f32 	[%r1310], %f11;
$L__BB2_85:
	setp.eq.s16 	%p522, %rs12, 0;
	@%p522 bra 	$L__BB2_87;
	shl.b32 	%r1311, %r37, 2;
	mov.u32 	%r1312, _ZZN3cub18CUB_300001_SM_10006detail6select23DeviceSelectSweepKernelINS2_10policy_hubIfciLb0ELNS0_10SelectImplE0EE10Policy1000EPfPcS8_PiNS0_13ScanTileStateIiLb1EEENS0_8NullTypeESD_iNS2_19streaming_context_tIlLb1EEELS5_0EEEvT0_T1_T2_T3_T4_T5_T6_T7_iT8_NS1_7vsmem_tEE19static_temp_storage;
	add.s32 	%r1313, %r1312, %r1311;
	st.shared.f32 	[%r1313], %f12;
$L__BB2_87:
	setp.eq.s16 	%p523, %rs13, 0;
	@%p523 bra 	$L__BB2_89;
	shl.b32 	%r1314, %r38, 2;
	mov.u32 	%r1315, _ZZN3cub18CUB_300001_SM_10006detail6select23DeviceSelectSweepKernelINS2_10policy_hubIfciLb0ELNS0_10SelectImplE0EE10Policy1000EPfPcS8_PiNS0_13ScanTileStateIiLb1EEENS0_8NullTypeESD_iNS2_19streaming_context_tIlLb1EEELS5_0EEEvT0_T1_T2_T3_T4_T5_T6_T7_iT8_NS1_7vsmem_tEE19static_temp_storage;
	add.s32 	%r1316, %r1315, %r1314;
	st.shared.f32 	[%r1316], %f13;
$L__BB2_89:
	setp.eq.s16 	%p524, %rs14, 0;
	@%p524 bra 	$L__BB2_91;
	shl.b32 	%r1317, %r39, 2;
	mov.u32 	%r1318, _ZZN3cub18CUB_300001_SM_10006detail6select23DeviceSelectSweepKernelINS2_10policy_hubIfciLb0ELNS0_10SelectImplE0EE10Policy1000EPfPcS8_PiNS0_13ScanTileStateIiLb1EEENS0_8NullTypeESD_iNS2_19streaming_context_tIlLb1EEELS5_0EEEvT0_T1_T2_T3_T4_T5_T6_T7_iT8_NS1_7vsmem_tEE19static_temp_storage;
	add.s32 	%r1319, %r1318, %r1317;
	st.shared.f32 	[%r1319], %f14;
$L__BB2_91:
	bar.sync 	0;
	mov.u32 	%r1366, %tid.x;
	setp.ge.u32 	%p525, %r1366, %r1277;
	@%p525 bra 	$L__BB2_573;
	mov.u64 	%rd630, %rd201;
	ld.param.u8 	%rs16, [%rd630];
	ld.param.u64 	%rd631, [%rd630+24];
	cvta.to.global.u64 	%rd7, %rd631;
	add.s32 	%r1334, %r11, %r12;
	add.s32 	%r1335, %r1334, %r13;
	add.s32 	%r1336, %r1335, %r14;
	add.s32 	%r1337, %r1336, %r15;
	add.s32 	%r1338, %r1337, %r16;
	add.s32 	%r1339, %r1338, %r17;
	add.s32 	%r1340, %r1339, %r18;
	add.s32 	%r1341, %r1340, %r19;
	add.s32 	%r1342, %r1341, %r20;
	add.s32 	%r1343, %r1342, %r21;
	add.s32 	%r1344, %r1343, %r22;
	add.s32 	%r1345, %r1344, %r23;
	add.s32 	%r1346, %r1345, %r24;
	add.s32 	%r1347, %r1346, %r25;
	add.s32 	%r1348, %r1347, %r10;
	not.b32 	%r1349, %r1366;
	add.s32 	%r42, %r1348, %r1349;
	and.b32  	%r1350, %r42, 1536;
	setp.eq.s32 	%p526, %r1350, 1536;
	@%p526 bra 	$L__BB2_97;
	cvt.u64.u32 	%rd655, %r1366;
	shl.b32 	%r1351, %r1366, 2;
	mov.u32 	%r1352, _ZZN3cub18CUB_300001_SM_10006detail6select23DeviceSelectSweepKernelINS2_10policy_hubIfciLb0ELNS0_10SelectImplE0EE10Policy1000EPfPcS8_PiNS0_13ScanTileStateIiLb1EEENS0_8NullTypeESD_iNS2_19streaming_context_tIlLb1EEELS5_0EEEvT0_T1_T2_T3_T4_T5_T6_T7_iT8_NS1_7vsmem_tEE19static_temp_storage;
	add.s32 	%r1363, %r1352, %r1351;
	shr.u32 	%r1353, %r42, 9;
	add.s32 	%r1354, %r1353, 1;
	and.b32  	%r1355, %r1354, 3;
	neg.s32 	%r1362, %r1355;
$L__BB2_94:
	.pragma "nounroll";
	setp.ne.s16 	%p527, %rs16, 0;
	ld.shared.f32 	%f15, [%r1363];
	mov.b64 	%rd656, 0;
	@%p527 bra 	$L__BB2_96;
	ld.global.u64 	%rd656, [%rd7];
$L__BB2_96:
	add.s64 	%rd633, %rd656, %rd655;
	shl.b64 	%rd634, %rd633, 2;
	add.s64 	%rd635, %rd4, %rd634;
	st.global.f32 	[%rd635], %f15;
	add.s64 	%rd655, %rd655, 512;
	cvt.u32.u64 	%r1366, %rd655;
	add.s32 	%r1363, %r1363, 2048;
	add.s32 	%r1362, %r1362, 1;
	setp.ne.s32 	%p528, %r1362, 0;
	@%p528 bra 	$L__BB2_94;
$L__BB2_97:
	setp.lt.u32 	%p529, %r42, 1536;
	@%p529 bra 	$L__BB2_573;
	mul.wide.u32 	%rd637, %r1366, 4;
	add.s64 	%rd13, %rd4, %rd637;
	shl.b32 	%r1356, %r1366, 2;
	mov.u32 	%r1357, _ZZN3cub18CUB_300001_SM_10006detail6select23DeviceSelectSweepKernelINS2_10policy_hubIfciLb0ELNS0_10SelectImplE0EE10Policy1000EPfPcS8_PiNS0_13ScanTileStateIiLb1EEENS0_8NullTypeESD_iNS2_19streaming_context_tIlLb1EEELS5_0EEEvT0_T1_T2_T3_T4_T5_T6_T7_iT8_NS1_7vsmem_tEE19static_temp_storage;
	add.s32 	%r1358, %r1356, %r1357;
	add.s32 	%r1365, %r1358, 4096;
	mov.b64 	%rd657, 0;
$L__BB2_99:
	setp.ne.s16 	%p530, %rs16, 0;
	ld.shared.f32 	%f16, [%r1365+-4096];
	mov.b64 	%rd658, 0;
	@%p530 bra 	$L__BB2_101;
	ld.global.u64 	%rd658, [%rd7];
$L__BB2_101:
	setp.ne.s16 	%p531, %rs16, 0;
	shl.b64 	%rd640, %rd658, 2;
	add.s64 	%rd641, %rd657, %rd640;
	add.s64 	%rd642, %rd13, %rd641;
	st.global.f32 	[%rd642], %f16;
	ld.shared.f32 	%f17, [%r1365+-2048];
	mov.b64 	%rd659, 0;
	@%p531 bra 	$L__BB2_103;
	ld.global.u64 	%rd659, [%rd7];
$L__BB2_103:
	setp.ne.s16 	%p532, %rs16, 0;
	shl.b64 	%rd644, %rd659, 2;
	add.s64 	%rd645, %rd657, %rd644;
	add.s64 	%rd646, %rd13, %rd645;
	st.global.f32 	[%rd646+2048], %f17;
	ld.shared.f32 	%f18, [%r1365];
	mov.b64 	%rd660, 0;
	@%p532 bra 	$L__BB2_105;
	ld.global.u64 	%rd660, [%rd7];
$L__BB2_105:
	setp.ne.s16 	%p533, %rs16, 0;
	shl.b64 	%rd648, %rd660, 2;
	add.s64 	%rd649, %rd657, %rd648;
	add.s64 	%rd650, %rd13, %rd649;
	st.global.f32 	[%rd650+4096], %f18;
	ld.shared.f32 	%f19, [%r1365+2048];
	mov.b64 	%rd661, 0;
	@%p533 bra 	$L__BB2_107;
	ld.global.u64 	%rd661, [%rd7];
$L__BB2_107:
	shl.b64 	%rd651, %rd661, 2;
	add.s64 	%rd652, %rd657, %rd651;
	add.s64 	%rd653, %rd13, %rd652;
	st.global.f32 	[%rd653+6144], %f19;
	add.s32 	%r1366, %r1366, 2048;
	add.s64 	%rd657, %rd657, 8192;
	add.s32 	%r1365, %r1365, 8192;
	setp.lt.s32 	%p534, %r1366, %r1277;
	@%p534 bra 	$L__BB2_99;
	bra.uni 	$L__BB2_573;
$L__BB2_108:
	ld.param.u8 	%rs110, [%rd1];
	setp.eq.s16 	%p320, %rs110, 0;
	ld.param.u64 	%rd433, [%rd1+16];
	selp.b64 	%rd434, %rd433, 0, %p320;
	cvt.s64.s32 	%rd435, %r2;
	add.s64 	%rd436, %rd434, %rd435;
	mov.u32 	%r1384, %tid.x;
	mul.lo.s32 	%r889, %r1384, 14;
	cvt.u64.u32 	%rd437, %r889;
	add.s64 	%rd438, %rd436, %rd437;
	shl.b64 	%rd439, %rd438, 2;
	add.s64 	%rd440, %rd2, %rd439;
	ld.global.f32 	%f20, [%rd440];
	ld.global.f32 	%f21, [%rd440+4];
	ld.global.f32 	%f22, [%rd440+8];
	ld.global.f32 	%f23, [%rd440+12];
	ld.global.f32 	%f24, [%rd440+16];
	ld.global.f32 	%f25, [%rd440+20];
	ld.global.f32 	%f26, [%rd440+24];
	ld.global.f32 	%f27, [%rd440+28];
	ld.global.f32 	%f28, [%rd440+32];
	ld.global.f32 	%f29, [%rd440+36];
	ld.global.f32 	%f30, [%rd440+40];
	ld.global.f32 	%f31, [%rd440+44];
	ld.global.f32 	%f32, [%rd440+48];
	ld.global.f32 	%f33, [%rd440+52];
	bar.sync 	0;
	add.s64 	%rd441, %rd3, %rd438;
	ld.global.u8 	%rs17, [%rd441];
	ld.global.u8 	%rs18, [%rd441+1];
	ld.global.u8 	%rs19, [%rd441+2];
	ld.global.u8 	%rs20, [%rd441+3];
	ld.global.u8 	%rs21, [%rd441+4];
	ld.global.u8 	%rs22, [%rd441+5];
	ld.global.u8 	%rs23, [%rd441+6];
	ld.global.u8 	%rs24, [%rd441+7];
	ld.global.u8 	%rs25, [%rd441+8];
	ld.global.u8 	%rs26, [%rd441+9];
	ld.global.u8 	%rs27, [%rd441+10];
	ld.global.u8 	%rs28, [%rd441+11];
	ld.global.u8 	%rs29, [%rd441+12];
	ld.global.u8 	%rs30, [%rd441+13];
	setp.ne.s16 	%p321, %rs17, 0;
	selp.u32 	%r890, 1, 0, %p321;
	setp.ne.s16 	%p322, %rs18, 0;
	selp.u32 	%r891, 1, 0, %p322;
	setp.ne.s16 	%p323, %rs19, 0;
	selp.u32 	%r892, 1, 0, %p323;
	setp.ne.s16 	%p324, %rs20, 0;
	selp.u32 	%r893, 1, 0, %p324;
	setp.ne.s16 	%p325, %rs21, 0;
	selp.u32 	%r894, 1, 0, %p325;
	setp.ne.s16 	%p326, %rs22, 0;
	selp.u32 	%r895, 1, 0, %p326;
	setp.ne.s16 	%p327, %rs23, 0;
	selp.u32 	%r896, 1, 0, %p327;
	setp.ne.s16 	%p328, %rs24, 0;
	selp.u32 	%r897, 1, 0, %p328;
	setp.ne.s16 	%p329, %rs25, 0;
	selp.u32 	%r898, 1, 0, %p329;
	setp.ne.s16 	%p330, %rs26, 0;
	selp.u32 	%r899, 1, 0, %p330;
	setp.ne.s16 	%p331, %rs27, 0;
	selp.u32 	%r900, 1, 0, %p331;
	setp.ne.s16 	%p332, %rs28, 0;
	selp.u32 	%r901, 1, 0, %p332;
	setp.ne.s16 	%p333, %rs29, 0;
	selp.u32 	%r902, 1, 0, %p333;
	setp.ne.s16 	%p334, %rs30, 0;
	selp.u32 	%r903, 1, 0, %p334;
	bar.sync 	0;
	add.s32 	%r904, %r891, %r890;
	add.s32 	%r905, %r904, %r892;
	add.s32 	%r906, %r905, %r893;
	add.s32 	%r57, %r906, %r894;
	add.s32 	%r58, %r57, %r895;
	add.s32 	%r59, %r58, %r896;
	add.s32 	%r60, %r59, %r897;
	add.s32 	%r61, %r60, %r898;
	add.s32 	%r62, %r61, %r899;
	add.s32 	%r63, %r62, %r900;
	add.s32 	%r64, %r63, %r901;
	add.s32 	%r907, %r64, %r902;
	add.s32 	%r863, %r907, %r903;
	shr.u32 	%r66, %r1384, 5;
	// begin inline asm
	mov.u32 %r858, %laneid;
	// end inline asm
	mov.b32 	%r861, 1;
	mov.b32 	%r886, 0;
	mov.b32 	%r888, -1;
	// begin inline asm
	{  .reg .s32 r0;  .reg .pred p;  shfl.sync.up.b32 r0|p, %r863, %r861, %r886, %r888;  @p add.s32 r0, r0, %r863;  mov.s32 %r859, r0;}
	// end inline asm
	mov.b32 	%r867, 2;
	// begin inline asm
	{  .reg .s32 r0;  .reg .pred p;  shfl.sync.up.b32 r0|p, %r859, %r867, %r886, %r888;  @p add.s32 r0, r0, %r859;  mov.s32 %r865, r0;}
	// end inline asm
	mov.b32 	%r873, 4;
	// begin inline asm
	{  .reg .s32 r0;  .reg .pred p;  shfl.sync.up.b32 r0|p, %r865, %r873, %r886, %r888;  @p add.s32 r0, r0, %r865;  mov.s32 %r871, r0;}
	// end inline asm
	mov.b32 	%r879, 8;
	// begin inline asm
	{  .reg .s32 r0;  .reg .pred p;  shfl.sync.up.b32 r0|p, %r871, %r879, %r886, %r888;  @p add.s32 r0, r0, %r871;  mov.s32 %r877, r0;}
	// end inline asm
	mov.b32 	%r885, 16;
	// begin inline asm
	{  .reg .s32 r0;  .reg .pred p;  shfl.sync.up.b32 r0|p, %r877, %r885, %r886, %r888;  @p add.s32 r0, r0, %r877;  mov.s32 %r883, r0;}
	// end inline asm
	setp.ne.s32 	%p335, %r858, 31;
	@%p335 bra 	$L__BB2_110;
	shl.b32 	%r908, %r66, 2;
	mov.u32 	%r909, _ZZN3cub18CUB_300001_SM_10006detail6select23DeviceSelectSweepKernelINS2_10policy_hubIfciLb0ELNS0_10SelectImplE0EE10Policy1000EPfPcS8_PiNS0_13ScanTileStateIiLb1EEENS0_8NullTypeESD_iNS2_19streaming_context_tIlLb1EEELS5_0EEEvT0_T1_T2_T3_T4_T5_T6_T7_iT8_NS1_7vsmem_tEE19static_temp_storage;
	add.s32 	%r910, %r909, %r908;
	st.shared.u32 	[%r910], %r883;
$L__BB2_110:
	sub.s32 	%r911, %r883, %r863;
	bar.sync 	0;
	ld.shared.v4.u32 	{%r912, %r913, %r914, %r915}, [_ZZN3cub18CUB_300001_SM_10006detail6select23DeviceSelectSweepKernelINS2_10policy_hubIfciLb0ELNS0_10SelectImplE0EE10Policy1000EPfPcS8_PiNS0_13ScanTileStateIiLb1EEENS0_8NullTypeESD_iNS2_19streaming_context_tIlLb1EEELS5_0EEEvT0_T1_T2_T3_T4_T5_T6_T7_iT8_NS1_7vsmem_tEE19static_temp_storage];
	add.s32 	%r916, %r913, %r912;
	setp.eq.s32 	%p336, %r66, 2;
	selp.b32 	%r917, %r916, %r912, %p336;
	add.s32 	%r918, %r916, %r914;
	setp.eq.s32 	%p337, %r66, 3;
	selp.b32 	%r919, %r918, %r917, %p337;
	add.s32 	%r920, %r918, %r915;
	setp.eq.s32 	%p338, %r66, 4;
	selp.b32 	%r921, %r920, %r919, %p338;
	ld.shared.v4.u32 	{%r922, %r923, %r924, %r925}, [_ZZN3cub18CUB_300001_SM_10006detail6select23DeviceSelectSweepKernelINS2_10policy_hubIfciLb0ELNS0_10SelectImplE0EE10Policy1000EPfPcS8_PiNS0_13ScanTileStateIiLb1EEENS0_8NullTypeESD_iNS2_19streaming_context_tIlLb1EEELS5_0EEEvT0_T1_T2_T3_T4_T5_T6_T7_iT8_NS1_7vsmem_tEE19static_temp_storage+16];
	add.s32 	%r926, %r920, %r922;
	setp.eq.s32 	%p339, %r66, 5;
	selp.b32 	%r927, %r926, %r921, %p339;
	add.s32 	%r928, %r926, %r923;
	setp.eq.s32 	%p340, %r66, 6;
	selp.b32 	%r929, %r928, %r927, %p340;
	add.s32 	%r930, %r928, %r924;
	setp.eq.s32 	%p341, %r66, 7;
	selp.b32 	%r931, %r930, %r929, %p341;
	add.s32 	%r932, %r930, %r925;
	setp.eq.s32 	%p342, %r66, 8;
	selp.b32 	%r933, %r932, %r931, %p342;
	ld.shared.v4.u32 	{%r934, %r935, %r936, %r937}, [_ZZN3cub18CUB_300001_SM_10006detail6select23DeviceSelectSweepKernelINS2_10policy_hubIfciLb0ELNS0_10SelectImplE0EE10Policy1000EPfPcS8_PiNS0_13ScanTileStateIiLb1EEENS0_8NullTypeESD_iNS2_19streaming_context_tIlLb1EEELS5_0EEEvT0_T1_T2_T3_T4_T5_T6_T7_iT8_NS1_7vsmem_tEE19static_temp_storage+32];
	add.s32 	%r938, %r932, %r934;
	setp.eq.s32 	%p343, %r66, 9;
	selp.b32 	%r939, %r938, %r933, %p343;
	add.s32 	%r940, %r938, %r935;
	setp.eq.s32 	%p344, %r66, 10;
	selp.b32 	%r941, %r940, %r939, %p344;
	add.s32 	%r942, %r940, %r936;
	setp.eq.s32 	%p345, %r66, 11;
	selp.b32 	%r943, %r942, %r941, %p345;
	add.s32 	%r944, %r942, %r937;
	setp.eq.s32 	%p346, %r66, 12;
	selp.b32 	%r945, %r944, %r943, %p346;
	ld.shared.v4.u32 	{%r946, %r947, %r948, %r949}, [_ZZN3cub18CUB_300001_SM_10006detail6select23DeviceSelectSweepKernelINS2_10policy_hubIfciLb0ELNS0_10SelectImplE0EE10Policy1000EPfPcS8_PiNS0_13ScanTileStateIiLb1EEENS0_8NullTypeESD_iNS2_19streaming_context_tIlLb1EEELS5_0EEEvT0_T1_T2_T3_T4_T5_T6_T7_iT8_NS1_7vsmem_tEE19static_temp_storage+48];
	add.s32 	%r950, %r944, %r946;
	setp.eq.s32 	%p347, %r66, 13;
	selp.b32 	%r951, %r950, %r945, %p347;
	add.s32 	%r952, %r950, %r947;
	setp.eq.s32 	%p348, %r66, 14;
	selp.b32 	%r953, %r952, %r951, %p348;
	add.s32 	%r954, %r952, %r948;
	setp.eq.s32 	%p349, %r66, 15;
	selp.b32 	%r955, %r954, %r953, %p349;
	add.s32 	%r69, %r954, %r949;
	setp.gt.u32 	%p350, %r1384, 31;
	setp.lt.u32 	%p351, %r1384, 32;
	setp.eq.s32 	%p352, %r858, 0;
	selp.b32 	%r956, 0, %r911, %p352;
	add.s32 	%r1380, %r955, %r956;
	selp.b32 	%r71, %r911, %r1380, %p351;
	@%p350 bra 	$L__BB2_126;
	setp.ne.s32 	%p353, %r1384, 0;
	mul.wide.s32 	%rd442, %r1367, 8;
	add.s64 	%rd52, %rd5, %rd442;
	@%p353 bra 	$L__BB2_113;
	st.shared.u32 	[_ZZN3cub18CUB_300001_SM_10006detail6select23DeviceSelectSweepKernelINS2_10policy_hubIfciLb0ELNS0_10SelectImplE0EE10Policy1000EPfPcS8_PiNS0_13ScanTileStateIiLb1EEENS0_8NullTypeESD_iNS2_19streaming_context_tIlLb1EEELS5_0EEEvT0_T1_T2_T3_T4_T5_T6_T7_iT8_NS1_7vsmem_tEE19static_temp_storage+108], %r69;
	add.s64 	%rd443, %rd52, 256;
	mov.b32 	%r957, 100;
	// begin inline asm
	st.relaxed.gpu.v2.u32 [%rd443], {%r957, %r69};
	// end inline asm
$L__BB2_113:
	not.b32 	%r963, %r1384;
	add.s32 	%r1375, %r1367, %r963;
	mov.b32 	%r959, 675;
	// begin inline asm
	nanosleep.u32 %r959;
	// end inline asm
	mul.wide.s32 	%rd445, %r1375, 8;
	add.s64 	%rd446, %rd5, %rd445;
	add.s64 	%rd444, %rd446, 256;
	// begin inline asm
	ld.relaxed.gpu.v2.u32 {%r1377, %r1369}, [%rd444];
	// end inline asm
	mov.b32 	%r1370, 422;
$L__BB2_114:
	setp.eq.s32 	%p354, %r1377, 99;
	mov.b32 	%r964, -1;
	vote.sync.any.pred 	%p355, %p354, %r964;
	not.pred 	%p356, %p355;
	@%p356 bra 	$L__BB2_116;
	mul.lo.s32 	%r1142, %r1367, 16807;
	and.b32  	%r1367, %r1142, 2147483647;
	add.s32 	%r1143, %r1370, 1;
	rem.u32 	%r1139, %r1367, %r1143;
	// begin inline asm
	nanosleep.u32 %r1139;
	// end inline asm
	shr.u32 	%r1370, %r1370, 1;
	// begin inline asm
	ld.relaxed.gpu.v2.u32 {%r1377, %r1369}, [%rd444];
	// end inline asm
	bra.uni 	$L__BB2_114;
$L__BB2_116:
	setp.eq.s32 	%p357, %r1377, 101;
	mov.b32 	%r991, -1;
	vote.sync.ballot.b32 	%r993, %p357, %r991;
	// begin inline asm
	mov.u32 %r966, %lanemask_ge;
	// end inline asm
	and.b32  	%r994, %r993, %r966;
	or.b32  	%r995, %r994, -2147483648;
	add.s32 	%r996, %r995, -1;
	not.b32 	%r997, %r995;
	and.b32  	%r998, %r997, %r996;
	popc.b32 	%r970, %r998;
	mov.b32 	%r969, 1;
	// begin inline asm
	shfl.sync.down.b32 %r967, %r1369, %r969, %r970, %r991;
	// end inline asm
	setp.lt.s32 	%p359, %r858, %r970;
	selp.b32 	%r999, %r967, 0, %p359;
	add.s32 	%r973, %r999, %r1369;
	mov.b32 	%r974, 2;
	// begin inline asm
	shfl.sync.down.b32 %r972, %r973, %r974, %r970, %r991;
	// end inline asm
	add.s32 	%r1000, %r858, 2;
	setp.gt.s32 	%p360, %r1000, %r970;
	selp.b32 	%r1001, 0, %r972, %p360;
	add.s32 	%r978, %r973, %r1001;
	mov.b32 	%r979, 4;
	// begin inline asm
	shfl.sync.down.b32 %r977, %r978, %r979, %r970, %r991;
	// end inline asm
	add.s32 	%r1002, %r858, 4;
	setp.gt.s32 	%p361, %r1002, %r970;
	selp.b32 	%r1003, 0, %r977, %p361;
	add.s32 	%r983, %r978, %r1003;
	mov.b32 	%r984, 8;
	// begin inline asm
	shfl.sync.down.b32 %r982, %r983, %r984, %r970, %r991;
	// end inline asm
	add.s32 	%r1004, %r858, 8;
	setp.gt.s32 	%p362, %r1004, %r970;
	selp.b32 	%r1005, 0, %r982, %p362;
	add.s32 	%r988, %r983, %r1005;
	mov.b32 	%r989, 16;
	// begin inline asm
	shfl.sync.down.b32 %r987, %r988, %r989, %r970, %r991;
	// end inline asm
	add.s32 	%r1006, %r858, 16;
	setp.gt.s32 	%p363, %r1006, %r970;
	selp.b32 	%r1007, 0, %r987, %p363;
	add.s32 	%r1373, %r988, %r1007;
	add.s64 	%rd54, %rd5, 256;
	mov.b32 	%r1371, 422;
$L__BB2_117:
	setp.ne.s32 	%p364, %r1377, 101;
	mov.b32 	%r1008, -1;
	vote.sync.all.pred 	%p365, %p364, %r1008;
	not.pred 	%p366, %p365;
	@%p366 bra 	$L__BB2_122;
	shr.u32 	%r1371, %r1371, 1;
	mul.wide.s32 	%rd542, %r1375, 8;
	add.s64 	%rd543, %rd54, %rd542;
	add.s64 	%rd541, %rd543, -256;
	// begin inline asm
	ld.relaxed.gpu.v2.u32 {%r1377, %r1378}, [%rd541];
	// end inline asm
	mov.u32 	%r1379, %r1371;
$L__BB2_119:
	setp.eq.s32 	%p428, %r1377, 99;
	mov.b32 	%r1091, -1;
	vote.sync.any.pred 	%p429, %p428, %r1091;
	not.pred 	%p430, %p429;
	@%p430 bra 	$L__BB2_121;
	mul.lo.s32 	%r1137, %r1367, 16807;
	and.b32  	%r1367, %r1137, 2147483647;
	add.s32 	%r1138, %r1379, 1;
	rem.u32 	%r1134, %r1367, %r1138;
	// begin inline asm
	nanosleep.u32 %r1134;
	// end inline asm
	shr.u32 	%r1379, %r1379, 1;
	// begin inline asm
	ld.relaxed.gpu.v2.u32 {%r1377, %r1378}, [%rd541];
	// end inline asm
	bra.uni 	$L__BB2_119;
$L__BB2_121:
	setp.eq.s32 	%p431, %r1377, 101;
	mov.b32 	%r1117, -1;
	vote.sync.ballot.b32 	%r1118, %p431, %r1117;
	and.b32  	%r1119, %r1118, %r966;
	or.b32  	%r1120, %r1119, -2147483648;
	add.s32 	%r1121, %r1120, -1;
	not.b32 	%r1122, %r1120;
	and.b32  	%r1123, %r1122, %r1121;
	popc.b32 	%r1096, %r1123;
	mov.b32 	%r1095, 1;
	// begin inline asm
	shfl.sync.down.b32 %r1093, %r1378, %r1095, %r1096, %r1117;
	// end inline asm
	setp.lt.s32 	%p433, %r858, %r1096;
	selp.b32 	%r1124, %r1093, 0, %p433;
	add.s32 	%r1099, %r1124, %r1378;
	mov.b32 	%r1100, 2;
	// begin inline asm
	shfl.sync.down.b32 %r1098, %r1099, %r1100, %r1096, %r1117;
	// end inline asm
	setp.gt.s32 	%p434, %r1000, %r1096;
	selp.b32 	%r1126, 0, %r1098, %p434;
	add.s32 	%r1104, %r1099, %r1126;
	mov.b32 	%r1105, 4;
	// begin inline asm
	shfl.sync.down.b32 %r1103, %r1104, %r1105, %r1096, %r1117;
	// end inline asm
	setp.gt.s32 	%p435, %r1002, %r1096;
	selp.b32 	%r1128, 0, %r1103, %p435;
	add.s32 	%r1109, %r1104, %r1128;
	mov.b32 	%r1110, 8;
	// begin inline asm
	shfl.sync.down.b32 %r1108, %r1109, %r1110, %r1096, %r1117;
	// end inline asm
	setp.gt.s32 	%p436, %r1004, %r1096;
	selp.b32 	%r1130, 0, %r1108, %p436;
	add.s32 	%r1114, %r1109, %r1130;
	mov.b32 	%r1115, 16;
	// begin inline asm
	shfl.sync.down.b32 %r1113, %r1114, %r1115, %r1096, %r1117;
	// end inline asm
	setp.gt.s32 	%p437, %r1006, %r1096;
	selp.b32 	%r1132, 0, %r1113, %p437;
	add.s32 	%r1133, %r1132, %r1373;
	add.s32 	%r1373, %r1133, %r1114;
	add.s32 	%r1375, %r1375, -32;
	bra.uni 	$L__BB2_117;
$L__BB2_122:
	setp.ne.s32 	%p367, %r1384, 0;
	@%p367 bra 	$L__BB2_124;
	add.s32 	%r1011, %r1373, %r69;
	add.s64 	%rd447, %rd52, 256;
	mov.b32 	%r1010, 101;
	// begin inline asm
	st.relaxed.gpu.v2.u32 [%rd447], {%r1010, %r1011};
	// end inline asm
	st.shared.u32 	[_ZZN3cub18CUB_300001_SM_10006detail6select23DeviceSelectSweepKernelINS2_10policy_hubIfciLb0ELNS0_10SelectImplE0EE10Policy1000EPfPcS8_PiNS0_13ScanTileStateIiLb1EEENS0_8NullTypeESD_iNS2_19streaming_context_tIlLb1EEELS5_0EEEvT0_T1_T2_T3_T4_T5_T6_T7_iT8_NS1_7vsmem_tEE19static_temp_storage+100], %r1373;
	st.shared.u32 	[_ZZN3cub18CUB_300001_SM_10006detail6select23DeviceSelectSweepKernelINS2_10policy_hubIfciLb0ELNS0_10SelectImplE0EE10Policy1000EPfPcS8_PiNS0_13ScanTileStateIiLb1EEENS0_8NullTypeESD_iNS2_19streaming_context_tIlLb1EEELS5_0EEEvT0_T1_T2_T3_T4_T5_T6_T7_iT8_NS1_7vsmem_tEE19static_temp_storage+104], %r1011;
$L__BB2_124:
	setp.ne.s32 	%p368, %r858, 0;
	mov.u32 	%r1380, %r71;
	@%p368 bra 	$L__BB2_126;
	st.shared.u32 	[_ZZN3cub18CUB_300001_SM_10006detail6select23DeviceSelectSweepKernelINS2_10policy_hubIfciLb0ELNS0_10SelectImplE0EE10Policy1000EPfPcS8_PiNS0_13ScanTileStateIiLb1EEENS0_8NullTypeESD_iNS2_19streaming_context_tIlLb1EEELS5_0EEEvT0_T1_T2_T3_T4_T5_T6_T7_iT8_NS1_7vsmem_tEE19static_temp_storage+80], %r1373;
	mov.u32 	%r1380, %r1373;
$L__BB2_126:
	mov.u64 	%rd55, %rd201;
	bar.sync 	0;
	setp.eq.s32 	%p369, %r1384, 0;
	ld.shared.u32 	%r1012, [_ZZN3cub18CUB_300001_SM_10006detail6select23DeviceSelectSweepKernelINS2_10policy_hubIfciLb0ELNS0_10SelectImplE0EE10Policy1000EPfPcS8_PiNS0_13ScanTileStateIiLb1EEENS0_8NullTypeESD_iNS2_19streaming_context_tIlLb1EEELS5_0EEEvT0_T1_T2_T3_T4_T5_T6_T7_iT8_NS1_7vsmem_tEE19static_temp_storage+80];
	selp.b32 	%r1013, 0, %r1012, %p369;
	add.s32 	%r108, %r1013, %r1380;
	setp.ne.s16 	%p370, %rs17, 0;
	selp.u32 	%r1014, 1, 0, %p370;
	add.s32 	%r109, %r108, %r1014;
	setp.ne.s16 	%p371, %rs18, 0;
	selp.u32 	%r1015, 1, 0, %p371;
	add.s32 	%r1016, %r1015, %r1014;
	add.s32 	%r110, %r1016, %r108;
	setp.ne.s16 	%p372, %rs19, 0;
	selp.u32 	%r1017, 1, 0, %p372;
	add.s32 	%r111, %r110, %r1017;
	setp.ne.s16 	%p373, %rs20, 0;
	selp.u32 	%r1018, 1, 0, %p373;
	add.s32 	%r112, %r111, %r1018;
	add.s32 	%r113, %r57, %r108;
	add.s32 	%r114, %r58, %r108;
	add.s32 	%r115, %r59, %r108;
	add.s32 	%r116, %r60, %r108;
	add.s32 	%r117, %r61, %r108;
	add.s32 	%r118, %r62, %r108;
	add.s32 	%r119, %r63, %r108;
	add.s32 	%r120, %r64, %r108;
	setp.ne.s16 	%p374, %rs29, 0;
	selp.u32 	%r1019, 1, 0, %p374;
	add.s32 	%r121, %r120, %r1019;
	ld.shared.u32 	%r122, [_ZZN3cub18CUB_300001_SM_10006detail6select23DeviceSelectSweepKernelINS2_10policy_hubIfciLb0ELNS0_10SelectImplE0EE10Policy1000EPfPcS8_PiNS0_13ScanTileStateIiLb1EEENS0_8NullTypeESD_iNS2_19streaming_context_tIlLb1EEELS5_0EEEvT0_T1_T2_T3_T4_T5_T6_T7_iT8_NS1_7vsmem_tEE19static_temp_storage+108];
	ld.shared.u32 	%r123, [_ZZN3cub18CUB_300001_SM_10006detail6select23DeviceSelectSweepKernelINS2_10policy_hubIfciLb0ELNS0_10SelectImplE0EE10Policy1000EPfPcS8_PiNS0_13ScanTileStateIiLb1EEENS0_8NullTypeESD_iNS2_19streaming_context_tIlLb1EEELS5_0EEEvT0_T1_T2_T3_T4_T5_T6_T7_iT8_NS1_7vsmem_tEE19static_temp_storage+100];
	setp.gt.s32 	%p375, %r122, 512;
	@%p375 bra 	$L__BB2_183;
	setp.ne.s16 	%p376, %rs17, 0;
	ld.param.u8 	%rs31, [%rd55];
	ld.param.u64 	%rd448, [%rd55+24];
	cvta.to.global.u64 	%rd56, %rd448;
	@%p376 bra 	$L__BB2_128;
	bra.uni 	$L__BB2_131;
$L__BB2_128:
	setp.ne.s16 	%p377, %rs31, 0;
	mov.b64 	%rd681, 0;
	@%p377 bra 	$L__BB2_130;
	ld.global.u64 	%rd681, [%rd56];
$L__BB2_130:
	cvt.s64.s32 	%rd450, %r108;
	add.s64 	%rd451, %rd681, %rd450;
	shl.b64 	%rd452, %rd451, 2;
	add.s64 	%rd453, %rd4, %rd452;
	st.global.f32 	[%rd453], %f20;
$L__BB2_131:
	setp.eq.s16 	%p378, %rs18, 0;
	@%p378 bra 	$L__BB2_135;
	setp.ne.s16 	%p379, %rs31, 0;
	mov.b64 	%rd682, 0;
	@%p379 bra 	$L__BB2_134;
	ld.global.u64 	%rd682, [%rd56];
$L__BB2_134:
	cvt.s64.s32 	%rd455, %r109;
	add.s64 	%rd456, %rd682, %rd455;
	shl.b64 	%rd457, %rd456, 2;
	add.s64 	%rd458, %rd4, %rd457;
	st.global.f32 	[%rd458], %f21;
$L__BB2_135:
	setp.eq.s16 	%p380, %rs19, 0;
	@%p380 bra 	$L__BB2_139;
	setp.ne.s16 	%p381, %rs31, 0;
	mov.b64 	%rd683, 0;
	@%p381 bra 	$L__BB2_138;
	ld.global.u64 	%rd683, [%rd56];
$L__BB2_138:
	cvt.s64.s32 	%rd460, %r110;
	add.s64 	%rd461, %rd683, %rd460;
	shl.b64 	%rd462, %rd461, 2;
	add.s64 	%rd463, %rd4, %rd462;
	st.global.f32 	[%rd463], %f22;
$L__BB2_139:
	setp.eq.s16 	%p382, %rs20, 0;
	@%p382 bra 	$L__BB2_143;
	setp.ne.s16 	%p383, %rs31, 0;
	mov.b64 	%rd684, 0;
	@%p383 bra 	$L__BB2_142;
	ld.global.u64 	%rd684, [%rd56];
$L__BB2_142:
	cvt.s64.s32 	%rd465, %r111;
	add.s64 	%rd466, %rd684, %rd465;
	shl.b64 	%rd467, %rd466, 2;
	add.s64 	%rd468, %rd4, %rd467;
	st.global.f32 	[%rd468], %f23;
$L__BB2_143:
	setp.eq.s16 	%p384, %rs21, 0;
	@%p384 bra 	$L__BB2_147;
	setp.ne.s16 	%p385, %rs31, 0;
	mov.b64 	%rd685, 0;
	@%p385 bra 	$L__BB2_146;
	ld.global.u64 	%rd685, [%rd56];
$L__BB2_146:
	cvt.s64.s32 	%rd470, %r112;
	add.s64 	%rd471, %rd685, %rd470;
	shl.b64 	%rd472, %rd471, 2;
	add.s64 	%rd473, %rd4, %rd472;
	st.global.f32 	[%rd473], %f24;
$L__BB2_147:
	setp.eq.s16 	%p386, %rs22, 0;
	@%p386 bra 	$L__BB2_151;
	setp.ne.s16 	%p387, %rs31, 0;
	mov.b64 	%rd686, 0;
	@%p387 bra 	$L__BB2_150;
	ld.global.u64 	%rd686, [%rd56];
$L__BB2_150:
	cvt.s64.s32 	%rd475, %r113;
	add.s64 	%rd476, %rd686, %rd475;
	shl.b64 	%rd477, %rd476, 2;
	add.s64 	%rd478, %rd4, %rd477;
	st.global.f32 	[%rd478], %f25;
$L__BB2_151:
	setp.eq.s16 	%p388, %rs23, 0;
	@%p388 bra 	$L__BB2_155;
	setp.ne.s16 	%p389, %rs31, 0;
	mov.b64 	%rd687, 0;
	@%p389 bra 	$L__BB2_154;
	ld.global.u64 	%rd687, [%rd56];
$L__BB2_154:
	cvt.s64.s32 	%rd480, %r114;
	add.s64 	%rd481, %rd687, %rd480;
	shl.b64 	%rd482, %rd481, 2;
	add.s64 	%rd483, %rd4, %rd482;
	st.global.f32 	[%rd483], %f26;
$L__BB2_155:
	setp.eq.s16 	%p390, %rs24, 0;
	@%p390 bra 	$L__BB2_159;
	setp.ne.s16 	%p391, %rs31, 0;
	mov.b64 	%rd688, 0;
	@%p391 bra 	$L__BB2_158;
	ld.global.u64 	%rd688, [%rd56];
$L__BB2_158:
	cvt.s64.s32 	%rd485, %r115;
	add.s64 	%rd486, %rd688, %rd485;
	shl.b64 	%rd487, %rd486, 2;
	add.s64 	%rd488, %rd4, %rd487;
	st.global.f32 	[%rd488], %f27;
$L__BB2_159:
	setp.eq.s16 	%p392, %rs25, 0;
	@%p392 bra 	$L__BB2_163;
	setp.ne.s16 	%p393, %rs31, 0;
	mov.b64 	%rd689, 0;
	@%p393 bra 	$L__BB2_162;
	ld.global.u64 	%rd689, [%rd56];
$L__BB2_162:
	cvt.s64.s32 	%rd490, %r116;
	add.s64 	%rd491, %rd689, %rd490;
	shl.b64 	%rd492, %rd491, 2;
	add.s64 	%rd493, %rd4, %rd492;
	st.global.f32 	[%rd493], %f28;
$L__BB2_163:
	setp.eq.s16 	%p394, %rs26, 0;
	@%p394 bra 	$L__BB2_167;
	setp.ne.s16 	%p395, %rs31, 0;
	mov.b64 	%rd690, 0;
	@%p395 bra 	$L__BB2_166;
	ld.global.u64 	%rd690, [%rd56];
$L__BB2_166:
	cvt.s64.s32 	%rd495, %r117;
	add.s64 	%rd496, %rd690, %rd495;
	shl.b64 	%rd497, %rd496, 2;
	add.s64 	%rd498, %rd4, %rd497;
	st.global.f32 	[%rd498], %f29;
$L__BB2_167:
	setp.eq.s16 	%p396, %rs27, 0;
	@%p396 bra 	$L__BB2_171;
	setp.ne.s16 	%p397, %rs31, 0;
	mov.b64 	%rd691, 0;
	@%p397 bra 	$L__BB2_170;
	ld.global.u64 	%rd691, [%rd56];
$L__BB2_170:
	cvt.s64.s32 	%rd500, %r118;
	add.s64 	%rd501, %rd691, %rd500;
	shl.b64 	%rd502, %rd501, 2;
	add.s64 	%rd503, %rd4, %rd502;
	st.global.f32 	[%rd503], %f30;
$L__BB2_171:
	setp.eq.s16 	%p398, %rs28, 0;
	@%p398 bra 	$L__BB2_175;
	setp.ne.s16 	%p399, %rs31, 0;
	mov.b64 	%rd692, 0;
	@%p399 bra 	$L__BB2_174;
	ld.global.u64 	%rd692, [%rd56];
$L__BB2_174:
	cvt.s64.s32 	%rd505, %r119;
	add.s64 	%rd506, %rd692, %rd505;
	shl.b64 	%rd507, %rd506, 2;
	add.s64 	%rd508, %rd4, %rd507;
	st.global.f32 	[%rd508], %f31;
$L__BB2_175:
	setp.eq.s16 	%p400, %rs29, 0;
	@%p400 bra 	$L__BB2_179;
	setp.ne.s16 	%p401, %rs31, 0;
	mov.b64 	%rd693, 0;
	@%p401 bra 	$L__BB2_178;
	ld.global.u64 	%rd693, [%rd56];
$L__BB2_178:
	cvt.s64.s32 	%rd510, %r120;
	add.s64 	%rd511, %rd693, %rd510;
	shl.b64 	%rd512, %rd511, 2;
	add.s64 	%rd513, %rd4, %rd512;
	st.global.f32 	[%rd513], %f32;
$L__BB2_179:
	setp.eq.s16 	%p402, %rs30, 0;
	@%p402 bra 	$L__BB2_573;
	setp.ne.s16 	%p403, %rs31, 0;
	mov.b64 	%rd694, 0;
	@%p403 bra 	$L__BB2_182;
	ld.global.u64 	%rd694, [%rd56];
$L__BB2_182:
	cvt.s64.s32 	%rd515, %r121;
	add.s64 	%rd516, %rd694, %rd515;
	shl.b64 	%rd517, %rd516, 2;
	add.s64 	%rd518, %rd4, %rd517;
	st.global.f32 	[%rd518], %f33;
	bra.uni 	$L__BB2_573;
$L__BB2_183:
	setp.eq.s16 	%p404, %rs17, 0;
	bar.sync 	0;
	@%p404 bra 	$L__BB2_185;
	sub.s32 	%r1020, %r108, %r123;
	shl.b32 	%r1021, %r1020, 2;
	mov.u32 	%r1022, _ZZN3cub18CUB_300001_SM_10006detail6select23DeviceSelectSweepKernelINS2_10policy_hubIfciLb0ELNS0_10SelectImplE0EE10Policy1000EPfPcS8_PiNS0_13ScanTileStateIiLb1EEENS0_8NullTypeESD_iNS2_19streaming_context_tIlLb1EEELS5_0EEEvT0_T1_T2_T3_T4_T5_T6_T7_iT8_NS1_7vsmem_tEE19static_temp_storage;
	add.s32 	%r1023, %r1022, %r1021;
	st.shared.f32 	[%r1023], %f20;
$L__BB2_185:
	setp.eq.s16 	%p405, %rs18, 0;
	@%p405 bra 	$L__BB2_187;
	sub.s32 	%r1024, %r109, %r123;
	shl.b32 	%r1025, %r1024, 2;
	mov.u32 	%r1026, _ZZN3cub18CUB_300001_SM_10006detail6select23DeviceSelectSweepKernelINS2_10policy_hubIfciLb0ELNS0_10SelectImplE0EE10Policy1000EPfPcS8_PiNS0_13ScanTileStateIiLb1EEENS0_8NullTypeESD_iNS2_19streaming_context_tIlLb1EEELS5_0EEEvT0_T1_T2_T3_T4_T5_T6_T7_iT8_NS1_7vsmem_tEE19static_temp_storage;
	add.s32 	%r1027, %r1026, %r1025;
	st.shared.f32 	[%r1027], %f21;
$L__BB2_187:
	setp.eq.s16 	%p406, %rs19, 0;
	@%p406 bra 	$L__BB2_189;
	sub.s32 	%r1028, %r110, %r123;
	shl.b32 	%r1029, %r1028, 2;
	mov.u32 	%r1030, _ZZN3cub18CUB_300001_SM_10006detail6select23DeviceSelectSweepKernelINS2_10policy_hubIfciLb0ELNS0_10SelectImplE0EE10Policy1000EPfPcS8_PiNS0_13ScanTileStateIiLb1EEENS0_8NullTypeESD_iNS2_19streaming_context_tIlLb1EEELS5_0EEEvT0_T1_T2_T3_T4_T5_T6_T7_iT8_NS1_7vsmem_tEE19static_temp_storage;
	add.s32 	%r1031, %r1030, %r1029;
	st.shared.f32 	[%r1031], %f22;
$L__BB2_189:
	setp.eq.s16 	%p407, %rs20, 0;
	@%p407 bra 	$L__BB2_191;
	sub.s32 	%r1032, %r111, %r123;
	shl.b32 	%r1033, %r1032, 2;
	mov.u32 	%r1034, _ZZN3cub18CUB_300001_SM_10006detail6select23DeviceSelectSweepKernelINS2_10policy_hubIfciLb0ELNS0_10SelectImplE0EE10Policy1000EPfPcS8_PiNS0_13ScanTileStateIiLb1EEENS0_8NullTypeESD_iNS2_19streaming_context_tIlLb1EEELS5_0EEEvT0_T1_T2_T3_T4_T5_T6_T7_iT8_NS1_7vsmem_tEE19static_temp_storage;
	add.s32 	%r1035, %r1034, %r1033;
	st.shared.f32 	[%r1035], %f23;
$L__BB2_191:
	setp.eq.s16 	%p408, %rs21, 0;
	@%p408 bra 	$L__BB2_193;
	sub.s32 	%r1036, %r112, %r123;
	shl.b32 	%r1037, %r1036, 2;
	mov.u32 	%r1038, _ZZN3cub18CUB_300001_SM_10006detail6select23DeviceSelectSweepKernelINS2_10policy_hubIfciLb0ELNS0_10SelectImplE0EE10Policy1000EPfPcS8_PiNS0_13ScanTileStateIiLb1EEENS0_8NullTypeESD_iNS2_19streaming_context_tIlLb1EEELS5_0EEEvT0_T1_T2_T3_T4_T5_T6_T7_iT8_NS1_7vsmem_tEE19static_temp_storage;
	add.s32 	%r1039, %r1038, %r1037;
	st.shared.f32 	[%r1039], %f24;
$L__BB2_193:
	setp.eq.s16 	%p409, %rs22, 0;
	@%p409 bra 	$L__BB2_195;
	sub.s32 	%r1040, %r113, %r123;
	shl.b32 	%r1041, %r1040, 2;
	mov.u32 	%r1042, _ZZN3cub18CUB_300001_SM_10006detail6select23DeviceSelectSweepKernelINS2_10policy_hubIfciLb0ELNS0_10SelectImplE0EE10Policy1000EPfPcS8_PiNS0_13ScanTileStateIiLb1EEENS0_8NullTypeESD_iNS2_19streaming_context_tIlLb1EEELS5_0EEEvT0_T1_T2_T3_T4_T5_T6_T7_iT8_NS1_7vsmem_tEE19static_temp_storage;
	add.s32 	%r1043, %r1042, %r1041;
	st.shared.f32 	[%r1043], %f25;
$L__BB2_195:
	setp.eq.s16 	%p410, %rs23, 0;
	@%p410 bra 	$L__BB2_197;
	sub.s32 	%r1044, %r114, %r123;
	shl.b32 	%r1045, %r1044, 2;
	mov.u32 	%r1046, _ZZN3cub18CUB_300001_SM_10006detail6select23DeviceSelectSweepKernelINS2_10policy_hubIfciLb0ELNS0_10SelectImplE0EE10Policy1000EPfPcS8_PiNS0_13ScanTileStateIiLb1EEENS0_8NullTypeESD_iNS2_19streaming_context_tIlLb1EEELS5_0EEEvT0_T1_T2_T3_T4_T5_T6_T7_iT8_NS1_7vsmem_tEE19static_temp_storage;
	add.s32 	%r1047, %r1046, %r1045;
	st.shared.f32 	[%r1047], %f26;
$L__BB2_197:
	setp.eq.s16 	%p411, %rs24, 0;
	@%p411 bra 	$L__BB2_199;
	sub.s32 	%r1048, %r115, %r123;
	shl.b32 	%r1049, %r1048, 2;
	mov.u32 	%r1050, _ZZN3cub18CUB_300001_SM_10006detail6select23DeviceSelectSweepKernelINS2_10policy_hubIfciLb0ELNS0_10SelectImplE0EE10Policy1000EPfPcS8_PiNS0_13ScanTileStateIiLb1EEENS0_8NullTypeESD_iNS2_19streaming_context_tIlLb1EEELS5_0EEEvT0_T1_T2_T3_T4_T5_T6_T7_iT8_NS1_7vsmem_tEE19static_temp_storage;
	add.s32 	%r1051, %r1050, %r1049;
	st.shared.f32 	[%r1051], %f27;
$L__BB2_199:
	setp.eq.s16 	%p412, %rs25, 0;
	@%p412 bra 	$L__BB2_201;
	sub.s32 	%r1052, %r116, %r123;
	shl.b32 	%r1053, %r1052, 2;
	mov.u32 	%r1054, _ZZN3cub18CUB_300001_SM_10006detail6select23DeviceSelectSweepKernelINS2_10policy_hubIfciLb0ELNS0_10SelectImplE0EE10Policy1000EPfPcS8_PiNS0_13ScanTileStateIiLb1EEENS0_8NullTypeESD_iNS2_19streaming_context_tIlLb1EEELS5_0EEEvT0_T1_T2_T3_T4_T5_T6_T7_iT8_NS1_7vsmem_tEE19static_temp_storage;
	add.s32 	%r1055, %r1054, %r1053;
	st.shared.f32 	[%r1055], %f28;
$L__BB2_201:
	setp.eq.s16 	%p413, %rs26, 0;
	@%p413 bra 	$L__BB2_203;
	sub.s32 	%r1056, %r117, %r123;
	shl.b32 	%r1057, %r1056, 2;
	mov.u32 	%r1058, _ZZN3cub18CUB_300001_SM_10006detail6select23DeviceSelectSweepKernelINS2_10policy_hubIfciLb0ELNS0_10SelectImplE0EE10Policy1000EPfPcS8_PiNS0_13ScanTileStateIiLb1EEENS0_8NullTypeESD_iNS2_19streaming_context_tIlLb1EEELS5_0EEEvT0_T1_T2_T3_T4_T5_T6_T7_iT8_NS1_7vsmem_tEE19static_temp_storage;
	add.s32 	%r1059, %r1058, %r1057;
	st.shared.f32 	[%r1059], %f29;
$L__BB2_203:
	setp.eq.s16 	%p414, %rs27, 0;
	@%p414 bra 	$L__BB2_205;
	sub.s32 	%r1060, %r118, %r123;
	shl.b32 	%r1061, %r1060, 2;
	mov.u32 	%r1062, _ZZN3cub18CUB_300001_SM_10006detail6select23DeviceSelectSweepKernelINS2_10policy_hubIfciLb0ELNS0_10SelectImplE0EE10Policy1000EPfPcS8_PiNS0_13ScanTileStateIiLb1EEENS0_8NullTypeESD_iNS2_19streaming_context_tIlLb1EEELS5_0EEEvT0_T1_T2_T3_T4_T5_T6_T7_iT8_NS1_7vsmem_tEE19static_temp_storage;
	add.s32 	%r1063, %r1062, %r1061;
	st.shared.f32 	[%r1063], %f30;
$L__BB2_205:
	setp.eq.s16 	%p415, %rs28, 0;
	@%p415 bra 	$L__BB2_207;
	sub.s32 	%r1064, %r119, %r123;
	shl.b32 	%r1065, %r1064, 2;
	mov.u32 	%r1066, _ZZN3cub18CUB_300001_SM_10006detail6select23DeviceSelectSweepKernelINS2_10policy_hubIfciLb0ELNS0_10SelectImplE0EE10Policy1000EPfPcS8_PiNS0_13ScanTileStateIiLb1EEENS0_8NullTypeESD_iNS2_19streaming_context_tIlLb1EEELS5_0EEEvT0_T1_T2_T3_T4_T5_T6_T7_iT8_NS1_7vsmem_tEE19static_temp_storage;
	add.s32 	%r1067, %r1066, %r1065;
	st.shared.f32 	[%r1067], %f31;
$L__BB2_207:
	setp.eq.s16 	%p416, %rs29, 0;
	@%p416 bra 	$L__BB2_209;
	sub.s32 	%r1068, %r120, %r123;
	shl.b32 	%r1069, %r1068, 2;
	mov.u32 	%r1070, _ZZN3cub18CUB_300001_SM_10006detail6select23DeviceSelectSweepKernelINS2_10policy_hubIfciLb0ELNS0_10SelectImplE0EE10Policy1000EPfPcS8_PiNS0_13ScanTileStateIiLb1EEENS0_8NullTypeESD_iNS2_19streaming_context_tIlLb1EEELS5_0EEEvT0_T1_T2_T3_T4_T5_T6_T7_iT8_NS1_7vsmem_tEE19static_temp_storage;
	add.s32 	%r1071, %r1070, %r1069;
	st.shared.f32 	[%r1071], %f32;
$L__BB2_209:
	setp.eq.s16 	%p417, %rs30, 0;
	@%p417 bra 	$L__BB2_211;
	sub.s32 	%r1072, %r121, %r123;
	shl.b32 	%r1073, %r1072, 2;
	mov.u32 	%r1074, _ZZN3cub18CUB_300001_SM_10006detail6select23DeviceSelectSweepKernelINS2_10policy_hubIfciLb0ELNS0_10SelectImplE0EE10Policy1000EPfPcS8_PiNS0_13ScanTileStateIiLb1EEENS0_8NullTypeESD_iNS2_19streaming_context_tIlLb1EEELS5_0EEEvT0_T1_T2_T3_T4_T5_T6_T7_iT8_NS1_7vsmem_tEE19static_temp_storage;
	add.s32 	%r1075, %r1074, %r1073;
	st.shared.f32 	[%r1075], %f33;
$L__BB2_211:
	bar.sync 	0;
	setp.ge.s32 	%p418, %r1384, %r122;
	@%p418 bra 	$L__BB2_573;
	ld.param.u8 	%rs32, [%rd55];
	ld.param.u64 	%rd519, [%rd55+24];
	cvta.to.global.u64 	%rd57, %rd519;
	not.b32 	%r1076, %r1384;
	add.s32 	%r124, %r122, %r1076;
	and.b32  	%r1077, %r124, 1536;
	setp.eq.s32 	%p419, %r1077, 1536;
	@%p419 bra 	$L__BB2_217;
	shr.u32 	%r1078, %r124, 9;
	add.s32 	%r1079, %r1078, 1;
	and.b32  	%r1080, %r1079, 3;
	add.s32 	%r1383, %r1384, %r123;
	shl.b32 	%r1081, %r1384, 2;
	mov.u32 	%r1082, _ZZN3cub18CUB_300001_SM_10006detail6select23DeviceSelectSweepKernelINS2_10policy_hubIfciLb0ELNS0_10SelectImplE0EE10Policy1000EPfPcS8_PiNS0_13ScanTileStateIiLb1EEENS0_8NullTypeESD_iNS2_19streaming_context_tIlLb1EEELS5_0EEEvT0_T1_T2_T3_T4_T5_T6_T7_iT8_NS1_7vsmem_tEE19static_temp_storage;
	add.s32 	%r1382, %r1082, %r1081;
	neg.s32 	%r1381, %r1080;
	shl.b32 	%r1083, %r1079, 9;
	and.b32  	%r1084, %r1083, 1536;
	add.s32 	%r1384, %r1384, %r1084;
$L__BB2_214:
	.pragma "nounroll";
	setp.ne.s16 	%p420, %rs32, 0;
	ld.shared.f32 	%f34, [%r1382];
	mov.b64 	%rd676, 0;
	@%p420 bra 	$L__BB2_216;
	ld.global.u64 	%rd676, [%rd57];
$L__BB2_216:
	cvt.s64.s32 	%rd521, %r1383;
	add.s64 	%rd522, %rd676, %rd521;
	shl.b64 	%rd523, %rd522, 2;
	add.s64 	%rd524, %rd4, %rd523;
	st.global.f32 	[%rd524], %f34;
	add.s32 	%r1383, %r1383, 512;
	add.s32 	%r1382, %r1382, 2048;
	add.s32 	%r1381, %r1381, 1;
	setp.ne.s32 	%p421, %r1381, 0;
	@%p421 bra 	$L__BB2_214;
$L__BB2_217:
	setp.lt.u32 	%p422, %r124, 1536;
	@%p422 bra 	$L__BB2_573;
	add.s32 	%r1386, %r1384, %r123;
	shl.b32 	%r1085, %r1384, 2;
	mov.u32 	%r1086, _ZZN3cub18CUB_300001_SM_10006detail6select23DeviceSelectSweepKernelINS2_10policy_hubIfciLb0ELNS0_10SelectImplE0EE10Policy1000EPfPcS8_PiNS0_13ScanTileStateIiLb1EEENS0_8NullTypeESD_iNS2_19streaming_context_tIlLb1EEELS5_0EEEvT0_T1_T2_T3_T4_T5_T6_T7_iT8_NS1_7vsmem_tEE19static_temp_storage;
	add.s32 	%r1087, %r1085, %r1086;
	add.s32 	%r1385, %r1087, 4096;
$L__BB2_219:
	setp.ne.s16 	%p423, %rs32, 0;
	cvt.s64.s32 	%rd60, %r1386;
	ld.shared.f32 	%f35, [%r1385+-4096];
	mov.b64 	%rd677, 0;
	@%p423 bra 	$L__BB2_221;
	ld.global.u64 	%rd677, [%rd57];
$L__BB2_221:
	setp.ne.s16 	%p424, %rs32, 0;
	add.s64 	%rd527, %rd677, %rd60;
	shl.b64 	%rd528, %rd527, 2;
	add.s64 	%rd529, %rd4, %rd528;
	st.global.f32 	[%rd529], %f35;
	ld.shared.f32 	%f36, [%r1385+-2048];
	mov.b64 	%rd678, 0;
	@%p424 bra 	$L__BB2_223;
	ld.global.u64 	%rd678, [%rd57];
$L__BB2_223:
	setp.ne.s16 	%p425, %rs32, 0;
	add.s64 	%rd531, %rd678, %rd60;
	shl.b64 	%rd532, %rd531, 2;
	add.s64 	%rd533, %rd4, %rd532;
	st.global.f32 	[%rd533+2048], %f36;
	ld.shared.f32 	%f37, [%r1385];
	mov.b64 	%rd679, 0;
	@%p425 bra 	$L__BB2_225;
	ld.global.u64 	%rd679, [%rd57];
$L__BB2_225:
	setp.ne.s16 	%p426, %rs32, 0;
	add.s64 	%rd535, %rd679, %rd60;
	shl.b64 	%rd536, %rd535, 2;
	add.s64 	%rd537, %rd4, %rd536;
	st.global.f32 	[%rd537+4096], %f37;
	ld.shared.f32 	%f38, [%r1385+2048];
	mov.b64 	%rd680, 0;
	@%p426 bra 	$L__BB2_227;
	ld.global.u64 	%rd680, [%rd57];
$L__BB2_227:
	cvt.u32.u64 	%r1088, %rd60;
	add.s64 	%rd538, %rd680, %rd60;
	shl.b64 	%rd539, %rd538, 2;
	add.s64 	%rd540, %rd4, %rd539;
	st.global.f32 	[%rd540+6144], %f38;
	add.s32 	%r1384, %r1384, 2048;
	add.s32 	%r1386, %r1088, 2048;
	add.s32 	%r1385, %r1385, 8192;
	setp.lt.s32 	%p427, %r1384, %r122;
	@%p427 bra 	$L__BB2_219;
	bra.uni 	$L__BB2_573;
$L__BB2_228:
	ld.param.u32 	%r1359, [_ZN3cub18CUB_300001_SM_10006detail6select23DeviceSelectSweepKernelINS2_10policy_hubIfciLb0ELNS0_10SelectImplE0EE10Policy1000EPfPcS8_PiNS0_13ScanTileStateIiLb1EEENS0_8NullTypeESD_iNS2_19streaming_context_tIlLb1EEELS5_0EEEvT0_T1_T2_T3_T4_T5_T6_T7_iT8_NS1_7vsmem_tE_param_7];
	sub.s32 	%r144, %r1359, %r2;
	setp.ne.s32 	%p2, %r1367, 0;
	@%p2 bra 	$L__BB2_389;
	ld.param.u8 	%rs72, [%rd1];
	setp.eq.s16 	%p173, %rs72, 0;
	ld.param.u64 	%rd318, [%rd1+16];
	selp.b64 	%rd319, %rd318, 0, %p173;
	cvt.u64.u32 	%rd97, %r2;
	add.s64 	%rd320, %rd319, %rd97;
	mov.u32 	%r1404, %tid.x;
	mul.lo.s32 	%r674, %r1404, 14;
	setp.ge.s32 	%p174, %r674, %r144;
	cvt.u64.u32 	%rd98, %r674;
	add.s64 	%rd321, %rd320, %rd98;
	shl.b64 	%rd322, %rd321, 2;
	add.s64 	%rd99, %rd2, %rd322;
	@%p174 bra 	$L__BB2_231;
	ld.global.f32 	%f133, [%rd99];
$L__BB2_231:
	cvt.u32.u64 	%r675, %rd98;
	add.s32 	%r146, %r675, 1;
	setp.ge.s32 	%p175, %r146, %r144;
	@%p175 bra 	$L__BB2_233;
	ld.global.f32 	%f134, [%rd99+4];
$L__BB2_233:
	add.s32 	%r147, %r675, 2;
	setp.ge.s32 	%p176, %r147, %r144;
	@%p176 bra 	$L__BB2_235;
	ld.global.f32 	%f135, [%rd99+8];
$L__BB2_235:
	add.s32 	%r148, %r675, 3;
	setp.ge.s32 	%p177, %r148, %r144;
	@%p177 bra 	$L__BB2_237;
	ld.global.f32 	%f136, [%rd99+12];
$L__BB2_237:
	add.s32 	%r149, %r675, 4;
	setp.ge.s32 	%p178, %r149, %r144;
	@%p178 bra 	$L__BB2_239;
	ld.global.f32 	%f137, [%rd99+16];
$L__BB2_239:
	add.s32 	%r150, %r675, 5;
	setp.ge.s32 	%p179, %r150, %r144;
	@%p179 bra 	$L__BB2_241;
	ld.global.f32 	%f138, [%rd99+20];
$L__BB2_241:
	add.s32 	%r151, %r675, 6;
	setp.ge.s32 	%p180, %r151, %r144;
	@%p180 bra 	$L__BB2_243;
	ld.global.f32 	%f139, [%rd99+24];
$L__BB2_243:
	add.s32 	%r152, %r675, 7;
	setp.ge.s32 	%p181, %r152, %r144;
	@%p181 bra 	$L__BB2_245;
	ld.global.f32 	%f140, [%rd99+28];
$L__BB2_245:
	add.s32 	%r153, %r675, 8;
	setp.ge.s32 	%p182, %r153, %r144;
	@%p182 bra 	$L__BB2_247;
	ld.global.f32 	%f141, [%rd99+32];
$L__BB2_247:
	add.s32 	%r154, %r675, 9;
	setp.ge.s32 	%p183, %r154, %r144;
	@%p183 bra 	$L__BB2_249;
	ld.global.f32 	%f142, [%rd99+36];
$L__BB2_249:
	add.s32 	%r155, %r675, 10;
	setp.ge.s32 	%p184, %r155, %r144;
	@%p184 bra 	$L__BB2_251;
	ld.global.f32 	%f143, [%rd99+40];
$L__BB2_251:
	add.s32 	%r156, %r675, 11;
	setp.ge.s32 	%p185, %r156, %r144;
	@%p185 bra 	$L__BB2_253;
	ld.global.f32 	%f144, [%rd99+44];
$L__BB2_253:
	add.s32 	%r157, %r675, 12;
	setp.ge.s32 	%p186, %r157, %r144;
	@%p186 bra 	$L__BB2_255;
	ld.global.f32 	%f145, [%rd99+48];
$L__BB2_255:
	add.s32 	%r158, %r675, 13;
	setp.ge.s32 	%p187, %r158, %r144;
	@%p187 bra 	$L__BB2_257;
	ld.global.f32 	%f146, [%rd99+52];
$L__BB2_257:
	setp.ge.s32 	%p188, %r675, %r144;
	bar.sync 	0;
	setp.eq.s16 	%p189, %rs72, 0;
	selp.b64 	%rd324, %rd318, 0, %p189;
	add.s64 	%rd325, %rd324, %rd97;
	add.s64 	%rd326, %rd325, %rd98;
	add.s64 	%rd100, %rd3, %rd326;
	mov.b32 	%r1388, 1;
	@%p188 bra 	$L__BB2_259;
	ld.global.u8 	%rs74, [%rd100];
	setp.ne.s16 	%p190, %rs74, 0;
	selp.u32 	%r1388, 1, 0, %p190;
$L__BB2_259:
	setp.ge.s32 	%p191, %r146, %r144;
	mov.b32 	%r1389, 1;
	@%p191 bra 	$L__BB2_261;
	ld.global.u8 	%rs75, [%rd100+1];
	setp.ne.s16 	%p192, %rs75, 0;
	selp.u32 	%r1389, 1, 0, %p192;
$L__BB2_261:
	setp.ge.s32 	%p193, %r147, %r144;
	mov.b32 	%r1390, 1;
	@%p193 bra 	$L__BB2_263;
	ld.global.u8 	%rs76, [%rd100+2];
	setp.ne.s16 	%p194, %rs76, 0;
	selp.u32 	%r1390, 1, 0, %p194;
$L__BB2_263:
	setp.ge.s32 	%p195, %r148, %r144;
	mov.b32 	%r1391, 1;
	@%p195 bra 	$L__BB2_265;
	ld.global.u8 	%rs77, [%rd100+3];
	setp.ne.s16 	%p196, %rs77, 0;
	selp.u32 	%r1391, 1, 0, %p196;
$L__BB2_265:
	setp.ge.s32 	%p197, %r149, %r144;
	mov.b32 	%r1392, 1;
	@%p197 bra 	$L__BB2_267;
	ld.global.u8 	%rs78, [%rd100+4];
	setp.ne.s16 	%p198, %rs78, 0;
	selp.u32 	%r1392, 1, 0, %p198;
$L__BB2_267:
	setp.ge.s32 	%p199, %r150, %r144;
	mov.b32 	%r1393, 1;
	@%p199 bra 	$L__BB2_269;
	ld.global.u8 	%rs79, [%rd100+5];
	setp.ne.s16 	%p200, %rs79, 0;
	selp.u32 	%r1393, 1, 0, %p200;
$L__BB2_269:
	setp.ge.s32 	%p201, %r151, %r144;
	mov.b32 	%r1394, 1;
	@%p201 bra 	$L__BB2_271;
	ld.global.u8 	%rs80, [%rd100+6];
	setp.ne.s16 	%p202, %rs80, 0;
	selp.u32 	%r1394, 1, 0, %p202;
$L__BB2_271:
	setp.ge.s32 	%p203, %r152, %r144;
	mov.b32 	%r1395, 1;
	@%p203 bra 	$L__BB2_273;
	ld.global.u8 	%rs81, [%rd100+7];
	setp.ne.s16 	%p204, %rs81, 0;
	selp.u32 	%r1395, 1, 0, %p204;
$L__BB2_273:
	setp.ge.s32 	%p205, %r153, %r144;
	mov.b32 	%r1396, 1;
	@%p205 bra 	$L__BB2_275;
	ld.global.u8 	%rs82, [%rd100+8];
	setp.ne.s16 	%p206, %rs82, 0;
	selp.u32 	%r1396, 1, 0, %p206;
$L__BB2_275:
	setp.ge.s32 	%p207, %r154, %r144;
	mov.b32 	%r1397, 1;
	@%p207 bra 	$L__BB2_277;
	ld.global.u8 	%rs83, [%rd100+9];
	setp.ne.s16 	%p208, %rs83, 0;
	selp.u32 	%r1397, 1, 0, %p208;
$L__BB2_277:
	setp.ge.s32 	%p209, %r155, %r144;
	mov.b32 	%r1398, 1;
	@%p209 bra 	$L__BB2_279;
	ld.global.u8 	%rs84, [%rd100+10];
	setp.ne.s16 	%p210, %rs84, 0;
	selp.u32 	%r1398, 1, 0, %p210;
$L__BB2_279:
	setp.ge.s32 	%p211, %r156, %r144;
	mov.b32 	%r1399, 1;
	@%p211 bra 	$L__BB2_281;
	ld.global.u8 	%rs85, [%rd100+11];
	setp.ne.s16 	%p212, %rs85, 0;
	selp.u32 	%r1399, 1, 0, %p212;
$L__BB2_281:
	setp.ge.s32 	%p213, %r157, %r144;
	mov.b32 	%r1400, 1;
	@%p213 bra 	$L__BB2_283;
	ld.global.u8 	%rs86, [%rd100+12];
	setp.ne.s16 	%p214, %rs86, 0;
	selp.u32 	%r1400, 1, 0, %p214;
$L__BB2_283:
	setp.ge.s32 	%p215, %r158, %r144;
	mov.b32 	%r1401, 1;
	@%p215 bra 	$L__BB2_285;
	ld.global.u8 	%rs87, [%rd100+13];
	setp.ne.s16 	%p216, %rs87, 0;
	selp.u32 	%r1401, 1, 0, %p216;
$L__BB2_285:
	bar.sync 	0;
	add.s32 	%r187, %r1389, %r1388;
	add.s32 	%r734, %r1390, %r187;
	add.s32 	%r188, %r1391, %r734;
	add.s32 	%r189, %r1392, %r188;
	add.s32 	%r190, %r1393, %r189;
	add.s32 	%r735, %r1394, %r190;
	add.s32 	%r736, %r1395, %r735;
	add.s32 	%r737, %r1396, %r736;
	add.s32 	%r738, %r1397, %r737;
	add.s32 	%r739, %r1398, %r738;
	add.s32 	%r740, %r1399, %r739;
	add.s32 	%r741, %r1400, %r740;
	add.s32 	%r708, %r1401, %r741;
	shr.u32 	%r191, %r1404, 5;
	// begin inline asm
	mov.u32 %r703, %laneid;
	// end inline asm
	mov.b32 	%r706, 1;
	mov.b32 	%r731, 0;
	mov.b32 	%r733, -1;
	// begin inline asm
	{  .reg .s32 r0;  .reg .pred p;  shfl.sync.up.b32 r0|p, %r708, %r706, %r731, %r733;  @p add.s32 r0, r0, %r708;  mov.s32 %r704, r0;}
	// end inline asm
	mov.b32 	%r712, 2;
	// begin inline asm
	{  .reg .s32 r0;  .reg .pred p;  shfl.sync.up.b32 r0|p, %r704, %r712, %r731, %r733;  @p add.s32 r0, r0, %r704;  mov.s32 %r710, r0;}
	// end inline asm
	mov.b32 	%r718, 4;
	// begin inline asm
	{  .reg .s32 r0;  .reg .pred p;  shfl.sync.up.b32 r0|p, %r710, %r718, %r731, %r733;  @p add.s32 r0, r0, %r710;  mov.s32 %r716, r0;}
	// end inline asm
	mov.b32 	%r724, 8;
	// begin inline asm
	{  .reg .s32 r0;  .reg .pred p;  shfl.sync.up.b32 r0|p, %r716, %r724, %r731, %r733;  @p add.s32 r0, r0, %r716;  mov.s32 %r722, r0;}
	// end inline asm
	mov.b32 	%r730, 16;
	// begin inline asm
	{  .reg .s32 r0;  .reg .pred p;  shfl.sync.up.b32 r0|p, %r722, %r730, %r731, %r733;  @p add.s32 r0, r0, %r722;  mov.s32 %r728, r0;}
	// end inline asm
	setp.ne.s32 	%p217, %r703, 31;
	@%p217 bra 	$L__BB2_287;
	shl.b32 	%r742, %r191, 2;
	mov.u32 	%r743, _ZZN3cub18CUB_300001_SM_10006detail6select23DeviceSelectSweepKernelINS2_10policy_hubIfciLb0ELNS0_10SelectImplE0EE10Policy1000EPfPcS8_PiNS0_13ScanTileStateIiLb1EEENS0_8NullTypeESD_iNS2_19streaming_context_tIlLb1EEELS5_0EEEvT0_T1_T2_T3_T4_T5_T6_T7_iT8_NS1_7vsmem_tEE19static_temp_storage;
	add.s32 	%r744, %r743, %r742;
	st.shared.u32 	[%r744], %r728;
$L__BB2_287:
	bar.sync 	0;
	ld.shared.v4.u32 	{%r194, %r195, %r196, %r197}, [_ZZN3cub18CUB_300001_SM_10006detail6select23DeviceSelectSweepKernelINS2_10policy_hubIfciLb0ELNS0_10SelectImplE0EE10Policy1000EPfPcS8_PiNS0_13ScanTileStateIiLb1EEENS0_8NullTypeESD_iNS2_19streaming_context_tIlLb1EEELS5_0EEEvT0_T1_T2_T3_T4_T5_T6_T7_iT8_NS1_7vsmem_tEE19static_temp_storage];
	shr.u32 	%r745, %r1404, 5;
	add.s32 	%r746, %r195, %r194;
	setp.eq.s32 	%p218, %r745, 2;
	selp.b32 	%r747, %r746, %r194, %p218;
	add.s32 	%r748, %r746, %r196;
	setp.eq.s32 	%p219, %r745, 3;
	selp.b32 	%r749, %r748, %r747, %p219;
	add.s32 	%r750, %r748, %r197;
	setp.eq.s32 	%p220, %r745, 4;
	selp.b32 	%r751, %r750, %r749, %p220;
	ld.shared.v4.u32 	{%r198, %r199, %r200, %r201}, [_ZZN3cub18CUB_300001_SM_10006detail6select23DeviceSelectSweepKernelINS2_10policy_hubIfciLb0ELNS0_10SelectImplE0EE10Policy1000EPfPcS8_PiNS0_13ScanTileStateIiLb1EEENS0_8NullTypeESD_iNS2_19streaming_context_tIlLb1EEELS5_0EEEvT0_T1_T2_T3_T4_T5_T6_T7_iT8_NS1_7vsmem_tEE19static_temp_storage+16];
	add.s32 	%r752, %r750, %r198;
	setp.eq.s32 	%p221, %r745, 5;
	selp.b32 	%r753, %r752, %r751, %p221;
	add.s32 	%r754, %r752, %r199;
	setp.eq.s32 	%p222, %r745, 6;
	selp.b32 	%r755, %r754, %r753, %p222;
	add.s32 	%r756, %r754, %r200;
	setp.eq.s32 	%p223, %r745, 7;
	selp.b32 	%r757, %r756, %r755, %p223;
	add.s32 	%r758, %r756, %r201;
	setp.eq.s32 	%p224, %r745, 8;
	selp.b32 	%r759, %r758, %r757, %p224;
	ld.shared.v4.u32 	{%r202, %r203, %r204, %r205}, [_ZZN3cub18CUB_300001_SM_10006detail6select23DeviceSelectSweepKernelINS2_10policy_hubIfciLb0ELNS0_10SelectImplE0EE10Policy1000EPfPcS8_PiNS0_13ScanTileStateIiLb1EEENS0_8NullTypeESD_iNS2_19streaming_context_tIlLb1EEELS5_0EEEvT0_T1_T2_T3_T4_T5_T6_T7_iT8_NS1_7vsmem_tEE19static_temp_storage+32];
	add.s32 	%r760, %r758, %r202;
	setp.eq.s32 	%p225, %r745, 9;
	selp.b32 	%r761, %r760, %r759, %p225;
	add.s32 	%r762, %r760, %r203;
	setp.eq.s32 	%p226, %r745, 10;
	selp.b32 	%r763, %r762, %r761, %p226;
	add.s32 	%r764, %r762, %r204;
	setp.eq.s32 	%p227, %r745, 11;
	selp.b32 	%r765, %r764, %r763, %p227;
	add.s32 	%r766, %r764, %r205;
	setp.eq.s32 	%p228, %r745, 12;
	selp.b32 	%r767, %r766, %r765, %p228;
	ld.shared.v4.u32 	{%r206, %r207, %r208, %r209}, [_ZZN3cub18CUB_300001_SM_10006detail6select23DeviceSelectSweepKernelINS2_10policy_hubIfciLb0ELNS0_10SelectImplE0EE10Policy1000EPfPcS8_PiNS0_13ScanTileStateIiLb1EEENS0_8NullTypeESD_iNS2_19streaming_context_tIlLb1EEELS5_0EEEvT0_T1_T2_T3_T4_T5_T6_T7_iT8_NS1_7vsmem_tEE19static_temp_storage+48];
	add.s32 	%r768, %r766, %r206;
	setp.eq.s32 	%p229, %r745, 13;
	selp.b32 	%r769, %r768, %r767, %p229;
	add.s32 	%r770, %r768, %r207;
	setp.eq.s32 	%p230, %r745, 14;
	selp.b32 	%r771, %r770, %r769, %p230;
	add.s32 	%r772, %r770, %r208;
	setp.eq.s32 	%p231, %r745, 15;
	selp.b32 	%r773, %r772, %r771, %p231;
	setp.lt.u32 	%p232, %r1404, 32;
	selp.b32 	%r774, 0, %r773, %p232;
	setp.eq.s32 	%p233, %r703, 0;
	add.s32 	%r775, %r1394, %r190;
	add.s32 	%r776, %r1395, %r775;
	add.s32 	%r777, %r1396, %r776;
	add.s32 	%r778, %r1397, %r777;
	add.s32 	%r779, %r1398, %r778;
	add.s32 	%r780, %r1399, %r779;
	add.s32 	%r781, %r1400, %r780;
	add.s32 	%r782, %r1401, %r781;
	sub.s32 	%r783, %r728, %r782;
	selp.b32 	%r784, 0, %r783, %p233;
	add.s32 	%r210, %r774, %r784;
	add.s32 	%r211, %r210, %r1388;
	add.s32 	%r212, %r187, %r210;
	add.s32 	%r213, %r212, %r1390;
	add.s32 	%r214, %r188, %r210;
	add.s32 	%r215, %r189, %r210;
	add.s32 	%r216, %r190, %r210;
	add.s32 	%r217, %r775, %r210;
	add.s32 	%r218, %r776, %r210;
	add.s32 	%r219, %r777, %r210;
	add.s32 	%r220, %r778, %r210;
	add.s32 	%r221, %r779, %r210;
	add.s32 	%r222, %r780, %r210;
	add.s32 	%r223, %r781, %r210;
	add.s32 	%r785, %r144, %r209;
	add.s32 	%r786, %r785, %r772;
	add.s32 	%r1442, %r786, -7168;
	setp.gt.s32 	%p234, %r1442, 512;
	@%p234 bra 	$L__BB2_344;
	mov.u64 	%rd327, %rd201;
	ld.param.u8 	%rs33, [%rd327];
	ld.param.u64 	%rd328, [%rd327+24];
	cvta.to.global.u64 	%rd101, %rd328;
	setp.ne.s32 	%p235, %r1388, 0;
	setp.lt.s32 	%p236, %r210, %r1442;
	and.pred  	%p237, %p235, %p236;
	@%p237 bra 	$L__BB2_289;
	bra.uni 	$L__BB2_292;
$L__BB2_289:
	setp.ne.s16 	%p238, %rs33, 0;
	mov.b64 	%rd702, 0;
	@%p238 bra 	$L__BB2_291;
	ld.global.u64 	%rd702, [%rd101];
$L__BB2_291:
	cvt.s64.s32 	%rd330, %r210;
	add.s64 	%rd331, %rd702, %rd330;
	shl.b64 	%rd332, %rd331, 2;
	add.s64 	%rd333, %rd4, %rd332;
	st.global.f32 	[%rd333], %f133;
$L__BB2_292:
	setp.eq.s32 	%p239, %r1389, 0;
	setp.ge.s32 	%p240, %r211, %r1442;
	or.pred  	%p241, %p239, %p240;
	@%p241 bra 	$L__BB2_296;
	setp.ne.s16 	%p242, %rs33, 0;
	mov.b64 	%rd703, 0;
	@%p242 bra 	$L__BB2_295;
	ld.global.u64 	%rd703, [%rd101];
$L__BB2_295:
	cvt.s64.s32 	%rd335, %r211;
	add.s64 	%rd336, %rd703, %rd335;
	shl.b64 	%rd337, %rd336, 2;
	add.s64 	%rd338, %rd4, %rd337;
	st.global.f32 	[%rd338], %f134;
$L__BB2_296:
	setp.eq.s32 	%p243, %r1390, 0;
	setp.ge.s32 	%p244, %r212, %r1442;
	or.pred  	%p245, %p243, %p244;
	@%p245 bra 	$L__BB2_300;
	setp.ne.s16 	%p246, %rs33, 0;
	mov.b64 	%rd704, 0;
	@%p246 bra 	$L__BB2_299;
	ld.global.u64 	%rd704, [%rd101];
$L__BB2_299:
	cvt.s64.s32 	%rd340, %r212;
	add.s64 	%rd341, %rd704, %rd340;
	shl.b64 	%rd342, %rd341, 2;
	add.s64 	%rd343, %rd4, %rd342;
	st.global.f32 	[%rd343], %f135;
$L__BB2_300:
	setp.eq.s32 	%p247, %r1391, 0;
	setp.ge.s32 	%p248, %r213, %r1442;
	or.pred  	%p249, %p247, %p248;
	@%p249 bra 	$L__BB2_304;
	setp.ne.s16 	%p250, %rs33, 0;
	mov.b64 	%rd705, 0;
	@%p250 bra 	$L__BB2_303;
	ld.global.u64 	%rd705, [%rd101];
$L__BB2_303:
	cvt.s64.s32 	%rd345, %r213;
	add.s64 	%rd346, %rd705, %rd345;
	shl.b64 	%rd347, %rd346, 2;
	add.s64 	%rd348, %rd4, %rd347;
	st.global.f32 	[%rd348], %f136;
$L__BB2_304:
	setp.eq.s32 	%p251, %r1392, 0;
	setp.ge.s32 	%p252, %r214, %r1442;
	or.pred  	%p253, %p251, %p252;
	@%p253 bra 	$L__BB2_308;
	setp.ne.s16 	%p254, %rs33, 0;
	mov.b64 	%rd706, 0;
	@%p254 bra 	$L__BB2_307;
	ld.global.u64 	%rd706, [%rd101];
$L__BB2_307:
	cvt.s64.s32 	%rd350, %r214;
	add.s64 	%rd351, %rd706, %rd350;
	shl.b64 	%rd352, %rd351, 2;
	add.s64 	%rd353, %rd4, %rd352;
	st.global.f32 	[%rd353], %f137;
$L__BB2_308:
	setp.eq.s32 	%p255, %r1393, 0;
	setp.ge.s32 	%p256, %r215, %r1442;
	or.pred  	%p257, %p255, %p256;
	@%p257 bra 	$L__BB2_312;
	setp.ne.s16 	%p258, %rs33, 0;
	mov.b64 	%rd707, 0;
	@%p258 bra 	$L__BB2_311;
	ld.global.u64 	%rd707, [%rd101];
$L__BB2_311:
	cvt.s64.s32 	%rd355, %r215;
	add.s64 	%rd356, %rd707, %rd355;
	shl.b64 	%rd357, %rd356, 2;
	add.s64 	%rd358, %rd4, %rd357;
	st.global.f32 	[%rd358], %f138;
$L__BB2_312:
	setp.eq.s32 	%p259, %r1394, 0;
	setp.ge.s32 	%p260, %r216, %r1442;
	or.pred  	%p261, %p259, %p260;
	@%p261 bra 	$L__BB2_316;
	setp.ne.s16 	%p262, %rs33, 0;
	mov.b64 	%rd708, 0;
	@%p262 bra 	$L__BB2_315;
	ld.global.u64 	%rd708, [%rd101];
$L__BB2_315:
	cvt.s64.s32 	%rd360, %r216;
	add.s64 	%rd361, %rd708, %rd360;
	shl.b64 	%rd362, %rd361, 2;
	add.s64 	%rd363, %rd4, %rd362;
	st.global.f32 	[%rd363], %f139;
$L__BB2_316:
	setp.eq.s32 	%p263, %r1395, 0;
	setp.ge.s32 	%p264, %r217, %r1442;
	or.pred  	%p265, %p263, %p264;
	@%p265 bra 	$L__BB2_320;
	setp.ne.s16 	%p266, %rs33, 0;
	mov.b64 	%rd709, 0;
	@%p266 bra 	$L__BB2_319;
	ld.global.u64 	%rd709, [%rd101];
$L__BB2_319:
	cvt.s64.s32 	%rd365, %r217;
	add.s64 	%rd366, %rd709, %rd365;
	shl.b64 	%rd367, %rd366, 2;
	add.s64 	%rd368, %rd4, %rd367;
	st.global.f32 	[%rd368], %f140;
$L__BB2_320:
	setp.eq.s32 	%p267, %r1396, 0;
	setp.ge.s32 	%p268, %r218, %r1442;
	or.pred  	%p269, %p267, %p268;
	@%p269 bra 	$L__BB2_324;
	setp.ne.s16 	%p270, %rs33, 0;
	mov.b64 	%rd710, 0;
	@%p270 bra 	$L__BB2_323;
	ld.global.u64 	%rd710, [%rd101];
$L__BB2_323:
	cvt.s64.s32 	%rd370, %r218;
	add.s64 	%rd371, %rd710, %rd370;
	shl.b64 	%rd372, %rd371, 2;
	add.s64 	%rd373, %rd4, %rd372;
	st.global.f32 	[%rd373], %f141;
$L__BB2_324:
	setp.eq.s32 	%p271, %r1397, 0;
	setp.ge.s32 	%p272, %r219, %r1442;
	or.pred  	%p273, %p271, %p272;
	@%p273 bra 	$L__BB2_328;
	setp.ne.s16 	%p274, %rs33, 0;
	mov.b64 	%rd711, 0;
	@%p274 bra 	$L__BB2_327;
	ld.global.u64 	%rd711, [%rd101];
$L__BB2_327:
	cvt.s64.s32 	%rd375, %r219;
	add.s64 	%rd376, %rd711, %rd375;
	shl.b64 	%rd377, %rd376, 2;
	add.s64 	%rd378, %rd4, %rd377;
	st.global.f32 	[%rd378], %f142;
$L__BB2_328:
	setp.eq.s32 	%p275, %r1398, 0;
	setp.ge.s32 	%p276, %r220, %r1442;
	or.pred  	%p277, %p275, %p276;
	@%p277 bra 	$L__BB2_332;
	setp.ne.s16 	%p278, %rs33, 0;
	mov.b64 	%rd712, 0;
	@%p278 bra 	$L__BB2_331;
	ld.global.u64 	%rd712, [%rd101];
$L__BB2_331:
	cvt.s64.s32 	%rd380, %r220;
	add.s64 	%rd381, %rd712, %rd380;
	shl.b64 	%rd382, %rd381, 2;
	add.s64 	%rd383, %rd4, %rd382;
	st.global.f32 	[%rd383], %f143;
$L__BB2_332:
	setp.eq.s32 	%p279, %r1399, 0;
	setp.ge.s32 	%p280, %r221, %r1442;
	or.pred  	%p281, %p279, %p280;
	@%p281 bra 	$L__BB2_336;
	setp.ne.s16 	%p282, %rs33, 0;
	mov.b64 	%rd713, 0;
	@%p282 bra 	$L__BB2_335;
	ld.global.u64 	%rd713, [%rd101];
$L__BB2_335:
	cvt.s64.s32 	%rd385, %r221;
	add.s64 	%rd386, %rd713, %rd385;
	shl.b64 	%rd387, %rd386, 2;
	add.s64 	%rd388, %rd4, %rd387;
	st.global.f32 	[%rd388], %f144;
$L__BB2_336:
	setp.eq.s32 	%p283, %r1400, 0;
	setp.ge.s32 	%p284, %r222, %r1442;
	or.pred  	%p285, %p283, %p284;
	@%p285 bra 	$L__BB2_340;
	setp.ne.s16 	%p286, %rs33, 0;
	mov.b64 	%rd714, 0;
	@%p286 bra 	$L__BB2_339;
	ld.global.u64 	%rd714, [%rd101];
$L__BB2_339:
	cvt.s64.s32 	%rd390, %r222;
	add.s64 	%rd391, %rd714, %rd390;
	shl.b64 	%rd392, %rd391, 2;
	add.s64 	%rd393, %rd4, %rd392;
	st.global.f32 	[%rd393], %f145;
$L__BB2_340:
	setp.eq.s32 	%p287, %r1401, 0;
	setp.ge.s32 	%p288, %r223, %r1442;
	or.pred  	%p289, %p287, %p288;
	@%p289 bra 	$L__BB2_565;
	setp.ne.s16 	%p290, %rs33, 0;
	mov.b64 	%rd715, 0;
	@%p290 bra 	$L__BB2_343;
	ld.global.u64 	%rd715, [%rd101];
$L__BB2_343:
	cvt.s64.s32 	%rd395, %r223;
	add.s64 	%rd396, %rd715, %rd395;
	shl.b64 	%rd397, %rd396, 2;
	add.s64 	%rd398, %rd4, %rd397;
	st.global.f32 	[%rd398], %f146;
	bra.uni 	$L__BB2_565;
$L__BB2_344:
	bar.sync 	0;
	setp.eq.s32 	%p291, %r1388, 0;
	@%p291 bra 	$L__BB2_346;
	shl.b32 	%r787, %r210, 2;
	mov.u32 	%r788, _ZZN3cub18CUB_300001_SM_10006detail6select23DeviceSelectSweepKernelINS2_10policy_hubIfciLb0ELNS0_10SelectImplE0EE10Policy1000EPfPcS8_PiNS0_13ScanTileStateIiLb1EEENS0_8NullTypeESD_iNS2_19streaming_context_tIlLb1EEELS5_0EEEvT0_T1_T2_T3_T4_T5_T6_T7_iT8_NS1_7vsmem_tEE19static_temp_storage;
	add.s32 	%r789, %r788, %r787;
	st.shared.f32 	[%r789], %f133;
$L__BB2_346:
	setp.eq.s32 	%p292, %r1389, 0;
	@%p292 bra 	$L__BB2_348;
	shl.b32 	%r790, %r211, 2;
	mov.u32 	%r791, _ZZN3cub18CUB_300001_SM_10006detail6select23DeviceSelectSweepKernelINS2_10policy_hubIfciLb0ELNS0_10SelectImplE0EE10Policy1000EPfPcS8_PiNS0_13ScanTileStateIiLb1EEENS0_8NullTypeESD_iNS2_19streaming_context_tIlLb1EEELS5_0EEEvT0_T1_T2_T3_T4_T5_T6_T7_iT8_NS1_7vsmem_tEE19static_temp_storage;
	add.s32 	%r792, %r791, %r790;
	st.shared.f32 	[%r792], %f134;
$L__BB2_348:
	setp.eq.s32 	%p293, %r1390, 0;
	@%p293 bra 	$L__BB2_350;
	shl.b32 	%r793, %r212, 2;
	mov.u32 	%r794, _ZZN3cub18CUB_300001_SM_10006detail6select23DeviceSelectSweepKernelINS2_10policy_hubIfciLb0ELNS0_10SelectImplE0EE10Policy1000EPfPcS8_PiNS0_13ScanTileStateIiLb1EEENS0_8NullTypeESD_iNS2_19streaming_context_tIlLb1EEELS5_0EEEvT0_T1_T2_T3_T4_T5_T6_T7_iT8_NS1_7vsmem_tEE19static_temp_storage;
	add.s32 	%r795, %r794, %r793;
	st.shared.f32 	[%r795], %f135;
$L__BB2_350:
	setp.eq.s32 	%p294, %r1391, 0;
	@%p294 bra 	$L__BB2_352;
	shl.b32 	%r796, %r213, 2;
	mov.u32 	%r797, _ZZN3cub18CUB_300001_SM_10006detail6select23DeviceSelectSweepKernelINS2_10policy_hubIfciLb0ELNS0_10SelectImplE0EE10Policy1000EPfPcS8_PiNS0_13ScanTileStateIiLb1EEENS0_8NullTypeESD_iNS2_19streaming_context_tIlLb1EEELS5_0EEEvT0_T1_T2_T3_T4_T5_T6_T7_iT8_NS1_7vsmem_tEE19static_temp_storage;
	add.s32 	%r798, %r797, %r796;
	st.shared.f32 	[%r798], %f136;
$L__BB2_352:
	setp.eq.s32 	%p295, %r1392, 0;
	@%p295 bra 	$L__BB2_354;
	shl.b32 	%r799, %r214, 2;
	mov.u32 	%r800, _ZZN3cub18CUB_300001_SM_10006detail6select23DeviceSelectSweepKernelINS2_10policy_hubIfciLb0ELNS0_10SelectImplE0EE10Policy1000EPfPcS8_PiNS0_13ScanTileStateIiLb1EEENS0_8NullTypeESD_iNS2_19streaming_context_tIlLb1EEELS5_0EEEvT0_T1_T2_T3_T4_T5_T6_T7_iT8_NS1_7vsmem_tEE19static_temp_storage;
	add.s32 	%r801, %r800, %r799;
	st.shared.f32 	[%r801], %f137;
$L__BB2_354:
	setp.eq.s32 	%p296, %r1393, 0;
	@%p296 bra 	$L__BB2_356;
	shl.b32 	%r802, %r215, 2;
	mov.u32 	%r803, _ZZN3cub18CUB_300001_SM_10006detail6select23DeviceSelectSweepKernelINS2_10policy_hubIfciLb0ELNS0_10SelectImplE0EE10Policy1000EPfPcS8_PiNS0_13ScanTileStateIiLb1EEENS0_8NullTypeESD_iNS2_19streaming_context_tIlLb1EEELS5_0EEEvT0_T1_T2_T3_T4_T5_T6_T7_iT8_NS1_7vsmem_tEE19static_temp_storage;
	add.s32 	%r804, %r803, %r802;
	st.shared.f32 	[%r804], %f138;
$L__BB2_356:
	setp.eq.s32 	%p297, %r1394, 0;
	@%p297 bra 	$L__BB2_358;
	shl.b32 	%r805, %r216, 2;
	mov.u32 	%r806, _ZZN3cub18CUB_300001_SM_10006detail6select23DeviceSelectSweepKernelINS2_10policy_hubIfciLb0ELNS0_10SelectImplE0EE10Policy1000EPfPcS8_PiNS0_13ScanTileStateIiLb1EEENS0_8NullTypeESD_iNS2_19streaming_context_tIlLb1EEELS5_0EEEvT0_T1_T2_T3_T4_T5_T6_T7_iT8_NS1_7vsmem_tEE19static_temp_storage;
	add.s32 	%r807, %r806, %r805;
	st.shared.f32 	[%r807], %f139;
$L__BB2_358:
	setp.eq.s32 	%p298, %r1395, 0;
	@%p298 bra 	$L__BB2_360;
	shl.b32 	%r808, %r217, 2;
	mov.u32 	%r809, _ZZN3cub18CUB_300001_SM_10006detail6select23DeviceSelectSweepKernelINS2_10policy_hubIfciLb0ELNS0_10SelectImplE0EE10Policy1000EPfPcS8_PiNS0_13ScanTileStateIiLb1EEENS0_8NullTypeESD_iNS2_19streaming_context_tIlLb1EEELS5_0EEEvT0_T1_T2_T3_T4_T5_T6_T7_iT8_NS1_7vsmem_tEE19static_temp_storage;
	add.s32 	%r810, %r809, %r808;
	st.shared.f32 	[%r810], %f140;
$L__BB2_360:
	setp.eq.s32 	%p299, %r1396, 0;
	@%p299 bra 	$L__BB2_362;
	shl.b32 	%r811, %r218, 2;
	mov.u32 	%r812, _ZZN3cub18CUB_300001_SM_10006detail6select23DeviceSelectSweepKernelINS2_10policy_hubIfciLb0ELNS0_10SelectImplE0EE10Policy1000EPfPcS8_PiNS0_13ScanTileStateIiLb1EEENS0_8NullTypeESD_iNS2_19streaming_context_tIlLb1EEELS5_0EEEvT0_T1_T2_T3_T4_T5_T6_T7_iT8_NS1_7vsmem_tEE19static_temp_storage;
	add.s32 	%r813, %r812, %r811;
	st.shared.f32 	[%r813], %f141;
$L__BB2_362:
	setp.eq.s32 	%p300, %r1397, 0;
	@%p300 bra 	$L__BB2_364;
	shl.b32 	%r814, %r219, 2;
	mov.u32 	%r815, _ZZN3cub18CUB_300001_SM_10006detail6select23DeviceSelectSweepKernelINS2_10policy_hubIfciLb0ELNS0_10SelectImplE0EE10Policy1000EPfPcS8_PiNS0_13ScanTileStateIiLb1EEENS0_8NullTypeESD_iNS2_19streaming_context_tIlLb1EEELS5_0EEEvT0_T1_T2_T3_T4_T5_T6_T7_iT8_NS1_7vsmem_tEE19static_temp_storage;
	add.s32 	%r816, %r815, %r814;
	st.shared.f32 	[%r816], %f142;
$L__BB2_364:
	setp.eq.s32 	%p301, %r1398, 0;
	@%p301 bra 	$L__BB2_366;
	shl.b32 	%r817, %r220, 2;
	mov.u32 	%r818, _ZZN3cub18CUB_300001_SM_10006detail6select23DeviceSelectSweepKernelINS2_10policy_hubIfciLb0ELNS0_10SelectImplE0EE10Policy1000EPfPcS8_PiNS0_13ScanTileStateIiLb1EEENS0_8NullTypeESD_iNS2_19streaming_context_tIlLb1EEELS5_0EEEvT0_T1_T2_T3_T4_T5_T6_T7_iT8_NS1_7vsmem_tEE19static_temp_storage;
	add.s32 	%r819, %r818, %r817;
	st.shared.f32 	[%r819], %f143;
$L__BB2_366:
	setp.eq.s32 	%p302, %r1399, 0;
	@%p302 bra 	$L__BB2_368;
	shl.b32 	%r820, %r221, 2;
	mov.u32 	%r821, _ZZN3cub18CUB_300001_SM_10006detail6select23DeviceSelectSweepKernelINS2_10policy_hubIfciLb0ELNS0_10SelectImplE0EE10Policy1000EPfPcS8_PiNS0_13ScanTileStateIiLb1EEENS0_8NullTypeESD_iNS2_19streaming_context_tIlLb1EEELS5_0EEEvT0_T1_T2_T3_T4_T5_T6_T7_iT8_NS1_7vsmem_tEE19static_temp_storage;
	add.s32 	%r822, %r821, %r820;
	st.shared.f32 	[%r822], %f144;
$L__BB2_368:
	setp.eq.s32 	%p303, %r1400, 0;
	@%p303 bra 	$L__BB2_370;
	shl.b32 	%r823, %r222, 2;
	mov.u32 	%r824, _ZZN3cub18CUB_300001_SM_10006detail6select23DeviceSelectSweepKernelINS2_10policy_hubIfciLb0ELNS0_10SelectImplE0EE10Policy1000EPfPcS8_PiNS0_13ScanTileStateIiLb1EEENS0_8NullTypeESD_iNS2_19streaming_context_tIlLb1EEELS5_0EEEvT0_T1_T2_T3_T4_T5_T6_T7_iT8_NS1_7vsmem_tEE19static_temp_storage;
	add.s32 	%r825, %r824, %r823;
	st.shared.f32 	[%r825], %f145;
$L__BB2_370:
	setp.eq.s32 	%p304, %r1401, 0;
	@%p304 bra 	$L__BB2_372;
	shl.b32 	%r826, %r223, 2;
	mov.u32 	%r827, _ZZN3cub18CUB_300001_SM_10006detail6select23DeviceSelectSweepKernelINS2_10policy_hubIfciLb0ELNS0_10SelectImplE0EE10Policy1000EPfPcS8_PiNS0_13ScanTileStateIiLb1EEENS0_8NullTypeESD_iNS2_19streaming_context_tIlLb1EEELS5_0EEEvT0_T1_T2_T3_T4_T5_T6_T7_iT8_NS1_7vsmem_tEE19static_temp_storage;
	add.s32 	%r828, %r827, %r826;
	st.shared.f32 	[%r828], %f146;
$L__BB2_372:
	bar.sync 	0;
	setp.ge.u32 	%p305, %r1404, %r1442;
	@%p305 bra 	$L__BB2_565;
	ld.param.u32 	%r1361, [_ZN3cub18CUB_300001_SM_10006detail6select23DeviceSelectSweepKernelINS2_10policy_hubIfciLb0ELNS0_10SelectImplE0EE10Policy1000EPfPcS8_PiNS0_13ScanTileStateIiLb1EEENS0_8NullTypeESD_iNS2_19streaming_context_tIlLb1EEELS5_0EEEvT0_T1_T2_T3_T4_T5_T6_T7_iT8_NS1_7vsmem_tE_param_7];
	mov.u64 	%rd399, %rd201;
	ld.param.u8 	%rs34, [%rd399];
	ld.param.u64 	%rd400, [%rd399+24];
	cvta.to.global.u64 	%rd102, %rd400;
	add.s32 	%r829, %r195, %r196;
	add.s32 	%r830, %r829, %r197;
	add.s32 	%r831, %r830, %r198;
	add.s32 	%r832, %r831, %r199;
	add.s32 	%r833, %r832, %r200;
	add.s32 	%r834, %r833, %r201;
	add.s32 	%r835, %r834, %r202;
	add.s32 	%r836, %r835, %r203;
	add.s32 	%r837, %r836, %r204;
	add.s32 	%r838, %r837, %r205;
	add.s32 	%r839, %r838, %r206;
	add.s32 	%r840, %r839, %r207;
	add.s32 	%r841, %r840, %r208;
	add.s32 	%r842, %r841, %r209;
	add.s32 	%r843, %r842, %r194;
	add.s32 	%r844, %r843, %r1361;
	sub.s32 	%r845, %r844, %r1404;
	add.s32 	%r225, %r845, -7169;
	and.b32  	%r846, %r225, 1536;
	setp.eq.s32 	%p306, %r846, 1536;
	@%p306 bra 	$L__BB2_378;
	cvt.u64.u32 	%rd695, %r1404;
	shl.b32 	%r847, %r1404, 2;
	mov.u32 	%r848, _ZZN3cub18CUB_300001_SM_10006detail6select23DeviceSelectSweepKernelINS2_10policy_hubIfciLb0ELNS0_10SelectImplE0EE10Policy1000EPfPcS8_PiNS0_13ScanTileStateIiLb1EEENS0_8NullTypeESD_iNS2_19streaming_context_tIlLb1EEELS5_0EEEvT0_T1_T2_T3_T4_T5_T6_T7_iT8_NS1_7vsmem_tEE19static_temp_storage;
	add.s32 	%r1403, %r848, %r847;
	shr.u32 	%r849, %r225, 9;
	add.s32 	%r850, %r849, 1;
	and.b32  	%r851, %r850, 3;
	neg.s32 	%r1402, %r851;
$L__BB2_375:
	.pragma "nounroll";
	setp.ne.s16 	%p307, %rs34, 0;
	ld.shared.f32 	%f67, [%r1403];
	mov.b64 	%rd696, 0;
	@%p307 bra 	$L__BB2_377;
	ld.global.u64 	%rd696, [%rd102];
$L__BB2_377:
	add.s64 	%rd402, %rd696, %rd695;
	shl.b64 	%rd403, %rd402, 2;
	add.s64 	%rd404, %rd4, %rd403;
	st.global.f32 	[%rd404], %f67;
	add.s64 	%rd695, %rd695, 512;
	cvt.u32.u64 	%r1404, %rd695;
	add.s32 	%r1403, %r1403, 2048;
	add.s32 	%r1402, %r1402, 1;
	setp.ne.s32 	%p308, %r1402, 0;
	@%p308 bra 	$L__BB2_375;
$L__BB2_378:
	setp.lt.u32 	%p309, %r225, 1536;
	@%p309 bra 	$L__BB2_565;
	mul.wide.u32 	%rd406, %r1404, 4;
	add.s64 	%rd108, %rd4, %rd406;
	shl.b32 	%r852, %r1404, 2;
	mov.u32 	%r853, _ZZN3cub18CUB_300001_SM_10006detail6select23DeviceSelectSweepKernelINS2_10policy_hubIfciLb0ELNS0_10SelectImplE0EE10Policy1000EPfPcS8_PiNS0_13ScanTileStateIiLb1EEENS0_8NullTypeESD_iNS2_19streaming_context_tIlLb1EEELS5_0EEEvT0_T1_T2_T3_T4_T5_T6_T7_iT8_NS1_7vsmem_tEE19static_temp_storage;
	add.s32 	%r854, %r852, %r853;
	add.s32 	%r1405, %r854, 4096;
	mov.b64 	%rd697, 0;
$L__BB2_380:
	setp.ne.s16 	%p310, %rs34, 0;
	ld.shared.f32 	%f68, [%r1405+-4096];
	mov.b64 	%rd698, 0;
	@%p310 bra 	$L__BB2_382;
	ld.global.u64 	%rd698, [%rd102];
$L__BB2_382:
	setp.ne.s16 	%p311, %rs34, 0;
	shl.b64 	%rd409, %rd698, 2;
	add.s64 	%rd410, %rd697, %rd409;
	add.s64 	%rd411, %rd108, %rd410;
	st.global.f32 	[%rd411], %f68;
	ld.shared.f32 	%f69, [%r1405+-2048];
	mov.b64 	%rd699, 0;
	@%p311 bra 	$L__BB2_384;
	ld.global.u64 	%rd699, [%rd102];
$L__BB2_384:
	setp.ne.s16 	%p312, %rs34, 0;
	shl.b64 	%rd413, %rd699, 2;
	add.s64 	%rd414, %rd697, %rd413;
	add.s64 	%rd415, %rd108, %rd414;
	st.global.f32 	[%rd415+2048], %f69;
	ld.shared.f32 	%f70, [%r1405];
	mov.b64 	%rd700, 0;
	@%p312 bra 	$L__BB2_386;
	ld.global.u64 	%rd700, [%rd102];
$L__BB2_386:
	setp.ne.s16 	%p313, %rs34, 0;
	shl.b64 	%rd417, %rd700, 2;
	add.s64 	%rd418, %rd697, %rd417;
	add.s64 	%rd419, %rd108, %rd418;
	st.global.f32 	[%rd419+4096], %f70;
	ld.shared.f32 	%f71, [%r1405+2048];
	mov.b64 	%rd701, 0;
	@%p313 bra 	$L__BB2_388;
	ld.global.u64 	%rd701, [%rd102];
$L__BB2_388:
	shl.b64 	%rd420, %rd701, 2;
	add.s64 	%rd421, %rd697, %rd420;
	add.s64 	%rd422, %rd108, %rd421;
	st.global.f32 	[%rd422+6144], %f71;
	add.s32 	%r1404, %r1404, 2048;
	add.s64 	%rd697, %rd697, 8192;
	add.s32 	%r1405, %r1405, 8192;
	setp.lt.s32 	%p314, %r1404, %r1442;
	@%p314 bra 	$L__BB2_380;
	bra.uni 	$L__BB2_565;
$L__BB2_389:
	ld.param.u8 	%rs37, [%rd1];
	setp.eq.s16 	%p3, %rs37, 0;
	ld.param.u64 	%rd205, [%rd1+16];
	selp.b64 	%rd206, %rd205, 0, %p3;
	cvt.s64.s32 	%rd147, %r2;
	add.s64 	%rd207, %rd206, %rd147;
	mov.u32 	%r1438, %tid.x;
	mul.lo.s32 	%r375, %r1438, 14;
	setp.ge.s32 	%p4, %r375, %r144;
	cvt.u64.u32 	%rd148, %r375;
	add.s64 	%rd208, %rd207, %rd148;
	shl.b64 	%rd209, %rd208, 2;
	add.s64 	%rd149, %rd2, %rd209;
	@%p4 bra 	$L__BB2_391;
	ld.global.f32 	%f147, [%rd149];
$L__BB2_391:
	cvt.u32.u64 	%r376, %rd148;
	add.s32 	%r240, %r376, 1;
	setp.ge.s32 	%p5, %r240, %r144;
	@%p5 bra 	$L__BB2_393;
	ld.global.f32 	%f148, [%rd149+4];
$L__BB2_393:
	add.s32 	%r241, %r376, 2;
	setp.ge.s32 	%p6, %r241, %r144;
	@%p6 bra 	$L__BB2_395;
	ld.global.f32 	%f149, [%rd149+8];
$L__BB2_395:
	add.s32 	%r242, %r376, 3;
	setp.ge.s32 	%p7, %r242, %r144;
	@%p7 bra 	$L__BB2_397;
	ld.global.f32 	%f150, [%rd149+12];
$L__BB2_397:
	add.s32 	%r243, %r376, 4;
	setp.ge.s32 	%p8, %r243, %r144;
	@%p8 bra 	$L__BB2_399;
	ld.global.f32 	%f151, [%rd149+16];
$L__BB2_399:
	add.s32 	%r244, %r376, 5;
	setp.ge.s32 	%p9, %r244, %r144;
	@%p9 bra 	$L__BB2_401;
	ld.global.f32 	%f152, [%rd149+20];
$L__BB2_401:
	add.s32 	%r245, %r376, 6;
	setp.ge.s32 	%p10, %r245, %r144;
	@%p10 bra 	$L__BB2_403;
	ld.global.f32 	%f153, [%rd149+24];
$L__BB2_403:
	add.s32 	%r246, %r376, 7;
	setp.ge.s32 	%p11, %r246, %r144;
	@%p11 bra 	$L__BB2_405;
	ld.global.f32 	%f154, [%rd149+28];
$L__BB2_405:
	add.s32 	%r247, %r376, 8;
	setp.ge.s32 	%p12, %r247, %r144;
	@%p12 bra 	$L__BB2_407;
	ld.global.f32 	%f155, [%rd149+32];
$L__BB2_407:
	add.s32 	%r248, %r376, 9;
	setp.ge.s32 	%p13, %r248, %r144;
	@%p13 bra 	$L__BB2_409;
	ld.global.f32 	%f156, [%rd149+36];
$L__BB2_409:
	add.s32 	%r249, %r376, 10;
	setp.ge.s32 	%p14, %r249, %r144;
	@%p14 bra 	$L__BB2_411;
	ld.global.f32 	%f157, [%rd149+40];
$L__BB2_411:
	add.s32 	%r250, %r376, 11;
	setp.ge.s32 	%p15, %r250, %r144;
	@%p15 bra 	$L__BB2_413;
	ld.global.f32 	%f158, [%rd149+44];
$L__BB2_413:
	add.s32 	%r251, %r376, 12;
	setp.ge.s32 	%p16, %r251, %r144;
	@%p16 bra 	$L__BB2_415;
	ld.global.f32 	%f159, [%rd149+48];
$L__BB2_415:
	add.s32 	%r252, %r376, 13;
	setp.ge.s32 	%p17, %r252, %r144;
	@%p17 bra 	$L__BB2_417;
	ld.global.f32 	%f160, [%rd149+52];
$L__BB2_417:
	setp.ge.s32 	%p18, %r376, %r144;
	bar.sync 	0;
	setp.eq.s16 	%p19, %rs37, 0;
	selp.b64 	%rd211, %rd205, 0, %p19;
	add.s64 	%rd212, %rd211, %rd147;
	add.s64 	%rd213, %rd212, %rd148;
	add.s64 	%rd150, %rd3, %rd213;
	mov.b32 	%r1407, 1;
	@%p18 bra 	$L__BB2_419;
	ld.global.u8 	%rs39, [%rd150];
	setp.ne.s16 	%p20, %rs39, 0;
	selp.u32 	%r1407, 1, 0, %p20;
$L__BB2_419:
	setp.ge.s32 	%p21, %r240, %r144;
	mov.b32 	%r1408, 1;
	@%p21 bra 	$L__BB2_421;
	ld.global.u8 	%rs40, [%rd150+1];
	setp.ne.s16 	%p22, %rs40, 0;
	selp.u32 	%r1408, 1, 0, %p22;
$L__BB2_421:
	setp.ge.s32 	%p23, %r241, %r144;
	mov.b32 	%r1409, 1;
	@%p23 bra 	$L__BB2_423;
	ld.global.u8 	%rs41, [%rd150+2];
	setp.ne.s16 	%p24, %rs41, 0;
	selp.u32 	%r1409, 1, 0, %p24;
$L__BB2_423:
	setp.ge.s32 	%p25, %r242, %r144;
	mov.b32 	%r1410, 1;
	@%p25 bra 	$L__BB2_425;
	ld.global.u8 	%rs42, [%rd150+3];
	setp.ne.s16 	%p26, %rs42, 0;
	selp.u32 	%r1410, 1, 0, %p26;
$L__BB2_425:
	setp.ge.s32 	%p27, %r243, %r144;
	mov.b32 	%r1411, 1;
	@%p27 bra 	$L__BB2_427;
	ld.global.u8 	%rs43, [%rd150+4];
	setp.ne.s16 	%p28, %rs43, 0;
	selp.u32 	%r1411, 1, 0, %p28;
$L__BB2_427:
	setp.ge.s32 	%p29, %r244, %r144;
	mov.b32 	%r1412, 1;
	@%p29 bra 	$L__BB2_429;
	ld.global.u8 	%rs44, [%rd150+5];
	setp.ne.s16 	%p30, %rs44, 0;
	selp.u32 	%r1412, 1, 0, %p30;
$L__BB2_429:
	setp.ge.s32 	%p31, %r245, %r144;
	mov.b32 	%r1413, 1;
	@%p31 bra 	$L__BB2_431;
	ld.global.u8 	%rs45, [%rd150+6];
	setp.ne.s16 	%p32, %rs45, 0;
	selp.u32 	%r1413, 1, 0, %p32;
$L__BB2_431:
	setp.ge.s32 	%p33, %r246, %r144;
	mov.b32 	%r1414, 1;
	@%p33 bra 	$L__BB2_433;
	ld.global.u8 	%rs46, [%rd150+7];
	setp.ne.s16 	%p34, %rs46, 0;
	selp.u32 	%r1414, 1, 0, %p34;
$L__BB2_433:
	setp.ge.s32 	%p35, %r247, %r144;
	mov.b32 	%r1415, 1;
	@%p35 bra 	$L__BB2_435;
	ld.global.u8 	%rs47, [%rd150+8];
	setp.ne.s16 	%p36, %rs47, 0;
	selp.u32 	%r1415, 1, 0, %p36;
$L__BB2_435:
	setp.ge.s32 	%p37, %r248, %r144;
	mov.b32 	%r1416, 1;
	@%p37 bra 	$L__BB2_437;
	ld.global.u8 	%rs48, [%rd150+9];
	setp.ne.s16 	%p38, %rs48, 0;
	selp.u32 	%r1416, 1, 0, %p38;
$L__BB2_437:
	setp.ge.s32 	%p39, %r249, %r144;
	mov.b32 	%r1417, 1;
	@%p39 bra 	$L__BB2_439;
	ld.global.u8 	%rs49, [%rd150+10];
	setp.ne.s16 	%p40, %rs49, 0;
	selp.u32 	%r1417, 1, 0, %p40;
$L__BB2_439:
	setp.ge.s32 	%p41, %r250, %r144;
	mov.b32 	%r1418, 1;
	@%p41 bra 	$L__BB2_441;
	ld.global.u8 	%rs50, [%rd150+11];
	setp.ne.s16 	%p42, %rs50, 0;
	selp.u32 	%r1418, 1, 0, %p42;
$L__BB2_441:
	setp.ge.s32 	%p43, %r251, %r144;
	mov.b32 	%r1419, 1;
	@%p43 bra 	$L__BB2_443;
	ld.global.u8 	%rs51, [%rd150+12];
	setp.ne.s16 	%p44, %rs51, 0;
	selp.u32 	%r1419, 1, 0, %p44;
$L__BB2_443:
	setp.ge.s32 	%p45, %r252, %r144;
	mov.b32 	%r1420, 1;
	@%p45 bra 	$L__BB2_445;
	ld.global.u8 	%rs52, [%rd150+13];
	setp.ne.s16 	%p46, %rs52, 0;
	selp.u32 	%r1420, 1, 0, %p46;
$L__BB2_445:
	bar.sync 	0;
	add.s32 	%r435, %r1408, %r1407;
	add.s32 	%r436, %r1409, %r435;
	add.s32 	%r437, %r1410, %r436;
	add.s32 	%r438, %r1411, %r437;
	add.s32 	%r439, %r1412, %r438;
	add.s32 	%r440, %r1413, %r439;
	add.s32 	%r441, %r1414, %r440;
	add.s32 	%r442, %r1415, %r441;
	add.s32 	%r443, %r1416, %r442;
	add.s32 	%r444, %r1417, %r443;
	add.s32 	%r445, %r1418, %r444;
	add.s32 	%r446, %r1419, %r445;
	add.s32 	%r409, %r1420, %r446;
	shr.u32 	%r282, %r1438, 5;
	// begin inline asm
	mov.u32 %r404, %laneid;
	// end inline asm
	mov.b32 	%r407, 1;
	mov.b32 	%r432, 0;
	mov.b32 	%r434, -1;
	// begin inline asm
	{  .reg .s32 r0;  .reg .pred p;  shfl.sync.up.b32 r0|p, %r409, %r407, %r432, %r434;  @p add.s32 r0, r0, %r409;  mov.s32 %r405, r0;}
	// end inline asm
	mov.b32 	%r413, 2;
	// begin inline asm
	{  .reg .s32 r0;  .reg .pred p;  shfl.sync.up.b32 r0|p, %r405, %r413, %r432, %r434;  @p add.s32 r0, r0, %r405;  mov.s32 %r411, r0;}
	// end inline asm
	mov.b32 	%r419, 4;
	// begin inline asm
	{  .reg .s32 r0;  .reg .pred p;  shfl.sync.up.b32 r0|p, %r411, %r419, %r432, %r434;  @p add.s32 r0, r0, %r411;  mov.s32 %r417, r0;}
	// end inline asm
	mov.b32 	%r425, 8;
	// begin inline asm
	{  .reg .s32 r0;  .reg .pred p;  shfl.sync.up.b32 r0|p, %r417, %r425, %r432, %r434;  @p add.s32 r0, r0, %r417;  mov.s32 %r423, r0;}
	// end inline asm
	mov.b32 	%r431, 16;
	// begin inline asm
	{  .reg .s32 r0;  .reg .pred p;  shfl.sync.up.b32 r0|p, %r423, %r431, %r432, %r434;  @p add.s32 r0, r0, %r423;  mov.s32 %r429, r0;}
	// end inline asm
	setp.ne.s32 	%p47, %r404, 31;
	@%p47 bra 	$L__BB2_447;
	shl.b32 	%r447, %r282, 2;
	mov.u32 	%r448, _ZZN3cub18CUB_300001_SM_10006detail6select23DeviceSelectSweepKernelINS2_10policy_hubIfciLb0ELNS0_10SelectImplE0EE10Policy1000EPfPcS8_PiNS0_13ScanTileStateIiLb1EEENS0_8NullTypeESD_iNS2_19streaming_context_tIlLb1EEELS5_0EEEvT0_T1_T2_T3_T4_T5_T6_T7_iT8_NS1_7vsmem_tEE19static_temp_storage;
	add.s32 	%r449, %r448, %r447;
	st.shared.u32 	[%r449], %r429;
$L__BB2_447:
	sub.s32 	%r450, %r429, %r409;
	bar.sync 	0;
	ld.shared.v4.u32 	{%r451, %r452, %r453, %r454}, [_ZZN3cub18CUB_300001_SM_10006detail6select23DeviceSelectSweepKernelINS2_10policy_hubIfciLb0ELNS0_10SelectImplE0EE10Policy1000EPfPcS8_PiNS0_13ScanTileStateIiLb1EEENS0_8NullTypeESD_iNS2_19streaming_context_tIlLb1EEELS5_0EEEvT0_T1_T2_T3_T4_T5_T6_T7_iT8_NS1_7vsmem_tEE19static_temp_storage];
	add.s32 	%r455, %r452, %r451;
	setp.eq.s32 	%p48, %r282, 2;
	selp.b32 	%r456, %r455, %r451, %p48;
	add.s32 	%r457, %r455, %r453;
	setp.eq.s32 	%p49, %r282, 3;
	selp.b32 	%r458, %r457, %r456, %p49;
	add.s32 	%r459, %r457, %r454;
	setp.eq.s32 	%p50, %r282, 4;
	selp.b32 	%r460, %r459, %r458, %p50;
	ld.shared.v4.u32 	{%r461, %r462, %r463, %r464}, [_ZZN3cub18CUB_300001_SM_10006detail6select23DeviceSelectSweepKernelINS2_10policy_hubIfciLb0ELNS0_10SelectImplE0EE10Policy1000EPfPcS8_PiNS0_13ScanTileStateIiLb1EEENS0_8NullTypeESD_iNS2_19streaming_context_tIlLb1EEELS5_0EEEvT0_T1_T2_T3_T4_T5_T6_T7_iT8_NS1_7vsmem_tEE19static_temp_storage+16];
	add.s32 	%r465, %r459, %r461;
	setp.eq.s32 	%p51, %r282, 5;
	selp.b32 	%r466, %r465, %r460, %p51;
	add.s32 	%r467, %r465, %r462;
	setp.eq.s32 	%p52, %r282, 6;
	selp.b32 	%r468, %r467, %r466, %p52;
	add.s32 	%r469, %r467, %r463;
	setp.eq.s32 	%p53, %r282, 7;
	selp.b32 	%r470, %r469, %r468, %p53;
	add.s32 	%r471, %r469, %r464;
	setp.eq.s32 	%p54, %r282, 8;
	selp.b32 	%r472, %r471, %r470, %p54;
	ld.shared.v4.u32 	{%r473, %r474, %r475, %r476}, [_ZZN3cub18CUB_300001_SM_10006detail6select23DeviceSelectSweepKernelINS2_10policy_hubIfciLb0ELNS0_10SelectImplE0EE10Policy1000EPfPcS8_PiNS0_13ScanTileStateIiLb1EEENS0_8NullTypeESD_iNS2_19streaming_context_tIlLb1EEELS5_0EEEvT0_T1_T2_T3_T4_T5_T6_T7_iT8_NS1_7vsmem_tEE19static_temp_storage+32];
	add.s32 	%r477, %r471, %r473;
	setp.eq.s32 	%p55, %r282, 9;
	selp.b32 	%r478, %r477, %r472, %p55;
	add.s32 	%r479, %r477, %r474;
	setp.eq.s32 	%p56, %r282, 10;
	selp.b32 	%r480, %r479, %r478, %p56;
	add.s32 	%r481, %r479, %r475;
	setp.eq.s32 	%p57, %r282, 11;
	selp.b32 	%r482, %r481, %r480, %p57;
	add.s32 	%r483, %r481, %r476;
	setp.eq.s32 	%p58, %r282, 12;
	selp.b32 	%r484, %r483, %r482, %p58;
	ld.shared.v4.u32 	{%r485, %r486, %r487, %r488}, [_ZZN3cub18CUB_300001_SM_10006detail6select23DeviceSelectSweepKernelINS2_10policy_hubIfciLb0ELNS0_10SelectImplE0EE10Policy1000EPfPcS8_PiNS0_13ScanTileStateIiLb1EEENS0_8NullTypeESD_iNS2_19streaming_context_tIlLb1EEELS5_0EEEvT0_T1_T2_T3_T4_T5_T6_T7_iT8_NS1_7vsmem_tEE19static_temp_storage+48];
	add.s32 	%r489, %r483, %r485;
	setp.eq.s32 	%p59, %r282, 13;
	selp.b32 	%r490, %r489, %r484, %p59;
	add.s32 	%r491, %r489, %r486;
	setp.eq.s32 	%p60, %r282, 14;
	selp.b32 	%r492, %r491, %r490, %p60;
	add.s32 	%r493, %r491, %r487;
	setp.eq.s32 	%p61, %r282, 15;
	selp.b32 	%r494, %r493, %r492, %p61;
	add.s32 	%r285, %r493, %r488;
	setp.gt.u32 	%p62, %r1438, 31;
	setp.lt.u32 	%p63, %r1438, 32;
	setp.eq.s32 	%p64, %r404, 0;
	selp.b32 	%r495, 0, %r450, %p64;
	add.s32 	%r1434, %r494, %r495;
	selp.b32 	%r287, %r450, %r1434, %p63;
	@%p62 bra 	$L__BB2_463;
	setp.ne.s32 	%p65, %r1438, 0;
	mul.wide.s32 	%rd214, %r1367, 8;
	add.s64 	%rd151, %rd5, %rd214;
	@%p65 bra 	$L__BB2_450;
	st.shared.u32 	[_ZZN3cub18CUB_300001_SM_10006detail6select23DeviceSelectSweepKernelINS2_10policy_hubIfciLb0ELNS0_10SelectImplE0EE10Policy1000EPfPcS8_PiNS0_13ScanTileStateIiLb1EEENS0_8NullTypeESD_iNS2_19streaming_context_tIlLb1EEELS5_0EEEvT0_T1_T2_T3_T4_T5_T6_T7_iT8_NS1_7vsmem_tEE19static_temp_storage+108], %r285;
	add.s64 	%rd215, %rd151, 256;
	mov.b32 	%r496, 100;
	// begin inline asm
	st.relaxed.gpu.v2.u32 [%rd215], {%r496, %r285};
	// end inline asm
$L__BB2_450:
	not.b32 	%r502, %r1438;
	add.s32 	%r1429, %r1367, %r502;
	mov.b32 	%r498, 675;
	// begin inline asm
	nanosleep.u32 %r498;
	// end inline asm
	mul.wide.s32 	%rd217, %r1429, 8;
	add.s64 	%rd218, %rd5, %rd217;
	add.s64 	%rd216, %rd218, 256;
	// begin inline asm
	ld.relaxed.gpu.v2.u32 {%r1431, %r1423}, [%rd216];
	// end inline asm
	mov.b32 	%r1424, 422;
$L__BB2_451:
	setp.eq.s32 	%p66, %r1431, 99;
	mov.b32 	%r503, -1;
	vote.sync.any.pred 	%p67, %p66, %r503;
	not.pred 	%p68, %p67;
	@%p68 bra 	$L__BB2_453;
	mul.lo.s32 	%r672, %r1367, 16807;
	and.b32  	%r1367, %r672, 2147483647;
	add.s32 	%r673, %r1424, 1;
	rem.u32 	%r669, %r1367, %r673;
	// begin inline asm
	nanosleep.u32 %r669;
	// end inline asm
	shr.u32 	%r1424, %r1424, 1;
	// begin inline asm
	ld.relaxed.gpu.v2.u32 {%r1431, %r1423}, [%rd216];
	// end inline asm
	bra.uni 	$L__BB2_451;
$L__BB2_453:
	setp.eq.s32 	%p69, %r1431, 101;
	mov.b32 	%r530, -1;
	vote.sync.ballot.b32 	%r532, %p69, %r530;
	// begin inline asm
	mov.u32 %r505, %lanemask_ge;
	// end inline asm
	and.b32  	%r533, %r532, %r505;
	or.b32  	%r534, %r533, -2147483648;
	add.s32 	%r535, %r534, -1;
	not.b32 	%r536, %r534;
	and.b32  	%r537, %r536, %r535;
	popc.b32 	%r509, %r537;
	mov.b32 	%r508, 1;
	// begin inline asm
	shfl.sync.down.b32 %r506, %r1423, %r508, %r509, %r530;
	// end inline asm
	setp.lt.s32 	%p71, %r404, %r509;
	selp.b32 	%r538, %r506, 0, %p71;
	add.s32 	%r512, %r538, %r1423;
	mov.b32 	%r513, 2;
	// begin inline asm
	shfl.sync.down.b32 %r511, %r512, %r513, %r509, %r530;
	// end inline asm
	add.s32 	%r302, %r404, 2;
	setp.gt.s32 	%p72, %r302, %r509;
	selp.b32 	%r539, 0, %r511, %p72;
	add.s32 	%r517, %r512, %r539;
	mov.b32 	%r518, 4;
	// begin inline asm
	shfl.sync.down.b32 %r516, %r517, %r518, %r509, %r530;
	// end inline asm
	add.s32 	%r303, %r404, 4;
	setp.gt.s32 	%p73, %r303, %r509;
	selp.b32 	%r540, 0, %r516, %p73;
	add.s32 	%r522, %r517, %r540;
	mov.b32 	%r523, 8;
	// begin inline asm
	shfl.sync.down.b32 %r521, %r522, %r523, %r509, %r530;
	// end inline asm
	add.s32 	%r304, %r404, 8;
	setp.gt.s32 	%p74, %r304, %r509;
	selp.b32 	%r541, 0, %r521, %p74;
	add.s32 	%r527, %r522, %r541;
	mov.b32 	%r528, 16;
	// begin inline asm
	shfl.sync.down.b32 %r526, %r527, %r528, %r509, %r530;
	// end inline asm
	add.s32 	%r305, %r404, 16;
	setp.gt.s32 	%p75, %r305, %r509;
	selp.b32 	%r542, 0, %r526, %p75;
	add.s32 	%r1427, %r527, %r542;
	add.s64 	%rd153, %rd5, 256;
	mov.b32 	%r1425, 422;
$L__BB2_454:
	setp.ne.s32 	%p76, %r1431, 101;
	mov.b32 	%r543, -1;
	vote.sync.all.pred 	%p77, %p76, %r543;
	not.pred 	%p78, %p77;
	@%p78 bra 	$L__BB2_459;
	shr.u32 	%r1425, %r1425, 1;
	mul.wide.s32 	%rd314, %r1429, 8;
	add.s64 	%rd315, %rd153, %rd314;
	add.s64 	%rd313, %rd315, -256;
	// begin inline asm
	ld.relaxed.gpu.v2.u32 {%r1431, %r1432}, [%rd313];
	// end inline asm
	mov.u32 	%r1433, %r1425;
$L__BB2_456:
	setp.eq.s32 	%p163, %r1431, 99;
	mov.b32 	%r625, -1;
	vote.sync.any.pred 	%p164, %p163, %r625;
	not.pred 	%p165, %p164;
	@%p165 bra 	$L__BB2_458;
	mul.lo.s32 	%r667, %r1367, 16807;
	and.b32  	%r1367, %r667, 2147483647;
	add.s32 	%r668, %r1433, 1;
	rem.u32 	%r664, %r1367, %r668;
	// begin inline asm
	nanosleep.u32 %r664;
	// end inline asm
	shr.u32 	%r1433, %r1433, 1;
	// begin inline asm
	ld.relaxed.gpu.v2.u32 {%r1431, %r1432}, [%rd313];
	// end inline asm
	bra.uni 	$L__BB2_456;
$L__BB2_458:
	setp.eq.s32 	%p166, %r1431, 101;
	mov.b32 	%r651, -1;
	vote.sync.ballot.b32 	%r652, %p166, %r651;
	and.b32  	%r653, %r652, %r505;
	or.b32  	%r654, %r653, -2147483648;
	add.s32 	%r655, %r654, -1;
	not.b32 	%r656, %r654;
	and.b32  	%r657, %r656, %r655;
	popc.b32 	%r630, %r657;
	mov.b32 	%r629, 1;
	// begin inline asm
	shfl.sync.down.b32 %r627, %r1432, %r629, %r630, %r651;
	// end inline asm
	setp.lt.s32 	%p168, %r404, %r630;
	selp.b32 	%r658, %r627, 0, %p168;
	add.s32 	%r633, %r658, %r1432;
	mov.b32 	%r634, 2;
	// begin inline asm
	shfl.sync.down.b32 %r632, %r633, %r634, %r630, %r651;
	// end inline asm
	setp.gt.s32 	%p169, %r302, %r630;
	selp.b32 	%r659, 0, %r632, %p169;
	add.s32 	%r638, %r633, %r659;
	mov.b32 	%r639, 4;
	// begin inline asm
	shfl.sync.down.b32 %r637, %r638, %r639, %r630, %r651;
	// end inline asm
	setp.gt.s32 	%p170, %r303, %r630;
	selp.b32 	%r660, 0, %r637, %p170;
	add.s32 	%r643, %r638, %r660;
	mov.b32 	%r644, 8;
	// begin inline asm
	shfl.sync.down.b32 %r642, %r643, %r644, %r630, %r651;
	// end inline asm
	setp.gt.s32 	%p171, %r304, %r630;
	selp.b32 	%r661, 0, %r642, %p171;
	add.s32 	%r648, %r643, %r661;
	mov.b32 	%r649, 16;
	// begin inline asm
	shfl.sync.down.b32 %r647, %r648, %r649, %r630, %r651;
	// end inline asm
	setp.gt.s32 	%p172, %r305, %r630;
	selp.b32 	%r662, 0, %r647, %p172;
	add.s32 	%r663, %r662, %r1427;
	add.s32 	%r1427, %r663, %r648;
	add.s32 	%r1429, %r1429, -32;
	bra.uni 	$L__BB2_454;
$L__BB2_459:
	setp.ne.s32 	%p79, %r1438, 0;
	@%p79 bra 	$L__BB2_461;
	add.s32 	%r546, %r1427, %r285;
	add.s64 	%rd219, %rd151, 256;
	mov.b32 	%r545, 101;
	// begin inline asm
	st.relaxed.gpu.v2.u32 [%rd219], {%r545, %r546};
	// end inline asm
	st.shared.u32 	[_ZZN3cub18CUB_300001_SM_10006detail6select23DeviceSelectSweepKernelINS2_10policy_hubIfciLb0ELNS0_10SelectImplE0EE10Policy1000EPfPcS8_PiNS0_13ScanTileStateIiLb1EEENS0_8NullTypeESD_iNS2_19streaming_context_tIlLb1EEELS5_0EEEvT0_T1_T2_T3_T4_T5_T6_T7_iT8_NS1_7vsmem_tEE19static_temp_storage+100], %r1427;
	st.shared.u32 	[_ZZN3cub18CUB_300001_SM_10006detail6select23DeviceSelectSweepKernelINS2_10policy_hubIfciLb0ELNS0_10SelectImplE0EE10Policy1000EPfPcS8_PiNS0_13ScanTileStateIiLb1EEENS0_8NullTypeESD_iNS2_19streaming_context_tIlLb1EEELS5_0EEEvT0_T1_T2_T3_T4_T5_T6_T7_iT8_NS1_7vsmem_tEE19static_temp_storage+104], %r546;
$L__BB2_461:
	setp.ne.s32 	%p80, %r404, 0;
	mov.u32 	%r1434, %r287;
	@%p80 bra 	$L__BB2_463;
	st.shared.u32 	[_ZZN3cub18CUB_300001_SM_10006detail6select23DeviceSelectSweepKernelINS2_10policy_hubIfciLb0ELNS0_10SelectImplE0EE10Policy1000EPfPcS8_PiNS0_13ScanTileStateIiLb1EEENS0_8NullTypeESD_iNS2_19streaming_context_tIlLb1EEELS5_0EEEvT0_T1_T2_T3_T4_T5_T6_T7_iT8_NS1_7vsmem_tEE19static_temp_storage+80], %r1427;
	mov.u32 	%r1434, %r1427;
$L__BB2_463:
	mov.u64 	%rd155, %rd201;
	bar.sync 	0;
	setp.eq.s32 	%p81, %r1438, 0;
	ld.shared.u32 	%r547, [_ZZN3cub18CUB_300001_SM_10006detail6select23DeviceSelectSweepKernelINS2_10policy_hubIfciLb0ELNS0_10SelectImplE0EE10Policy1000EPfPcS8_PiNS0_13ScanTileStateIiLb1EEENS0_8NullTypeESD_iNS2_19streaming_context_tIlLb1EEELS5_0EEEvT0_T1_T2_T3_T4_T5_T6_T7_iT8_NS1_7vsmem_tEE19static_temp_storage+80];
	selp.b32 	%r548, 0, %r547, %p81;
	add.s32 	%r328, %r548, %r1434;
	add.s32 	%r329, %r328, %r1407;
	add.s32 	%r330, %r435, %r328;
	add.s32 	%r331, %r330, %r1409;
	add.s32 	%r332, %r331, %r1410;
	add.s32 	%r333, %r332, %r1411;
	add.s32 	%r334, %r333, %r1412;
	add.s32 	%r335, %r334, %r1413;
	add.s32 	%r336, %r335, %r1414;
	add.s32 	%r337, %r336, %r1415;
	add.s32 	%r338, %r337, %r1416;
	add.s32 	%r339, %r338, %r1417;
	add.s32 	%r340, %r339, %r1418;
	add.s32 	%r341, %r340, %r1419;
	ld.shared.v2.u32 	{%r550, %r342}, [_ZZN3cub18CUB_300001_SM_10006detail6select23DeviceSelectSweepKernelINS2_10policy_hubIfciLb0ELNS0_10SelectImplE0EE10Policy1000EPfPcS8_PiNS0_13ScanTileStateIiLb1EEENS0_8NullTypeESD_iNS2_19streaming_context_tIlLb1EEELS5_0EEEvT0_T1_T2_T3_T4_T5_T6_T7_iT8_NS1_7vsmem_tEE19static_temp_storage+104];
	ld.shared.u32 	%r343, [_ZZN3cub18CUB_300001_SM_10006detail6select23DeviceSelectSweepKernelINS2_10policy_hubIfciLb0ELNS0_10SelectImplE0EE10Policy1000EPfPcS8_PiNS0_13ScanTileStateIiLb1EEENS0_8NullTypeESD_iNS2_19streaming_context_tIlLb1EEELS5_0EEEvT0_T1_T2_T3_T4_T5_T6_T7_iT8_NS1_7vsmem_tEE19static_temp_storage+100];
	sub.s32 	%r551, 7168, %r144;
	sub.s32 	%r1442, %r550, %r551;
	sub.s32 	%r345, %r342, %r551;
	setp.gt.s32 	%p82, %r345, 512;
	@%p82 bra 	$L__BB2_520;
	ld.param.u8 	%rs35, [%rd155];
	ld.param.u64 	%rd220, [%rd155+24];
	cvta.to.global.u64 	%rd156, %rd220;
	setp.ne.s32 	%p83, %r1407, 0;
	setp.lt.s32 	%p84, %r328, %r1442;
	and.pred  	%p85, %p83, %p84;
	@%p85 bra 	$L__BB2_465;
	bra.uni 	$L__BB2_468;
$L__BB2_465:
	setp.ne.s16 	%p86, %rs35, 0;
	mov.b64 	%rd721, 0;
	@%p86 bra 	$L__BB2_467;
	ld.global.u64 	%rd721, [%rd156];
$L__BB2_467:
	cvt.s64.s32 	%rd222, %r328;
	add.s64 	%rd223, %rd721, %rd222;
	shl.b64 	%rd224, %rd223, 2;
	add.s64 	%rd225, %rd4, %rd224;
	st.global.f32 	[%rd225], %f147;
$L__BB2_468:
	setp.eq.s32 	%p87, %r1408, 0;
	setp.ge.s32 	%p88, %r329, %r1442;
	or.pred  	%p89, %p87, %p88;
	@%p89 bra 	$L__BB2_472;
	setp.ne.s16 	%p90, %rs35, 0;
	mov.b64 	%rd722, 0;
	@%p90 bra 	$L__BB2_471;
	ld.global.u64 	%rd722, [%rd156];
$L__BB2_471:
	cvt.s64.s32 	%rd227, %r329;
	add.s64 	%rd228, %rd722, %rd227;
	shl.b64 	%rd229, %rd228, 2;
	add.s64 	%rd230, %rd4, %rd229;
	st.global.f32 	[%rd230], %f148;
$L__BB2_472:
	setp.eq.s32 	%p91, %r1409, 0;
	setp.ge.s32 	%p92, %r330, %r1442;
	or.pred  	%p93, %p91, %p92;
	@%p93 bra 	$L__BB2_476;
	setp.ne.s16 	%p94, %rs35, 0;
	mov.b64 	%rd723, 0;
	@%p94 bra 	$L__BB2_475;
	ld.global.u64 	%rd723, [%rd156];
$L__BB2_475:
	cvt.s64.s32 	%rd232, %r330;
	add.s64 	%rd233, %rd723, %rd232;
	shl.b64 	%rd234, %rd233, 2;
	add.s64 	%rd235, %rd4, %rd234;
	st.global.f32 	[%rd235], %f149;
$L__BB2_476:
	setp.eq.s32 	%p95, %r1410, 0;
	setp.ge.s32 	%p96, %r331, %r1442;
	or.pred  	%p97, %p95, %p96;
	@%p97 bra 	$L__BB2_480;
	setp.ne.s16 	%p98, %rs35, 0;
	mov.b64 	%rd724, 0;
	@%p98 bra 	$L__BB2_479;
	ld.global.u64 	%rd724, [%rd156];
$L__BB2_479:
	cvt.s64.s32 	%rd237, %r331;
	add.s64 	%rd238, %rd724, %rd237;
	shl.b64 	%rd239, %rd238, 2;
	add.s64 	%rd240, %rd4, %rd239;
	st.global.f32 	[%rd240], %f150;
$L__BB2_480:
	setp.eq.s32 	%p99, %r1411, 0;
	setp.ge.s32 	%p100, %r332, %r1442;
	or.pred  	%p101, %p99, %p100;
	@%p101 bra 	$L__BB2_484;
	setp.ne.s16 	%p102, %rs35, 0;
	mov.b64 	%rd725, 0;
	@%p102 bra 	$L__BB2_483;
	ld.global.u64 	%rd725, [%rd156];
$L__BB2_483:
	cvt.s64.s32 	%rd242, %r332;
	add.s64 	%rd243, %rd725, %rd242;
	shl.b64 	%rd244, %rd243, 2;
	add.s64 	%rd245, %rd4, %rd244;
	st.global.f32 	[%rd245], %f151;
$L__BB2_484:
	setp.eq.s32 	%p103, %r1412, 0;
	setp.ge.s32 	%p104, %r333, %r1442;
	or.pred  	%p105, %p103, %p104;
	@%p105 bra 	$L__BB2_488;
	setp.ne.s16 	%p106, %rs35, 0;
	mov.b64 	%rd726, 0;
	@%p106 bra 	$L__BB2_487;
	ld.global.u64 	%rd726, [%rd156];
$L__BB2_487:
	cvt.s64.s32 	%rd247, %r333;
	add.s64 	%rd248, %rd726, %rd247;
	shl.b64 	%rd249, %rd248, 2;
	add.s64 	%rd250, %rd4, %rd249;
	st.global.f32 	[%rd250], %f152;
$L__BB2_488:
	setp.eq.s32 	%p107, %r1413, 0;
	setp.ge.s32 	%p108, %r334, %r1442;
	or.pred  	%p109, %p107, %p108;
	@%p109 bra 	$L__BB2_492;
	setp.ne.s16 	%p110, %rs35, 0;
	mov.b64 	%rd727, 0;
	@%p110 bra 	$L__BB2_491;
	ld.global.u64 	%rd727, [%rd156];
$L__BB2_491:
	cvt.s64.s32 	%rd252, %r334;
	add.s64 	%rd253, %rd727, %rd252;
	shl.b64 	%rd254, %rd253, 2;
	add.s64 	%rd255, %rd4, %rd254;
	st.global.f32 	[%rd255], %f153;
$L__BB2_492:
	setp.eq.s32 	%p111, %r1414, 0;
	setp.ge.s32 	%p112, %r335, %r1442;
	or.pred  	%p113, %p111, %p112;
	@%p113 bra 	$L__BB2_496;
	setp.ne.s16 	%p114, %rs35, 0;
	mov.b64 	%rd728, 0;
	@%p114 bra 	$L__BB2_495;
	ld.global.u64 	%rd728, [%rd156];
$L__BB2_495:
	cvt.s64.s32 	%rd257, %r335;
	add.s64 	%rd258, %rd728, %rd257;
	shl.b64 	%rd259, %rd258, 2;
	add.s64 	%rd260, %rd4, %rd259;
	st.global.f32 	[%rd260], %f154;
$L__BB2_496:
	setp.eq.s32 	%p115, %r1415, 0;
	setp.ge.s32 	%p116, %r336, %r1442;
	or.pred  	%p117, %p115, %p116;
	@%p117 bra 	$L__BB2_500;
	setp.ne.s16 	%p118, %rs35, 0;
	mov.b64 	%rd729, 0;
	@%p118 bra 	$L__BB2_499;
	ld.global.u64 	%rd729, [%rd156];
$L__BB2_499:
	cvt.s64.s32 	%rd262, %r336;
	add.s64 	%rd263, %rd729, %rd262;
	shl.b64 	%rd264, %rd263, 2;
	add.s64 	%rd265, %rd4, %rd264;
	st.global.f32 	[%rd265], %f155;
$L__BB2_500:
	setp.eq.s32 	%p119, %r1416, 0;
	setp.ge.s32 	%p120, %r337, %r1442;
	or.pred  	%p121, %p119, %p120;
	@%p121 bra 	$L__BB2_504;
	setp.ne.s16 	%p122, %rs35, 0;
	mov.b64 	%rd730, 0;
	@%p122 bra 	$L__BB2_503;
	ld.global.u64 	%rd730, [%rd156];
$L__BB2_503:
	cvt.s64.s32 	%rd267, %r337;
	add.s64 	%rd268, %rd730, %rd267;
	shl.b64 	%rd269, %rd268, 2;
	add.s64 	%rd270, %rd4, %rd269;
	st.global.f32 	[%rd270], %f156;
$L__BB2_504:
	setp.eq.s32 	%p123, %r1417, 0;
	setp.ge.s32 	%p124, %r338, %r1442;
	or.pred  	%p125, %p123, %p124;
	@%p125 bra 	$L__BB2_508;
	setp.ne.s16 	%p126, %rs35, 0;
	mov.b64 	%rd731, 0;
	@%p126 bra 	$L__BB2_507;
	ld.global.u64 	%rd731, [%rd156];
$L__BB2_507:
	cvt.s64.s32 	%rd272, %r338;
	add.s64 	%rd273, %rd731, %rd272;
	shl.b64 	%rd274, %rd273, 2;
	add.s64 	%rd275, %rd4, %rd274;
	st.global.f32 	[%rd275], %f157;
$L__BB2_508:
	setp.eq.s32 	%p127, %r1418, 0;
	setp.ge.s32 	%p128, %r339, %r1442;
	or.pred  	%p129, %p127, %p128;
	@%p129 bra 	$L__BB2_512;
	setp.ne.s16 	%p130, %rs35, 0;
	mov.b64 	%rd732, 0;
	@%p130 bra 	$L__BB2_511;
	ld.global.u64 	%rd732, [%rd156];
$L__BB2_511:
	cvt.s64.s32 	%rd277, %r339;
	add.s64 	%rd278, %rd732, %rd277;
	shl.b64 	%rd279, %rd278, 2;
	add.s64 	%rd280, %rd4, %rd279;
	st.global.f32 	[%rd280], %f158;
$L__BB2_512:
	setp.eq.s32 	%p131, %r1419, 0;
	setp.ge.s32 	%p132, %r340, %r1442;
	or.pred  	%p133, %p131, %p132;
	@%p133 bra 	$L__BB2_516;
	setp.ne.s16 	%p134, %rs35, 0;
	mov.b64 	%rd733, 0;
	@%p134 bra 	$L__BB2_515;
	ld.global.u64 	%rd733, [%rd156];
$L__BB2_515:
	cvt.s64.s32 	%rd282, %r340;
	add.s64 	%rd283, %rd733, %rd282;
	shl.b64 	%rd284, %rd283, 2;
	add.s64 	%rd285, %rd4, %rd284;
	st.global.f32 	[%rd285], %f159;
$L__BB2_516:
	setp.eq.s32 	%p135, %r1420, 0;
	setp.ge.s32 	%p136, %r341, %r1442;
	or.pred  	%p137, %p135, %p136;
	@%p137 bra 	$L__BB2_565;
	setp.ne.s16 	%p138, %rs35, 0;
	mov.b64 	%rd734, 0;
	@%p138 bra 	$L__BB2_519;
	ld.global.u64 	%rd734, [%rd156];
$L__BB2_519:
	cvt.s64.s32 	%rd287, %r341;
	add.s64 	%rd288, %rd734, %rd287;
	shl.b64 	%rd289, %rd288, 2;
	add.s64 	%rd290, %rd4, %rd289;
	st.global.f32 	[%rd290], %f160;
	bra.uni 	$L__BB2_565;
$L__BB2_520:
	bar.sync 	0;
	setp.eq.s32 	%p139, %r1407, 0;
	@%p139 bra 	$L__BB2_522;
	sub.s32 	%r552, %r328, %r343;
	shl.b32 	%r553, %r552, 2;
	mov.u32 	%r554, _ZZN3cub18CUB_300001_SM_10006detail6select23DeviceSelectSweepKernelINS2_10policy_hubIfciLb0ELNS0_10SelectImplE0EE10Policy1000EPfPcS8_PiNS0_13ScanTileStateIiLb1EEENS0_8NullTypeESD_iNS2_19streaming_context_tIlLb1EEELS5_0EEEvT0_T1_T2_T3_T4_T5_T6_T7_iT8_NS1_7vsmem_tEE19static_temp_storage;
	add.s32 	%r555, %r554, %r553;
	st.shared.f32 	[%r555], %f147;
$L__BB2_522:
	setp.eq.s32 	%p140, %r1408, 0;
	@%p140 bra 	$L__BB2_524;
	sub.s32 	%r556, %r329, %r343;
	shl.b32 	%r557, %r556, 2;
	mov.u32 	%r558, _ZZN3cub18CUB_300001_SM_10006detail6select23DeviceSelectSweepKernelINS2_10policy_hubIfciLb0ELNS0_10SelectImplE0EE10Policy1000EPfPcS8_PiNS0_13ScanTileStateIiLb1EEENS0_8NullTypeESD_iNS2_19streaming_context_tIlLb1EEELS5_0EEEvT0_T1_T2_T3_T4_T5_T6_T7_iT8_NS1_7vsmem_tEE19static_temp_storage;
	add.s32 	%r559, %r558, %r557;
	st.shared.f32 	[%r559], %f148;
$L__BB2_524:
	setp.eq.s32 	%p141, %r1409, 0;
	@%p141 bra 	$L__BB2_526;
	sub.s32 	%r560, %r330, %r343;
	shl.b32 	%r561, %r560, 2;
	mov.u32 	%r562, _ZZN3cub18CUB_300001_SM_10006detail6select23DeviceSelectSweepKernelINS2_10policy_hubIfciLb0ELNS0_10SelectImplE0EE10Policy1000EPfPcS8_PiNS0_13ScanTileStateIiLb1EEENS0_8NullTypeESD_iNS2_19streaming_context_tIlLb1EEELS5_0EEEvT0_T1_T2_T3_T4_T5_T6_T7_iT8_NS1_7vsmem_tEE19static_temp_storage;
	add.s32 	%r563, %r562, %r561;
	st.shared.f32 	[%r563], %f149;
$L__BB2_526:
	setp.eq.s32 	%p142, %r1410, 0;
	@%p142 bra 	$L__BB2_528;
	sub.s32 	%r564, %r331, %r343;
	shl.b32 	%r565, %r564, 2;
	mov.u32 	%r566, _ZZN3cub18CUB_300001_SM_10006detail6select23DeviceSelectSweepKernelINS2_10policy_hubIfciLb0ELNS0_10SelectImplE0EE10Policy1000EPfPcS8_PiNS0_13ScanTileStateIiLb1EEENS0_8NullTypeESD_iNS2_19streaming_context_tIlLb1EEELS5_0EEEvT0_T1_T2_T3_T4_T5_T6_T7_iT8_NS1_7vsmem_tEE19static_temp_storage;
	add.s32 	%r567, %r566, %r565;
	st.shared.f32 	[%r567], %f150;
$L__BB2_528:
	setp.eq.s32 	%p143, %r1411, 0;
	@%p143 bra 	$L__BB2_530;
	sub.s32 	%r568, %r332, %r343;
	shl.b32 	%r569, %r568, 2;
	mov.u32 	%r570, _ZZN3cub18CUB_300001_SM_10006detail6select23DeviceSelectSweepKernelINS2_10policy_hubIfciLb0ELNS0_10SelectImplE0EE10Policy1000EPfPcS8_PiNS0_13ScanTileStateIiLb1EEENS0_8NullTypeESD_iNS2_19streaming_context_tIlLb1EEELS5_0EEEvT0_T1_T2_T3_T4_T5_T6_T7_iT8_NS1_7vsmem_tEE19static_temp_storage;
	add.s32 	%r571, %r570, %r569;
	st.shared.f32 	[%r571], %f151;
$L__BB2_530:
	setp.eq.s32 	%p144, %r1412, 0;
	@%p144 bra 	$L__BB2_532;
	sub.s32 	%r572, %r333, %r343;
	shl.b32 	%r573, %r572, 2;
	mov.u32 	%r574, _ZZN3cub18CUB_300001_SM_10006detail6select23DeviceSelectSweepKernelINS2_10policy_hubIfciLb0ELNS0_10SelectImplE0EE10Policy1000EPfPcS8_PiNS0_13ScanTileStateIiLb1EEENS0_8NullTypeESD_iNS2_19streaming_context_tIlLb1EEELS5_0EEEvT0_T1_T2_T3_T4_T5_T6_T7_iT8_NS1_7vsmem_tEE19static_temp_storage;
	add.s32 	%r575, %r574, %r573;
	st.shared.f32 	[%r575], %f152;
$L__BB2_532:
	setp.eq.s32 	%p145, %r1413, 0;
	@%p145 bra 	$L__BB2_534;
	sub.s32 	%r576, %r334, %r343;
	shl.b32 	%r577, %r576, 2;
	mov.u32 	%r578, _ZZN3cub18CUB_300001_SM_10006detail6select23DeviceSelectSweepKernelINS2_10policy_hubIfciLb0ELNS0_10SelectImplE0EE10Policy1000EPfPcS8_PiNS0_13ScanTileStateIiLb1EEENS0_8NullTypeESD_iNS2_19streaming_context_tIlLb1EEELS5_0EEEvT0_T1_T2_T3_T4_T5_T6_T7_iT8_NS1_7vsmem_tEE19static_temp_storage;
	add.s32 	%r579, %r578, %r577;
	st.shared.f32 	[%r579], %f153;
$L__BB2_534:
	setp.eq.s32 	%p146, %r1414, 0;
	@%p146 bra 	$L__BB2_536;
	sub.s32 	%r580, %r335, %r343;
	shl.b32 	%r581, %r580, 2;
	mov.u32 	%r582, _ZZN3cub18CUB_300001_SM_10006detail6select23DeviceSelectSweepKernelINS2_10policy_hubIfciLb0ELNS0_10SelectImplE0EE10Policy1000EPfPcS8_PiNS0_13ScanTileStateIiLb1EEENS0_8NullTypeESD_iNS2_19streaming_context_tIlLb1EEELS5_0EEEvT0_T1_T2_T3_T4_T5_T6_T7_iT8_NS1_7vsmem_tEE19static_temp_storage;
	add.s32 	%r583, %r582, %r581;
	st.shared.f32 	[%r583], %f154;
$L__BB2_536:
	setp.eq.s32 	%p147, %r1415, 0;
	@%p147 bra 	$L__BB2_538;
	sub.s32 	%r584, %r336, %r343;
	shl.b32 	%r585, %r584, 2;
	mov.u32 	%r586, _ZZN3cub18CUB_300001_SM_10006detail6select23DeviceSelectSweepKernelINS2_10policy_hubIfciLb0ELNS0_10SelectImplE0EE10Policy1000EPfPcS8_PiNS0_13ScanTileStateIiLb1EEENS0_8NullTypeESD_iNS2_19streaming_context_tIlLb1EEELS5_0EEEvT0_T1_T2_T3_T4_T5_T6_T7_iT8_NS1_7vsmem_tEE19static_temp_storage;
	add.s32 	%r587, %r586, %r585;
	st.shared.f32 	[%r587], %f155;
$L__BB2_538:
	setp.eq.s32 	%p148, %r1416, 0;
	@%p148 bra 	$L__BB2_540;
	sub.s32 	%r588, %r337, %r343;
	shl.b32 	%r589, %r588, 2;
	mov.u32 	%r590, _ZZN3cub18CUB_300001_SM_10006detail6select23DeviceSelectSweepKernelINS2_10policy_hubIfciLb0ELNS0_10SelectImplE0EE10Policy1000EPfPcS8_PiNS0_13ScanTileStateIiLb1EEENS0_8NullTypeESD_iNS2_19streaming_context_tIlLb1EEELS5_0EEEvT0_T1_T2_T3_T4_T5_T6_T7_iT8_NS1_7vsmem_tEE19static_temp_storage;
	add.s32 	%r591, %r590, %r589;
	st.shared.f32 	[%r591], %f156;
$L__BB2_540:
	setp.eq.s32 	%p149, %r1417, 0;
	@%p149 bra 	$L__BB2_542;
	sub.s32 	%r592, %r338, %r343;
	shl.b32 	%r593, %r592, 2;
	mov.u32 	%r594, _ZZN3cub18CUB_300001_SM_10006detail6select23DeviceSelectSweepKernelINS2_10policy_hubIfciLb0ELNS0_10SelectImplE0EE10Policy1000EPfPcS8_PiNS0_13ScanTileStateIiLb1EEENS0_8NullTypeESD_iNS2_19streaming_context_tIlLb1EEELS5_0EEEvT0_T1_T2_T3_T4_T5_T6_T7_iT8_NS1_7vsmem_tEE19static_temp_storage;
	add.s32 	%r595, %r594, %r593;
	st.shared.f32 	[%r595], %f157;
$L__BB2_542:
	setp.eq.s32 	%p150, %r1418, 0;
	@%p150 bra 	$L__BB2_544;
	sub.s32 	%r596, %r339, %r343;
	shl.b32 	%r597, %r596, 2;
	mov.u32 	%r598, _ZZN3cub18CUB_300001_SM_10006detail6select23DeviceSelectSweepKernelINS2_10policy_hubIfciLb0ELNS0_10SelectImplE0EE10Policy1000EPfPcS8_PiNS0_13ScanTileStateIiLb1EEENS0_8NullTypeESD_iNS2_19streaming_context_tIlLb1EEELS5_0EEEvT0_T1_T2_T3_T4_T5_T6_T7_iT8_NS1_7vsmem_tEE19static_temp_storage;
	add.s32 	%r599, %r598, %r597;
	st.shared.f32 	[%r599], %f158;
$L__BB2_544:
	setp.eq.s32 	%p151, %r1419, 0;
	@%p151 bra 	$L__BB2_546;
	sub.s32 	%r600, %r340, %r343;
	shl.b32 	%r601, %r600, 2;
	mov.u32 	%r602, _ZZN3cub18CUB_300001_SM_10006detail6select23DeviceSelectSweepKernelINS2_10policy_hubIfciLb0ELNS0_10SelectImplE0EE10Policy1000EPfPcS8_PiNS0_13ScanTileStateIiLb1EEENS0_8NullTypeESD_iNS2_19streaming_context_tIlLb1EEELS5_0EEEvT0_T1_T2_T3_T4_T5_T6_T7_iT8_NS1_7vsmem_tEE19static_temp_storage;
	add.s32 	%r603, %r602, %r601;
	st.shared.f32 	[%r603], %f159;
$L__BB2_546:
	setp.eq.s32 	%p152, %r1420, 0;
	@%p152 bra 	$L__BB2_548;
	sub.s32 	%r604, %r341, %r343;
	shl.b32 	%r605, %r604, 2;
	mov.u32 	%r606, _ZZN3cub18CUB_300001_SM_10006detail6select23DeviceSelectSweepKernelINS2_10policy_hubIfciLb0ELNS0_10SelectImplE0EE10Policy1000EPfPcS8_PiNS0_13ScanTileStateIiLb1EEENS0_8NullTypeESD_iNS2_19streaming_context_tIlLb1EEELS5_0EEEvT0_T1_T2_T3_T4_T5_T6_T7_iT8_NS1_7vsmem_tEE19static_temp_storage;
	add.s32 	%r607, %r606, %r605;
	st.shared.f32 	[%r607], %f160;
$L__BB2_548:
	bar.sync 	0;
	setp.ge.s32 	%p153, %r1438, %r345;
	@%p153 bra 	$L__BB2_565;
	ld.param.u32 	%r1360, [_ZN3cub18CUB_300001_SM_10006detail6select23DeviceSelectSweepKernelINS2_10policy_hubIfciLb0ELNS0_10SelectImplE0EE10Policy1000EPfPcS8_PiNS0_13ScanTileStateIiLb1EEENS0_8NullTypeESD_iNS2_19streaming_context_tIlLb1EEELS5_0EEEvT0_T1_T2_T3_T4_T5_T6_T7_iT8_NS1_7vsmem_tE_param_7];
	ld.param.u8 	%rs36, [%rd155];
	ld.param.u64 	%rd291, [%rd155+24];
	cvta.to.global.u64 	%rd157, %rd291;
	add.s32 	%r608, %r342, %r1360;
	add.s32 	%r609, %r1438, %r2;
	sub.s32 	%r610, %r608, %r609;
	add.s32 	%r346, %r610, -7169;
	and.b32  	%r611, %r346, 1536;
	setp.eq.s32 	%p154, %r611, 1536;
	@%p154 bra 	$L__BB2_554;
	shr.u32 	%r612, %r346, 9;
	add.s32 	%r613, %r612, 1;
	and.b32  	%r614, %r613, 3;
	add.s32 	%r1437, %r1438, %r343;
	shl.b32 	%r615, %r1438, 2;
	mov.u32 	%r616, _ZZN3cub18CUB_300001_SM_10006detail6select23DeviceSelectSweepKernelINS2_10policy_hubIfciLb0ELNS0_10SelectImplE0EE10Policy1000EPfPcS8_PiNS0_13ScanTileStateIiLb1EEENS0_8NullTypeESD_iNS2_19streaming_context_tIlLb1EEELS5_0EEEvT0_T1_T2_T3_T4_T5_T6_T7_iT8_NS1_7vsmem_tEE19static_temp_storage;
	add.s32 	%r1436, %r616, %r615;
	neg.s32 	%r1435, %r614;
	shl.b32 	%r617, %r613, 9;
	and.b32  	%r618, %r617, 1536;
	add.s32 	%r1438, %r1438, %r618;
$L__BB2_551:
	.pragma "nounroll";
	setp.ne.s16 	%p155, %rs36, 0;
	ld.shared.f32 	%f100, [%r1436];
	mov.b64 	%rd716, 0;
	@%p155 bra 	$L__BB2_553;
	ld.global.u64 	%rd716, [%rd157];
$L__BB2_553:
	cvt.s64.s32 	%rd293, %r1437;
	add.s64 	%rd294, %rd716, %rd293;
	shl.b64 	%rd295, %rd294, 2;
	add.s64 	%rd296, %rd4, %rd295;
	st.global.f32 	[%rd296], %f100;
	add.s32 	%r1437, %r1437, 512;
	add.s32 	%r1436, %r1436, 2048;
	add.s32 	%r1435, %r1435, 1;
	setp.ne.s32 	%p156, %r1435, 0;
	@%p156 bra 	$L__BB2_551;
$L__BB2_554:
	setp.lt.u32 	%p157, %r346, 1536;
	@%p157 bra 	$L__BB2_565;
	add.s32 	%r1440, %r1438, %r343;
	shl.b32 	%r619, %r1438, 2;
	mov.u32 	%r620, _ZZN3cub18CUB_300001_SM_10006detail6select23DeviceSelectSweepKernelINS2_10policy_hubIfciLb0ELNS0_10SelectImplE0EE10Policy1000EPfPcS8_PiNS0_13ScanTileStateIiLb1EEENS0_8NullTypeESD_iNS2_19streaming_context_tIlLb1EEELS5_0EEEvT0_T1_T2_T3_T4_T5_T6_T7_iT8_NS1_7vsmem_tEE19static_temp_storage;
	add.s32 	%r621, %r619, %r620;
	add.s32 	%r1439, %r621, 4096;
$L__BB2_556:
	setp.ne.s16 	%p158, %rs36, 0;
	cvt.s64.s32 	%rd160, %r1440;
	ld.shared.f32 	%f101, [%r1439+-4096];
	mov.b64 	%rd717, 0;
	@%p158 bra 	$L__BB2_558;
	ld.global.u64 	%rd717, [%rd157];
$L__BB2_558:
	setp.ne.s16 	%p159, %rs36, 0;
	add.s64 	%rd299, %rd717, %rd160;
	shl.b64 	%rd300, %rd299, 2;
	add.s64 	%rd301, %rd4, %rd300;
	st.global.f32 	[%rd301], %f101;
	ld.shared.f32 	%f102, [%r1439+-2048];
	mov.b64 	%rd718, 0;
	@%p159 bra 	$L__BB2_560;
	ld.global.u64 	%rd718, [%rd157];
$L__BB2_560:
	setp.ne.s16 	%p160, %rs36, 0;
	add.s64 	%rd303, %rd718, %rd160;
	shl.b64 	%rd304, %rd303, 2;
	add.s64 	%rd305, %rd4, %rd304;
	st.global.f32 	[%rd305+2048], %f102;
	ld.shared.f32 	%f103, [%r1439];
	mov.b64 	%rd719, 0;
	@%p160 bra 	$L__BB2_562;
	ld.global.u64 	%rd719, [%rd157];
$L__BB2_562:
	setp.ne.s16 	%p161, %rs36, 0;
	add.s64 	%rd307, %rd719, %rd160;
	shl.b64 	%rd308, %rd307, 2;
	add.s64 	%rd309, %rd4, %rd308;
	st.global.f32 	[%rd309+4096], %f103;
	ld.shared.f32 	%f104, [%r1439+2048];
	mov.b64 	%rd720, 0;
	@%p161 bra 	$L__BB2_564;
	ld.global.u64 	%rd720, [%rd157];
$L__BB2_564:
	cvt.u32.u64 	%r622, %rd160;
	add.s64 	%rd310, %rd720, %rd160;
	shl.b64 	%rd311, %rd310, 2;
	add.s64 	%rd312, %rd4, %rd311;
	st.global.f32 	[%rd312+6144], %f104;
	add.s32 	%r1438, %r1438, 2048;
	add.s32 	%r1440, %r622, 2048;
	add.s32 	%r1439, %r1439, 8192;
	setp.lt.s32 	%p162, %r1438, %r345;
	@%p162 bra 	$L__BB2_556;
$L__BB2_565:
	mov.u32 	%r855, %tid.x;
	setp.ne.s32 	%p315, %r855, 0;
	@%p315 bra 	$L__BB2_573;
	mov.u64 	%rd197, %rd201;
	ld.param.u8 	%rs107, [%rd197+1];
	setp.eq.s16 	%p316, %rs107, 0;
	@%p316 bra 	$L__BB2_570;
	ld.param.u8 	%rs108, [%rd197];
	setp.ne.s16 	%p317, %rs108, 0;
	mov.b32 	%r1443, 0;
	@%p317 bra 	$L__BB2_569;
	ld.param.u64 	%rd423, [%rd197+24];
	cvta.to.global.u64 	%rd424, %rd423;
	ld.global.u32 	%r1443, [%rd424];
$L__BB2_569:
	ld.param.u64 	%rd654, [_ZN3cub18CUB_300001_SM_10006detail6select23DeviceSelectSweepKernelINS2_10policy_hubIfciLb0ELNS0_10SelectImplE0EE10Policy1000EPfPcS8_PiNS0_13ScanTileStateIiLb1EEENS0_8NullTypeESD_iNS2_19streaming_context_tIlLb1EEELS5_0EEEvT0_T1_T2_T3_T4_T5_T6_T7_iT8_NS1_7vsmem_tE_param_3];
	add.s32 	%r857, %r1443, %r1442;
	cvta.to.global.u64 	%rd425, %rd654;
	st.global.u32 	[%rd425], %r857;
	bra.uni 	$L__BB2_573;
$L__BB2_570:
	ld.param.u8 	%rs109, [%rd197];
	setp.ne.s16 	%p318, %rs109, 0;
	mov.b64 	%rd735, 0;
	@%p318 bra 	$L__BB2_572;
	ld.param.u64 	%rd427, [%rd197+24];
	cvta.to.global.u64 	%rd428, %rd427;
	ld.global.u64 	%rd735, [%rd428];
$L__BB2_572:
	cvt.s64.s32 	%rd429, %r1442;
	add.s64 	%rd430, %rd735, %rd429;
	ld.param.u64 	%rd431, [%rd197+32];
	cvta.to.global.u64 	%rd432, %rd431;
	st.global.u64 	[%rd432], %rd430;
$L__BB2_573:
	ret;

}
	// .globl	_ZN3cub18CUB_300001_SM_10006detail6select23DeviceSelectSweepKernelINS2_10policy_hubIiciLb0ELNS0_10SelectImplE0EE10Policy1000EPiPcS8_S8_NS0_13ScanTileStateIiLb1EEENS0_8NullTypeESC_iNS2_19streaming_context_tIlLb1EEELS5_0EEEvT0_T1_T2_T3_T4_T5_T6_T7_iT8_NS1_7vsmem_tE
.visible .entry _ZN3cub18CUB_300001_SM_10006detail6select23DeviceSelectSweepKernelINS2_10policy_hubIiciLb0ELNS0_10SelectImplE0EE10Policy1000EPiPcS8_S8_NS0_13ScanTileStateIiLb1EEENS0_8NullTypeESC_iNS2_19streaming_context_tIlLb1EEELS5_0EEEvT0_T1_T2_T3_T4_T5_T6_T7_iT8_NS1_7vsmem_tE(
	.param .u64 .ptr .align 1 _ZN3cub18CUB_300001_SM_10006detail6select23DeviceSelectSweepKernelINS2_10policy_hubIiciLb0ELNS0_10SelectImplE0EE10Policy1000EPiPcS8_S8_NS0_13ScanTileStateIiLb1EEENS0_8NullTypeESC_iNS2_19streaming_context_tIlLb1EEELS5_0EEEvT0_T1_T2_T3_T4_T5_T6_T7_iT8_NS1_7vsmem_tE_param_0,
	.param .u64 .ptr .align 1 _ZN3cub18CUB_300001_SM_10006detail6select23DeviceSelectSweepKernelINS2_10policy_hubIiciLb0ELNS0_10SelectImplE0EE10Policy1000EPiPcS8_S8_NS0_13ScanTileStateIiLb1EEENS0_8NullTypeESC_iNS2_19streaming_context_tIlLb1EEELS5_0EEEvT0_T1_T2_T3_T4_T5_T6_T7_iT8_NS1_7vsmem_tE_param_1,
	.param .u64 .ptr .align 1 _ZN3cub18CUB_300001_SM_10006detail6select23DeviceSelectSweepKernelINS2_10policy_hubIiciLb0ELNS0_10SelectImplE0EE10Policy1000EPiPcS8_S8_NS0_13ScanTileStateIiLb1EEENS0_8NullTypeESC_iNS2_19streaming_context_tIlLb1EEELS5_0EEEvT0_T1_T2_T3_T4_T5_T6_T7_iT8_NS1_7vsmem_tE_param_2,
	.param .u64 .ptr .align 1 _ZN3cub18CUB_300001_SM_10006detail6select23DeviceSelectSweepKernelINS2_10policy_hubIiciLb0ELNS0_10SelectImplE0EE10Policy1000EPiPcS8_S8_NS0_13ScanTileStateIiLb1EEENS0_8NullTypeESC_iNS2_19streaming_context_tIlLb1EEELS5_0EEEvT0_T1_T2_T3_T4_T5_T6_T7_iT8_NS1_7vsmem_tE_param_3,
	.param .align 8 .b8 _ZN3cub18CUB_300001_SM_10006detail6select23DeviceSelectSweepKernelINS2_10policy_hubIiciLb0ELNS0_10SelectImplE0EE10Policy1000EPiPcS8_S8_NS0_13ScanTileStateIiLb1EEENS0_8NullTypeESC_iNS2_19streaming_context_tIlLb1EEELS5_0EEEvT0_T1_T2_T3_T4_T5_T6_T7_iT8_NS1_7vsmem_tE_param_4[8],
	.param .align 1 .b8 _ZN3cub18CUB_300001_SM_10006detail6select23DeviceSelectSweepKernelINS2_10policy_hubIiciLb0ELNS0_10SelectImplE0EE10Policy1000EPiPcS8_S8_NS0_13ScanTileStateIiLb1EEENS0_8NullTypeESC_iNS2_19streaming_context_tIlLb1EEELS5_0EEEvT0_T1_T2_T3_T4_T5_T6_T7_iT8_NS1_7vsmem_tE_param_5[1],
	.param .align 1 .b8 _ZN3cub18CUB_300001_SM_10006detail6select23DeviceSelectSweepKernelINS2_10policy_hubIiciLb0ELNS0_10SelectImplE0EE10Policy1000EPiPcS8_S8_NS0_13ScanTileStateIiLb1EEENS0_8NullTypeESC_iNS2_19streaming_context_tIlLb1EEELS5_0EEEvT0_T1_T2_T3_T4_T5_T6_T7_iT8_NS1_7vsmem_tE_param_6[1],
	.param .u32 _ZN3cub18CUB_300001_SM_10006detail6select23DeviceSelectSweepKernelINS2_10policy_hubIiciLb0ELNS0_10SelectImplE0EE10Policy1000EPiPcS8_S8_NS0_13ScanTileStateIiLb1EEENS0_8NullTypeESC_iNS2_19streaming_context_tIlLb1EEELS5_0EEEvT0_T1_T2_T3_T4_T5_T6_T7_iT8_NS1_7vsmem_tE_param_7,
	.param .u32 _ZN3cub18CUB_300001_SM_10006detail6select23DeviceSelectSweepKernelINS2_10policy_hubIiciLb0ELNS0_10SelectImplE0EE10Policy1000EPiPcS8_S8_NS0_13ScanTileStateIiLb1EEENS0_8NullTypeESC_iNS2_19streaming_context_tIlLb1EEELS5_0EEEvT0_T1_T2_T3_T4_T5_T6_T7_iT8_NS1_7vsmem_tE_param_8,
	.param .align 8 .b8 _ZN3cub18CUB_300001_SM_10006detail6select23DeviceSelectSweepKernelINS2_10policy_hubIiciLb0ELNS0_10SelectImplE0EE10Policy1000EPiPcS8_S8_NS0_13ScanTileStateIiLb1EEENS0_8NullTypeESC_iNS2_19streaming_context_tIlLb1EEELS5_0EEEvT0_T1_T2_T3_T4_T5_T6_T7_iT8_NS1_7vsmem_tE_param_9[40],
	.param .align 8 .b8 _ZN3cub18CUB_300001_SM_10006detail6select23DeviceSelectSweepKernelINS2_10policy_hubIiciLb0ELNS0_10SelectImplE0EE10Policy1000EPiPcS8_S8_NS0_13ScanTileStateIiLb1EEENS0_8NullTypeESC_iNS2_19streaming_context_tIlLb1EEELS5_0EEEvT0_T1_T2_T3_T4_T5_T6_T7_iT8_NS1_7vsmem_tE_param_10[8]
)
.maxntid 512
{
	.reg .pred 	%p<535>;
	.reg .b16 	%rs<150>;
	.reg .b32 	%r<1604>;
	.reg .b64 	%rd<736>;
	// demoted variable
	.shared .align 16 .b8 _ZZN3cub18CUB_300001_SM_10006detail6select23DeviceSelectSweepKernelINS2_10policy_hubIiciLb0ELNS0_10SelectImplE0EE10Policy1000EPiPcS8_S8_NS0_13ScanTileStateIiLb1EEENS0_8NullTypeESC_iNS2_19streaming_context_tIlLb1EEELS5_0EEEvT0_T1_T2_T3_T4_T5_T6_T7_iT8_NS1_7vsmem_tEE19static_temp_storage[28672];
	ld.param.u64 	%rd5, [_ZN3cub18CUB_300001_SM_10006detail6select23DeviceSelectSweepKernelINS2_10policy_hubIiciLb0ELNS0_10SelectImplE0EE10Policy1000EPiPcS8_S8_NS0_13ScanTileStateIiLb1EEENS0_8NullTypeESC_iNS2_19streaming_context_tIlLb1EEELS5_0EEEvT0_T1_T2_T3_T4_T5_T6_T7_iT8_NS1_7vsmem_tE_param_4];
	ld.param.u64 	%rd202, [_ZN3cub18CUB_300001_SM_10006detail6select23DeviceSelectSweepKernelINS2_10policy_hubIiciLb0ELNS0_10SelectImplE0EE10Policy1000EPiPcS8_S8_NS0_13ScanTileStateIiLb1EEENS0_8NullTypeESC_iNS2_19streaming_context_tIlLb1EEELS5_0EEEvT0_T1_T2_T3_T4_T5_T6_T7_iT8_NS1_7vsmem_tE_param_0];
	ld.param.u64 	%rd203, [_ZN3cub18CUB_300001_SM_10006detail6select23DeviceSelectSweepKernelINS2_10policy_hubIiciLb0ELNS0_10SelectImplE0EE10Policy1000EPiPcS8_S8_NS0_13ScanTileStateIiLb1EEENS0_8NullTypeESC_iNS2_19streaming_context_tIlLb1EEELS5_0EEEvT0_T1_T2_T3_T4_T5_T6_T7_iT8_NS1_7vsmem_tE_param_1];
	ld.param.u64 	%rd204, [_ZN3cub18CUB_300001_SM_10006detail6select23DeviceSelectSweepKernelINS2_10policy_hubIiciLb0ELNS0_10SelectImplE0EE10Policy1000EPiPcS8_S8_NS0_13ScanTileStateIiLb1EEENS0_8NullTypeESC_iNS2_19streaming_context_tIlLb1EEELS5_0EEEvT0_T1_T2_T3_T4_T5_T6_T7_iT8_NS1_7vsmem_tE_param_2];
	ld.param.u32 	%r474, [_ZN3cub18CUB_300001_SM_10006detail6select23DeviceSelectSweepKernelINS2_10policy_hubIiciLb0ELNS0_10SelectImplE0EE10Policy1000EPiPcS8_S8_NS0_13ScanTileStateIiLb1EEENS0_8NullTypeESC_iNS2_19streaming_context_tIlLb1EEELS5_0EEEvT0_T1_T2_T3_T4_T5_T6_T7_iT8_NS1_7vsmem_tE_param_8];
	mov.b64 	%rd201, _ZN3cub18CUB_300001_SM_10006detail6select23DeviceSelectSweepKernelINS2_10policy_hubIiciLb0ELNS0_10SelectImplE0EE10Policy1000EPiPcS8_S8_NS0_13ScanTileStateIiLb1EEENS0_8NullTypeESC_iNS2_19streaming_context_tIlLb1EEELS5_0EEEvT0_T1_T2_T3_T4_T5_T6_T7_iT8_NS1_7vsmem_tE_param_9;
	mov.u64 	%rd1, %rd201;
	cvta.to.global.u64 	%rd2, %rd202;
	cvta.to.global.u64 	%rd3, %rd203;
	cvta.to.global.u64 	%rd4, %rd204;
	mov.u32 	%r475, %ctaid.x;
	mov.u32 	%r476, %nctaid.y;
	mov.u32 	%r477, %ctaid.y;
	mad.lo.s32 	%r1499, %r475, %r476, %r477;
	mul.lo.s32 	%r2, %r1499, 7168;
	add.s32 	%r478, %r474, -1;
	setp.ge.s32 	%p1, %r1499, %r478;
	@%p1 bra 	$L__BB3_228;
	setp.ne.s32 	%p319, %r1499, 0;
	@%p319 bra 	$L__BB3_108;
	ld.param.u8 	%rs130, [%rd1];
	setp.eq.s16 	%p438, %rs130, 0;
	ld.param.u64 	%rd548, [%rd1+16];
	selp.b64 	%rd549, %rd548, 0, %p438;
	cvt.u64.u32 	%rd550, %r2;
	add.s64 	%rd551, %rd549, %rd550;
	mov.u32 	%r3, %tid.x;
	mul.lo.s32 	%r1307, %r3, 14;
	cvt.u64.u32 	%rd552, %r1307;
	add.s64 	%rd553, %rd551, %rd552;
	shl.b64 	%rd554, %rd553, 2;
	add.s64 	%rd555, %rd2, %rd554;
	ld.global.u32 	%r4, [%rd555];
	ld.global.u32 	%r5, [%rd555+4];
	ld.global.u32 	%r6, [%rd555+8];
	ld.global.u32 	%r7, [%rd555+12];
	ld.global.u32 	%r8, [%rd555+16];
	ld.global.u32 	%r9, [%rd555+20];
	ld.global.u32 	%r10, [%rd555+24];
	ld.global.u32 	%r11, [%rd555+28];
	ld.global.u32 	%r12, [%rd555+32];
	ld.global.u32 	%r13, [%rd555+36];
	ld.global.u32 	%r14, [%rd555+40];
	ld.global.u32 	%r15, [%rd555+44];
	ld.global.u32 	%r16, [%rd555+48];
	ld.global.u32 	%r17, [%rd555+52];
	bar.sync 	0;
	add.s64 	%rd556, %rd3, %rd553;
	ld.global.u8 	%rs1, [%rd556];
	ld.global.u8 	%rs2, [%rd556+1];
	ld.global.u8 	%rs3, [%rd556+2];
	ld.global.u8 	%rs4, [%rd556+3];
	ld.global.u8 	%rs5, [%rd556+4];
	ld.global.u8 	%rs6, [%rd556+5];
	ld.global.u8 	%rs7, [%rd556+6];
	ld.global.u8 	%rs8, [%rd556+7];
	ld.global.u8 	%rs9, [%rd556+8];
	ld.global.u8 	%rs10, [%rd556+9];
	ld.global.u8 	%rs11, [%rd556+10];
	ld.global.u8 	%rs12, [%rd556+11];
	ld.global.u8 	%rs13, [%rd556+12];
	ld.global.u8 	%rs14, [%rd556+13];
	setp.ne.s16 	%p439, %rs1, 0;
	selp.u32 	%r1308, 1, 0, %p439;
	setp.ne.s16 	%p440, %rs2, 0;
	selp.u32 	%r1309, 1, 0, %p440;
	setp.ne.s16 	%p441, %rs3, 0;
	selp.u32 	%r1310, 1, 0, %p441;
	setp.ne.s16 	%p442, %rs4, 0;
	selp.u32 	%r1311, 1, 0, %p442;
	setp.ne.s16 	%p443, %rs5, 0;
	selp.u32 	%r1312, 1, 0, %p443;
	setp.ne.s16 	%p444, %rs6, 0;
	selp.u32 	%r1313, 1, 0, %p444;
	setp.ne.s16 	%p445, %rs7, 0;
	selp.u32 	%r1314, 1, 0, %p445;
	setp.ne.s16 	%p446, %rs8, 0;
	selp.u32 	%r1315, 1, 0, %p446;
	setp.ne.s16 	%p447, %rs9, 0;
	selp.u32 	%r1316, 1, 0, %p447;
	setp.ne.s16 	%p448, %rs10, 0;
	selp.u32 	%r1317, 1, 0, %p448;
	setp.ne.s16 	%p449, %rs11, 0;
	selp.u32 	%r1318, 1, 0, %p449;
	setp.ne.s16 	%p450, %rs12, 0;
	selp.u32 	%r1319, 1, 0, %p450;
	setp.ne.s16 	%p451, %rs13, 0;
	selp.u32 	%r1320, 1, 0, %p451;
	setp.ne.s16 	%p452, %rs14, 0;
	selp.u32 	%r1321, 1, 0, %p452;
	bar.sync 	0;
	add.s32 	%r1322, %r1309, %r1308;
	add.s32 	%r1323, %r1322, %r1310;
	add.s32 	%r1324, %r1323, %r1311;
	add.s32 	%r18, %r1324, %r1312;
	add.s32 	%r1325, %r18, %r1313;
	add.s32 	%r1326, %r1325, %r1314;
	add.s32 	%r1327, %r1326, %r1315;
	add.s32 	%r1328, %r1327, %r1316;
	add.s32 	%r1329, %r1328, %r1317;
	add.s32 	%r1330, %r1329, %r1318;
	add.s32 	%r19, %r1330, %r1319;
	add.s32 	%r20, %r19, %r1320;
	add.s32 	%r1281, %r20, %r1321;
	shr.u32 	%r21, %r3, 5;
	// begin inline asm
	mov.u32 %r1276, %laneid;
	// end inline asm
	mov.b32 	%r1279, 1;
	mov.b32 	%r1304, 0;
	mov.b32 	%r1306, -1;
	// begin inline asm
	{  .reg .s32 r0;  .reg .pred p;  shfl.sync.up.b32 r0|p, %r1281, %r1279, %r1304, %r1306;  @p add.s32 r0, r0, %r1281;  mov.s32 %r1277, r0;}
	// end inline asm
	mov.b32 	%r1285, 2;
	// begin inline asm
	{  .reg .s32 r0;  .reg .pred p;  shfl.sync.up.b32 r0|p, %r1277, %r1285, %r1304, %r1306;  @p add.s32 r0, r0, %r1277;  mov.s32 %r1283, r0;}
	// end inline asm
	mov.b32 	%r1291, 4;
	// begin inline asm
	{  .reg .s32 r0;  .reg .pred p;  shfl.sync.up.b32 r0|p, %r1283, %r1291, %r1304, %r1306;  @p add.s32 r0, r0, %r1283;  mov.s32 %r1289, r0;}
	// end inline asm
	mov.b32 	%r1297, 8;
	// begin inline asm
	{  .reg .s32 r0;  .reg .pred p;  shfl.sync.up.b32 r0|p, %r1289, %r1297, %r1304, %r1306;  @p add.s32 r0, r0, %r1289;  mov.s32 %r1295, r0;}
	// end inline asm
	mov.b32 	%r1303, 16;
	// begin inline asm
	{  .reg .s32 r0;  .reg .pred p;  shfl.sync.up.b32 r0|p, %r1295, %r1303, %r1304, %r1306;  @p add.s32 r0, r0, %r1295;  mov.s32 %r1301, r0;}
	// end inline asm
	setp.ne.s32 	%p453, %r1276, 31;
	@%p453 bra 	$L__BB3_4;
	shl.b32 	%r1331, %r21, 2;
	mov.u32 	%r1332, _ZZN3cub18CUB_300001_SM_10006detail6select23DeviceSelectSweepKernelINS2_10policy_hubIiciLb0ELNS0_10SelectImplE0EE10Policy1000EPiPcS8_S8_NS0_13ScanTileStateIiLb1EEENS0_8NullTypeESC_iNS2_19streaming_context_tIlLb1EEELS5_0EEEvT0_T1_T2_T3_T4_T5_T6_T7_iT8_NS1_7vsmem_tEE19static_temp_storage;
	add.s32 	%r1333, %r1332, %r1331;
	st.shared.u32 	[%r1333], %r1301;
$L__BB3_4:
	bar.sync 	0;
	ld.shared.v4.u32 	{%r24, %r25, %r26, %r27}, [_ZZN3cub18CUB_300001_SM_10006detail6select23DeviceSelectSweepKernelINS2_10policy_hubIiciLb0ELNS0_10SelectImplE0EE10Policy1000EPiPcS8_S8_NS0_13ScanTileStateIiLb1EEENS0_8NullTypeESC_iNS2_19streaming_context_tIlLb1EEELS5_0EEEvT0_T1_T2_T3_T4_T5_T6_T7_iT8_NS1_7vsmem_tEE19static_temp_storage];
	shr.u32 	%r1334, %r3, 5;
	add.s32 	%r1335, %r25, %r24;
	setp.eq.s32 	%p454, %r1334, 2;
	selp.b32 	%r1336, %r1335, %r24, %p454;
	add.s32 	%r1337, %r1335, %r26;
	setp.eq.s32 	%p455, %r1334, 3;
	selp.b32 	%r1338, %r1337, %r1336, %p455;
	add.s32 	%r1339, %r1337, %r27;
	setp.eq.s32 	%p456, %r1334, 4;
	selp.b32 	%r1340, %r1339, %r1338, %p456;
	ld.shared.v4.u32 	{%r28, %r29, %r30, %r31}, [_ZZN3cub18CUB_300001_SM_10006detail6select23DeviceSelectSweepKernelINS2_10policy_hubIiciLb0ELNS0_10SelectImplE0EE10Policy1000EPiPcS8_S8_NS0_13ScanTileStateIiLb1EEENS0_8NullTypeESC_iNS2_19streaming_context_tIlLb1EEELS5_0EEEvT0_T1_T2_T3_T4_T5_T6_T7_iT8_NS1_7vsmem_tEE19static_temp_storage+16];
	add.s32 	%r1341, %r1339, %r28;
	setp.eq.s32 	%p457, %r1334, 5;
	selp.b32 	%r1342, %r1341, %r1340, %p457;
	add.s32 	%r1343, %r1341, %r29;
	setp.eq.s32 	%p458, %r1334, 6;
	selp.b32 	%r1344, %r1343, %r1342, %p458;
	add.s32 	%r1345, %r1343, %r30;
	setp.eq.s32 	%p459, %r1334, 7;
	selp.b32 	%r1346, %r1345, %r1344, %p459;
	add.s32 	%r1347, %r1345, %r31;
	setp.eq.s32 	%p460, %r1334, 8;
	selp.b32 	%r1348, %r1347, %r1346, %p460;
	ld.shared.v4.u32 	{%r32, %r33, %r34, %r35}, [_ZZN3cub18CUB_300001_SM_10006detail6select23DeviceSelectSweepKernelINS2_10policy_hubIiciLb0ELNS0_10SelectImplE0EE10Policy1000EPiPcS8_S8_NS0_13ScanTileStateIiLb1EEENS0_8NullTypeESC_iNS2_19streaming_context_tIlLb1EEELS5_0EEEvT0_T1_T2_T3_T4_T5_T6_T7_iT8_NS1_7vsmem_tEE19static_temp_storage+32];
	add.s32 	%r1349, %r1347, %r32;
	setp.eq.s32 	%p461, %r1334, 9;
	selp.b32 	%r1350, %r1349, %r1348, %p461;
	add.s32 	%r1351, %r1349, %r33;
	setp.eq.s32 	%p462, %r1334, 10;
	selp.b32 	%r1352, %r1351, %r1350, %p462;
	add.s32 	%r1353, %r1351, %r34;
	setp.eq.s32 	%p463, %r1334, 11;
	selp.b32 	%r1354, %r1353, %r1352, %p463;
	add.s32 	%r1355, %r1353, %r35;
	setp.eq.s32 	%p464, %r1334, 12;
	selp.b32 	%r1356, %r1355, %r1354, %p464;
	ld.shared.v4.u32 	{%r36, %r37, %r38, %r39}, [_ZZN3cub18CUB_300001_SM_10006detail6select23DeviceSelectSweepKernelINS2_10policy_hubIiciLb0ELNS0_10SelectImplE0EE10Policy1000EPiPcS8_S8_NS0_13ScanTileStateIiLb1EEENS0_8NullTypeESC_iNS2_19streaming_context_tIlLb1EEELS5_0EEEvT0_T1_T2_T3_T4_T5_T6_T7_iT8_NS1_7vsmem_tEE19static_temp_storage+48];
	add.s32 	%r1357, %r1355, %r36;
	setp.eq.s32 	%p465, %r1334, 13;
	selp.b32 	%r1358, %r1357, %r1356, %p465;
	add.s32 	%r1359, %r1357, %r37;
	setp.eq.s32 	%p466, %r1334, 14;
	selp.b32 	%r1360, %r1359, %r1358, %p466;
	add.s32 	%r1361, %r1359, %r38;
	setp.eq.s32 	%p467, %r1334, 15;
	selp.b32 	%r1362, %r1361, %r1360, %p467;
	setp.lt.u32 	%p468, %r3, 32;
	selp.b32 	%r1363, 0, %r1362, %p468;
	setp.eq.s32 	%p469, %r1276, 0;
	setp.ne.s16 	%p470, %rs14, 0;
	selp.u32 	%r1364, 1, 0, %p470;
	add.s32 	%r1365, %r20, %r1364;
	sub.s32 	%r1366, %r1301, %r1365;
	selp.b32 	%r1367, 0, %r1366, %p469;
	add.s32 	%r40, %r1363, %r1367;
	setp.ne.s16 	%p471, %rs1, 0;
	selp.u32 	%r1368, 1, 0, %p471;
	add.s32 	%r41, %r40, %r1368;
	setp.ne.s16 	%p472, %rs2, 0;
	selp.u32 	%r1369, 1, 0, %p472;
	add.s32 	%r1370, %r1369, %r1368;
	add.s32 	%r42, %r1370, %r40;
	setp.ne.s16 	%p473, %rs3, 0;
	selp.u32 	%r1371, 1, 0, %p473;
	add.s32 	%r43, %r42, %r1371;
	setp.ne.s16 	%p474, %rs4, 0;
	selp.u32 	%r1372, 1, 0, %p474;
	add.s32 	%r44, %r43, %r1372;
	add.s32 	%r45, %r18, %r40;
	setp.ne.s16 	%p475, %rs6, 0;
	selp.u32 	%r1373, 1, 0, %p475;
	add.s32 	%r46, %r45, %r1373;
	setp.ne.s16 	%p476, %rs7, 0;
	selp.u32 	%r1374, 1, 0, %p476;
	add.s32 	%r47, %r46, %r1374;
	setp.ne.s16 	%p477, %rs8, 0;
	selp.u32 	%r1375, 1, 0, %p477;
	add.s32 	%r48, %r47, %r1375;
	setp.ne.s16 	%p478, %rs9, 0;
	selp.u32 	%r1376, 1, 0, %p478;
	add.s32 	%r49, %r48, %r1376;
	setp.ne.s16 	%p479, %rs10, 0;
	selp.u32 	%r1377, 1, 0, %p479;
	add.s32 	%r50, %r49, %r1377;
	setp.ne.s16 	%p480, %rs11, 0;
	selp.u32 	%r1378, 1, 0, %p480;
	add.s32 	%r51, %r50, %r1378;
	add.s32 	%r52, %r19, %r40;
	add.s32 	%r53, %r20, %r40;
	setp.ne.s32 	%p481, %r3, 0;
	@%p481 bra 	$L__BB3_6;
	add.s64 	%rd557, %rd5, 256;
	add.s32 	%r1381, %r25, %r24;
	add.s32 	%r1382, %r1381, %r26;
	add.s32 	%r1383, %r1382, %r27;
	add.s32 	%r1384, %r1383, %r28;
	add.s32 	%r1385, %r1384, %r29;
	add.s32 	%r1386, %r1385, %r30;
	add.s32 	%r1387, %r1386, %r31;
	add.s32 	%r1388, %r1387, %r32;
	add.s32 	%r1389, %r1388, %r33;
	add.s32 	%r1390, %r1389, %r34;
	add.s32 	%r1391, %r1390, %r35;
	add.s32 	%r1392, %r1391, %r36;
	add.s32 	%r1393, %r1392, %r37;
	add.s32 	%r1394, %r1393, %r38;
	add.s32 	%r1380, %r1394, %r39;
	mov.b32 	%r1379, 101;
	// begin inline asm
	st.relaxed.gpu.v2.u32 [%rd557], {%r1379, %r1380};
	// end inline asm
$L__BB3_6:
	add.s32 	%r1395, %r25, %r24;
	add.s32 	%r1396, %r1395, %r26;
	add.s32 	%r1397, %r1396, %r27;
	add.s32 	%r1398, %r1397, %r28;
	add.s32 	%r1399, %r1398, %r29;
	add.s32 	%r1400, %r1399, %r30;
	add.s32 	%r1401, %r1400, %r31;
	add.s32 	%r1402, %r1401, %r32;
	add.s32 	%r1403, %r1402, %r33;
	add.s32 	%r1404, %r1403, %r34;
	add.s32 	%r1405, %r1404, %r35;
	add.s32 	%r1406, %r1405, %r36;
	add.s32 	%r1407, %r1406, %r37;
	add.s32 	%r1408, %r1407, %r38;
	add.s32 	%r1409, %r1408, %r39;
	setp.gt.s32 	%p482, %r1409, 512;
	@%p482 bra 	$L__BB3_63;
	setp.ne.s16 	%p483, %rs1, 0;
	mov.u64 	%rd558, %rd201;
	ld.param.u8 	%rs15, [%rd558];
	ld.param.u64 	%rd559, [%rd558+24];
	cvta.to.global.u64 	%rd6, %rd559;
	@%p483 bra 	$L__BB3_8;
	bra.uni 	$L__BB3_11;
$L__BB3_8:
	setp.ne.s16 	%p484, %rs15, 0;
	mov.b64 	%rd662, 0;
	@%p484 bra 	$L__BB3_10;
	ld.global.u64 	%rd662, [%rd6];
$L__BB3_10:
	cvt.s64.s32 	%rd561, %r40;
	add.s64 	%rd562, %rd662, %rd561;
	shl.b64 	%rd563, %rd562, 2;
	add.s64 	%rd564, %rd4, %rd563;
	st.global.u32 	[%rd564], %r4;
$L__BB3_11:
	setp.eq.s16 	%p485, %rs2, 0;
	@%p485 bra 	$L__BB3_15;
	setp.ne.s16 	%p486, %rs15, 0;
	mov.b64 	%rd663, 0;
	@%p486 bra 	$L__BB3_14;
	ld.global.u64 	%rd663, [%rd6];
$L__BB3_14:
	cvt.s64.s32 	%rd566, %r41;
	add.s64 	%rd567, %rd663, %rd566;
	shl.b64 	%rd568, %rd567, 2;
	add.s64 	%rd569, %rd4, %rd568;
	st.global.u32 	[%rd569], %r5;
$L__BB3_15:
	setp.eq.s16 	%p487, %rs3, 0;
	@%p487 bra 	$L__BB3_19;
	setp.ne.s16 	%p488, %rs15, 0;
	mov.b64 	%rd664, 0;
	@%p488 bra 	$L__BB3_18;
	ld.global.u64 	%rd664, [%rd6];
$L__BB3_18:
	cvt.s64.s32 	%rd571, %r42;
	add.s64 	%rd572, %rd664, %rd571;
	shl.b64 	%rd573, %rd572, 2;
	add.s64 	%rd574, %rd4, %rd573;
	st.global.u32 	[%rd574], %r6;
$L__BB3_19:
	setp.eq.s16 	%p489, %rs4, 0;
	@%p489 bra 	$L__BB3_23;
	setp.ne.s16 	%p490, %rs15, 0;
	mov.b64 	%rd665, 0;
	@%p490 bra 	$L__BB3_22;
	ld.global.u64 	%rd665, [%rd6];
$L__BB3_22:
	cvt.s64.s32 	%rd576, %r43;
	add.s64 	%rd577, %rd665, %rd576;
	shl.b64 	%rd578, %rd577, 2;
	add.s64 	%rd579, %rd4, %rd578;
	st.global.u32 	[%rd579], %r7;
$L__BB3_23:
	setp.eq.s16 	%p491, %rs5, 0;
	@%p491 bra 	$L__BB3_27;
	setp.ne.s16 	%p492, %rs15, 0;
	mov.b64 	%rd666, 0;
	@%p492 bra 	$L__BB3_26;
	ld.global.u64 	%rd666, [%rd6];
$L__BB3_26:
	cvt.s64.s32 	%rd581, %r44;
	add.s64 	%rd582, %rd666, %rd581;
	shl.b64 	%rd583, %rd582, 2;
	add.s64 	%rd584, %rd4, %rd583;
	st.global.u32 	[%rd584], %r8;
$L__BB3_27:
	setp.eq.s16 	%p493, %rs6, 0;
	@%p493 bra 	$L__BB3_31;
	setp.ne.s16 	%p494, %rs15, 0;
	mov.b64 	%rd667, 0;
	@%p494 bra 	$L__BB3_30;
	ld.global.u64 	%rd667, [%rd6];
$L__BB3_30:
	cvt.s64.s32 	%rd586, %r45;
	add.s64 	%rd587, %rd667, %rd586;
	shl.b64 	%rd588, %rd587, 2;
	add.s64 	%rd589, %rd4, %rd588;
	st.global.u32 	[%rd589], %r9;
$L__BB3_31:
	setp.eq.s16 	%p495, %rs7, 0;
	@%p495 bra 	$L__BB3_35;
	setp.ne.s16 	%p496, %rs15, 0;
	mov.b64 	%rd668, 0;
	@%p496 bra 	$L__BB3_34;
	ld.global.u64 	%rd668, [%rd6];
$L__BB3_34:
	cvt.s64.s32 	%rd591, %r46;
	add.s64 	%rd592, %rd668, %rd591;
	shl.b64 	%rd593, %rd592, 2;
	add.s64 	%rd594, %rd4, %rd593;
	st.global.u32 	[%rd594], %r10;
$L__BB3_35:
	setp.eq.s16 	%p497, %rs8, 0;
	@%p497 bra 	$L__BB3_39;
	setp.ne.s16 	%p498, %rs15, 0;
	mov.b64 	%rd669, 0;
	@%p498 bra 	$L__BB3_38;
	ld.global.u64 	%rd669, [%rd6];
$L__BB3_38:
	cvt.s64.s32 	%rd596, %r47;
	add.s64 	%rd597, %rd669, %rd596;
	shl.b64 	%rd598, %rd597, 2;
	add.s64 	%rd599, %rd4, %rd598;
	st.global.u32 	[%rd599], %r11;
$L__BB3_39:
	setp.eq.s16 	%p499, %rs9, 0;
	@%p499 bra 	$L__BB3_43;
	setp.ne.s16 	%p500, %rs15, 0;
	mov.b64 	%rd670, 0;
	@%p500 bra 	$L__BB3_42;
	ld.global.u64 	%rd670, [%rd6];
$L__BB3_42:
	cvt.s64.s32 	%rd601, %r48;
	add.s64 	%rd602, %rd670, %rd601;
	shl.b64 	%rd603, %rd602, 2;
	add.s64 	%rd604, %rd4, %rd603;
	st.global.u32 	[%rd604], %r12;
$L__BB3_43:
	setp.eq.s16 	%p501, %rs10, 0;
	@%p501 bra 	$L__BB3_47;
	setp.ne.s16 	%p502, %rs15, 0;
	mov.b64 	%rd671, 0;
	@%p502 bra 	$L__BB3_46;
	ld.global.u64 	%rd671, [%rd6];
$L__BB3_46:
	cvt.s64.s32 	%rd606, %r49;
	add.s64 	%rd607, %rd671, %rd606;
	shl.b64 	%rd608, %rd607, 2;
	add.s64 	%rd609, %rd4, %rd608;
	st.global.u32 	[%rd609], %r13;
$L__BB3_47:
	setp.eq.s16 	%p503, %rs11, 0;
	@%p503 bra 	$L__BB3_51;
	setp.ne.s16 	%p504, %rs15, 0;
	mov.b64 	%rd672, 0;
	@%p504 bra 	$L__BB3_50;
	ld.global.u64 	%rd672, [%rd6];
$L__BB3_50:
	cvt.s64.s32 	%rd611, %r50;
	add.s64 	%rd612, %rd672, %rd611;
	shl.b64 	%rd613, %rd612, 2;
	add.s64 	%rd614, %rd4, %rd613;
	st.global.u32 	[%rd614], %r14;
$L__BB3_51:
	setp.eq.s16 	%p505, %rs12, 0;
	@%p505 bra 	$L__BB3_55;
	setp.ne.s16 	%p506, %rs15, 0;
	mov.b64 	%rd673, 0;
	@%p506 bra 	$L__BB3_54;
	ld.global.u64 	%rd673, [%rd6];
$L__BB3_54:
	cvt.s64.s32 	%rd616, %r51;
	add.s64 	%rd617, %rd673, %rd616;
	shl.b64 	%rd618, %rd617, 2;
	add.s64 	%rd619, %rd4, %rd618;
	st.global.u32 	[%rd619], %r15;
$L__BB3_55:
	setp.eq.s16 	%p507, %rs13, 0;
	@%p507 bra 	$L__BB3_59;
	setp.ne.s16 	%p508, %rs15, 0;
	mov.b64 	%rd674, 0;
	@%p508 bra 	$L__BB3_58;
	ld.global.u64 	%rd674, [%rd6];
$L__BB3_58:
	cvt.s64.s32 	%rd621, %r52;
	add.s64 	%rd622, %rd674, %rd621;
	shl.b64 	%rd623, %rd622, 2;
	add.s64 	%rd624, %rd4, %rd623;
	st.global.u32 	[%rd624], %r16;
$L__BB3_59:
	setp.eq.s16 	%p509, %rs14, 0;
	@%p509 bra 	$L__BB3_573;
	setp.ne.s16 	%p510, %rs15, 0;
	mov.b64 	%rd675, 0;
	@%p510 bra 	$L__BB3_62;
	ld.global.u64 	%rd675, [%rd6];
$L__BB3_62:
	cvt.s64.s32 	%rd626, %r53;
	add.s64 	%rd627, %rd675, %rd626;
	shl.b64 	%rd628, %rd627, 2;
	add.s64 	%rd629, %rd4, %rd628;
	st.global.u32 	[%rd629], %r17;
	bra.uni 	$L__BB3_573;
$L__BB3_63:
	setp.eq.s16 	%p511, %rs1, 0;
	bar.sync 	0;
	@%p511 bra 	$L__BB3_65;
	shl.b32 	%r1410, %r40, 2;
	mov.u32 	%r1411, _ZZN3cub18CUB_300001_SM_10006detail6select23DeviceSelectSweepKernelINS2_10policy_hubIiciLb0ELNS0_10SelectImplE0EE10Policy1000EPiPcS8_S8_NS0_13ScanTileStateIiLb1EEENS0_8NullTypeESC_iNS2_19streaming_context_tIlLb1EEELS5_0EEEvT0_T1_T2_T3_T4_T5_T6_T7_iT8_NS1_7vsmem_tEE19static_temp_storage;
	add.s32 	%r1412, %r1411, %r1410;
	st.shared.u32 	[%r1412], %r4;
$L__BB3_65:
	setp.eq.s16 	%p512, %rs2, 0;
	@%p512 bra 	$L__BB3_67;
	shl.b32 	%r1413, %r41, 2;
	mov.u32 	%r1414, _ZZN3cub18CUB_300001_SM_10006detail6select23DeviceSelectSweepKernelINS2_10policy_hubIiciLb0ELNS0_10SelectImplE0EE10Policy1000EPiPcS8_S8_NS0_13ScanTileStateIiLb1EEENS0_8NullTypeESC_iNS2_19streaming_context_tIlLb1EEELS5_0EEEvT0_T1_T2_T3_T4_T5_T6_T7_iT8_NS1_7vsmem_tEE19static_temp_storage;
	add.s32 	%r1415, %r1414, %r1413;
	st.shared.u32 	[%r1415], %r5;
$L__BB3_67:
	setp.eq.s16 	%p513, %rs3, 0;
	@%p513 bra 	$L__BB3_69;
	shl.b32 	%r1416, %r42, 2;
	mov.u32 	%r1417, _ZZN3cub18CUB_300001_SM_10006detail6select23DeviceSelectSweepKernelINS2_10policy_hubIiciLb0ELNS0_10SelectImplE0EE10Policy1000EPiPcS8_S8_NS0_13ScanTileStateIiLb1EEENS0_8NullTypeESC_iNS2_19streaming_context_tIlLb1EEELS5_0EEEvT0_T1_T2_T3_T4_T5_T6_T7_iT8_NS1_7vsmem_tEE19static_temp_storage;
	add.s32 	%r1418, %r1417, %r1416;
	st.shared.u32 	[%r1418], %r6;
$L__BB3_69:
	setp.eq.s16 	%p514, %rs4, 0;
	@%p514 bra 	$L__BB3_71;
	shl.b32 	%r1419, %r43, 2;
	mov.u32 	%r1420, _ZZN3cub18CUB_300001_SM_10006detail6select23DeviceSelectSweepKernelINS2_10policy_hubIiciLb0ELNS0_10SelectImplE0EE10Policy1000EPiPcS8_S8_NS0_13ScanTileStateIiLb1EEENS0_8NullTypeESC_iNS2_19streaming_context_tIlLb1EEELS5_0EEEvT0_T1_T2_T3_T4_T5_T6_T7_iT8_NS1_7vsmem_tEE19static_temp_storage;
	add.s32 	%r1421, %r1420, %r1419;
	st.shared.u32 	[%r1421], %r7;
$L__BB3_71:
	setp.eq.s16 	%p515, %rs5, 0;
	@%p515 bra 	$L__BB3_73;
	shl.b32 	%r1422, %r44, 2;
	mov.u32 	%r1423, _ZZN3cub18CUB_300001_SM_10006detail6select23DeviceSelectSweepKernelINS2_10policy_hubIiciLb0ELNS0_10SelectImplE0EE10Policy1000EPiPcS8_S8_NS0_13ScanTileStateIiLb1EEENS0_8NullTypeESC_iNS2_19streaming_context_tIlLb1EEELS5_0EEEvT0_T1_T2_T3_T4_T5_T6_T7_iT8_NS1_7vsmem_tEE19static_temp_storage;
	add.s32 	%r1424, %r1423, %r1422;
	st.shared.u32 	[%r1424], %r8;
$L__BB3_73:
	setp.eq.s16 	%p516, %rs6, 0;
	@%p516 bra 	$L__BB3_75;
	shl.b32 	%r1425, %r45, 2;
	mov.u32 	%r1426, _ZZN3cub18CUB_300001_SM_10006detail6select23DeviceSelectSweepKernelINS2_10policy_hubIiciLb0ELNS0_10SelectImplE0EE10Policy1000EPiPcS8_S8_NS0_13ScanTileStateIiLb1EEENS0_8NullTypeESC_iNS2_19streaming_context_tIlLb1EEELS5_0EEEvT0_T1_T2_T3_T4_T5_T6_T7_iT8_NS1_7vsmem_tEE19static_temp_storage;
	add.s32 	%r1427, %r1426, %r1425;
	st.shared.u32 	[%r1427], %r9;
$L__BB3_75:
	setp.eq.s16 	%p517, %rs7, 0;
	@%p517 bra 	$L__BB3_77;
	shl.b32 	%r1428, %r46, 2;
	mov.u32 	%r1429, _ZZN3cub18CUB_300001_SM_10006detail6select23DeviceSelectSweepKernelINS2_10policy_hubIiciLb0ELNS0_10SelectImplE0EE10Policy1000EPiPcS8_S8_NS0_13ScanTileStateIiLb1EEENS0_8NullTypeESC_iNS2_19streaming_context_tIlLb1EEELS5_0EEEvT0_T1_T2_T3_T4_T5_T6_T7_iT8_NS1_7vsmem_tEE19static_temp_storage;
	add.s32 	%r1430, %r1429, %r1428;
	st.shared.u32 	[%r1430], %r10;
$L__BB3_77:
	setp.eq.s16 	%p518, %rs8, 0;
	@%p518 bra 	$L__BB3_79;
	shl.b32 	%r1431, %r47, 2;
	mov.u32 	%r1432, _ZZN3cub18CUB_300001_SM_10006detail6select23DeviceSelectSweepKernelINS2_10policy_hubIiciLb0ELNS0_10SelectImplE0EE10Policy1000EPiPcS8_S8_NS0_13ScanTileStateIiLb1EEENS0_8NullTypeESC_iNS2_19streaming_context_tIlLb1EEELS5_0EEEvT0_T1_T2_T3_T4_T5_T6_T7_iT8_NS1_7vsmem_tEE19static_temp_storage;
	add.s32 	%r1433, %r1432, %r1431;
	st.shared.u32 	[%r1433], %r11;
$L__BB3_79:
	setp.eq.s16 	%p519, %rs9, 0;
	@%p519 bra 	$L__BB3_81;
	shl.b32 	%r1434, %r48, 2;
	mov.u32 	%r1435, _ZZN3cub18CUB_300001_SM_10006detail6select23DeviceSelectSweepKernelINS2_10policy_hubIiciLb0ELNS0_10SelectImplE0EE10Policy1000EPiPcS8_S8_NS0_13ScanTileStateIiLb1EEENS0_8NullTypeESC_iNS2_19streaming_context_tIlLb1EEELS5_0EEEvT0_T1_T2_T3_T4_T5_T6_T7_iT8_NS1_7vsmem_tEE19static_temp_storage;
	add.s32 	%r1436, %r1435, %r1434;
	st.shared.u32 	[%r1436], %r12;
$L__BB3_81:
	setp.eq.s16 	%p520, %rs10, 0;
	@%p520 bra 	$L__BB3_83;
	shl.b32 	%r1437, %r49, 2;
	mov.u32 	%r1438, _ZZN3cub18CUB_300001_SM_10006detail6select23DeviceSelectSweepKernelINS2_10policy_hubIiciLb0ELNS0_10SelectImplE0EE10Policy1000EPiPcS8_S8_NS0_13ScanTileStateIiLb1EEENS0_8NullTypeESC_iNS2_19streaming_context_tIlLb1EEELS5_0EEEvT0_T1_T2_T3_T4_T5_T6_T7_iT8_NS1_7vsmem_tEE19static_temp_storage;
	add.s32 	%r1439, %r1438, %r1437;
	st.shared.u32 	[%r1439], %r13;
$L__BB3_83:
	setp.eq.s16 	%p521, %rs11, 0;
	@%p521 bra 	$L__BB3_85;
	shl.b32 	%r1440, %r50, 2;
	mov.u32 	%r1441, _ZZN3cub18CUB_300001_SM_10006detail6select23DeviceSelectSweepKernelINS2_10policy_hubIiciLb0ELNS0_10SelectImplE0EE10Policy1000EPiPcS8_S8_NS0_13ScanTileStateIiLb1EEENS0_8NullTypeESC_iNS2_19streaming_context_tIlLb1EEELS5_0EEEvT0_T1_T2_T3_T4_T5_T6_T7_iT8_NS1_7vsmem_tEE19static_temp_storage;
	add.s32 	%r1442, %r1441, %r1440;
	st.shared.u32 	[%r1442], %r14;
$L__BB3_85:
	setp.eq.s16 	%p522, %rs12, 0;
	@%p522 bra 	$L__BB3_87;
	shl.b32 	%r1443, %r51, 2;
	mov.u32 	%r1444, _ZZN3cub18CUB_300001_SM_10006detail6select23DeviceSelectSweepKernelINS2_10policy_hubIiciLb0ELNS0_10SelectImplE0EE10Policy1000EPiPcS8_S8_NS0_13ScanTileStateIiLb1EEENS0_8NullTypeESC_iNS2_19streaming_context_tIlLb1EEELS5_0EEEvT0_T1_T2_T3_T4_T5_T6_T7_iT8_NS1_7vsmem_tEE19static_temp_storage;
	add.s32 	%r1445, %r1444, %r1443;
	st.shared.u32 	[%r1445], %r15;
$L__BB3_87:
	setp.eq.s16 	%p523, %rs13, 0;
	@%p523 bra 	$L__BB3_89;
	shl.b32 	%r1446, %r52, 2;
	mov.u32 	%r1447, _ZZN3cub18CUB_300001_SM_10006detail6select23DeviceSelectSweepKernelINS2_10policy_hubIiciLb0ELNS0_10SelectImplE0EE10Policy1000EPiPcS8_S8_NS0_13ScanTileStateIiLb1EEENS0_8NullTypeESC_iNS2_19streaming_context_tIlLb1EEELS5_0EEEvT0_T1_T2_T3_T4_T5_T6_T7_iT8_NS1_7vsmem_tEE19static_temp_storage;
	add.s32 	%r1448, %r1447, %r1446;
	st.shared.u32 	[%r1448], %r16;
$L__BB3_89:
	setp.eq.s16 	%p524, %rs14, 0;
	@%p524 bra 	$L__BB3_91;
	shl.b32 	%r1449, %r53, 2;
	mov.u32 	%r1450, _ZZN3cub18CUB_300001_SM_10006detail6select23DeviceSelectSweepKernelINS2_10policy_hubIiciLb0ELNS0_10SelectImplE0EE10Policy1000EPiPcS8_S8_NS0_13ScanTileStateIiLb1EEENS0_8NullTypeESC_iNS2_19streaming_context_tIlLb1EEELS5_0EEEvT0_T1_T2_T3_T4_T5_T6_T7_iT8_NS1_7vsmem_tEE19static_temp_storage;
	add.s32 	%r1451, %r1450, %r1449;
	st.shared.u32 	[%r1451], %r17;
$L__BB3_91:
	bar.sync 	0;
	mov.u32 	%r1498, %tid.x;
	setp.ge.u32 	%p525, %r1498, %r1409;
	@%p525 bra 	$L__BB3_573;
	mov.u64 	%rd630, %rd201;
	ld.param.u8 	%rs16, [%rd630];
	ld.param.u64 	%rd631, [%rd630+24];
	cvta.to.global.u64 	%rd7, %rd631;
	add.s32 	%r1466, %r25, %r26;
	add.s32 	%r1467, %r1466, %r27;
	add.s32 	%r1468, %r1467, %r28;
	add.s32 	%r1469, %r1468, %r29;
	add.s32 	%r1470, %r1469, %r30;
	add.s32 	%r1471, %r1470, %r31;
	add.s32 	%r1472, %r1471, %r32;
	add.s32 	%r1473, %r1472, %r33;
	add.s32 	%r1474, %r1473, %r34;
	add.s32 	%r1475, %r1474, %r35;
	add.s32 	%r1476, %r1475, %r36;
	add.s32 	%r1477, %r1476, %r37;
	add.s32 	%r1478, %r1477, %r38;
	add.s32 	%r1479, %r1478, %r39;
	add.s32 	%r1480, %r1479, %r24;
	not.b32 	%r1481, %r1498;
	add.s32 	%r56, %r1480, %r1481;
	and.b32  	%r1482, %r56, 1536;
	setp.eq.s32 	%p526, %r1482, 1536;
	@%p526 bra 	$L__BB3_97;
	cvt.u64.u32 	%rd655, %r1498;
	shl.b32 	%r1483, %r1498, 2;
	mov.u32 	%r1484, _ZZN3cub18CUB_300001_SM_10006detail6select23DeviceSelectSweepKernelINS2_10policy_hubIiciLb0ELNS0_10SelectImplE0EE10Policy1000EPiPcS8_S8_NS0_13ScanTileStateIiLb1EEENS0_8NullTypeESC_iNS2_19streaming_context_tIlLb1EEELS5_0EEEvT0_T1_T2_T3_T4_T5_T6_T7_iT8_NS1_7vsmem_tEE19static_temp_storage;
	add.s32 	%r1495, %r1484, %r1483;
	shr.u32 	%r1485, %r56, 9;
	add.s32 	%r1486, %r1485, 1;
	and.b32  	%r1487, %r1486, 3;
	neg.s32 	%r1494, %r1487;
$L__BB3_94:
	.pragma "nounroll";
	setp.ne.s16 	%p527, %rs16, 0;
	ld.shared.u32 	%r61, [%r1495];
	mov.b64 	%rd656, 0;
	@%p527 bra 	$L__BB3_96;
	ld.global.u64 	%rd656, [%rd7];
$L__BB3_96:
	add.s64 	%rd633, %rd656, %rd655;
	shl.b64 	%rd634, %rd633, 2;
	add.s64 	%rd635, %rd4, %rd634;
	st.global.u32 	[%rd635], %r61;
	add.s64 	%rd655, %rd655, 512;
	cvt.u32.u64 	%r1498, %rd655;
	add.s32 	%r1495, %r1495, 2048;
	add.s32 	%r1494, %r1494, 1;
	setp.ne.s32 	%p528, %r1494, 0;
	@%p528 bra 	$L__BB3_94;
$L__BB3_97:
	setp.lt.u32 	%p529, %r56, 1536;
	@%p529 bra 	$L__BB3_573;
	mul.wide.u32 	%rd637, %r1498, 4;
	add.s64 	%rd13, %rd4, %rd637;
	shl.b32 	%r1488, %r1498, 2;
	mov.u32 	%r1489, _ZZN3cub18CUB_300001_SM_10006detail6select23DeviceSelectSweepKernelINS2_10policy_hubIiciLb0ELNS0_10SelectImplE0EE10Policy1000EPiPcS8_S8_NS0_13ScanTileStateIiLb1EEENS0_8NullTypeESC_iNS2_19streaming_context_tIlLb1EEELS5_0EEEvT0_T1_T2_T3_T4_T5_T6_T7_iT8_NS1_7vsmem_tEE19static_temp_storage;
	add.s32 	%r1490, %r1488, %r1489;
	add.s32 	%r1497, %r1490, 4096;
	mov.b64 	%rd657, 0;
$L__BB3_99:
	setp.ne.s16 	%p530, %rs16, 0;
	ld.shared.u32 	%r69, [%r1497+-4096];
	mov.b64 	%rd658, 0;
	@%p530 bra 	$L__BB3_101;
	ld.global.u64 	%rd658, [%rd7];
$L__BB3_101:
	setp.ne.s16 	%p531, %rs16, 0;
	shl.b64 	%rd640, %rd658, 2;
	add.s64 	%rd641, %rd657, %rd640;
	add.s64 	%rd642, %rd13, %rd641;
	st.global.u32 	[%rd642], %r69;
	ld.shared.u32 	%r70, [%r1497+-2048];
	mov.b64 	%rd659, 0;
	@%p531 bra 	$L__BB3_103;
	ld.global.u64 	%rd659, [%rd7];
$L__BB3_103:
	setp.ne.s16 	%p532, %rs16, 0;
	shl.b64 	%rd644, %rd659, 2;
	add.s64 	%rd645, %rd657, %rd644;
	add.s64 	%rd646, %rd13, %rd645;
	st.global.u32 	[%rd646+2048], %r70;
	ld.shared.u32 	%r71, [%r1497];
	mov.b64 	%rd660, 0;
	@%p532 bra 	$L__BB3_105;
	ld.global.u64 	%rd660, [%rd7];
$L__BB3_105:
	setp.ne.s16 	%p533, %rs16, 0;
	shl.b64 	%rd648, %rd660, 2;
	add.s64 	%rd649, %rd657, %rd648;
	add.s64 	%rd650, %rd13, %rd649;
	st.global.u32 	[%rd650+4096], %r71;
	ld.shared.u32 	%r72, [%r1497+2048];
	mov.b64 	%rd661, 0;
	@%p533 bra 	$L__BB3_107;
	ld.global.u64 	%rd661, [%rd7];
$L__BB3_107:
	shl.b64 	%rd651, %rd661, 2;
	add.s64 	%rd652, %rd657, %rd651;
	add.s64 	%rd653, %rd13, %rd652;
	st.global.u32 	[%rd653+6144], %r72;
	add.s32 	%r1498, %r1498, 2048;
	add.s64 	%rd657, %rd657, 8192;
	add.s32 	%r1497, %r1497, 8192;
	setp.lt.s32 	%p534, %r1498, %r1409;
	@%p534 bra 	$L__BB3_99;
	bra.uni 	$L__BB3_573;
$L__BB3_108:
	ld.param.u8 	%rs110, [%rd1];
	setp.eq.s16 	%p320, %rs110, 0;
	ld.param.u64 	%rd433, [%rd1+16];
	selp.b64 	%rd434, %rd433, 0, %p320;
	cvt.s64.s32 	%rd435, %r2;
	add.s64 	%rd436, %rd434, %rd435;
	mov.u32 	%r1516, %tid.x;
	mul.lo.s32 	%r1021, %r1516, 14;
	cvt.u64.u32 	%rd437, %r1021;
	add.s64 	%rd438, %rd436, %rd437;
	shl.b64 	%rd439, %rd438, 2;
	add.s64 	%rd440, %rd2, %rd439;
	ld.global.u32 	%r76, [%rd440];
	ld.global.u32 	%r77, [%rd440+4];
	ld.global.u32 	%r78, [%rd440+8];
	ld.global.u32 	%r79, [%rd440+12];
	ld.global.u32 	%r80, [%rd440+16];
	ld.global.u32 	%r81, [%rd440+20];
	ld.global.u32 	%r82, [%rd440+24];
	ld.global.u32 	%r83, [%rd440+28];
	ld.global.u32 	%r84, [%rd440+32];
	ld.global.u32 	%r85, [%rd440+36];
	ld.global.u32 	%r86, [%rd440+40];
	ld.global.u32 	%r87, [%rd440+44];
	ld.global.u32 	%r88, [%rd440+48];
	ld.global.u32 	%r89, [%rd440+52];
	bar.sync 	0;
	add.s64 	%rd441, %rd3, %rd438;
	ld.global.u8 	%rs17, [%rd441];
	ld.global.u8 	%rs18, [%rd441+1];
	ld.global.u8 	%rs19, [%rd441+2];
	ld.global.u8 	%rs20, [%rd441+3];
	ld.global.u8 	%rs21, [%rd441+4];
	ld.global.u8 	%rs22, [%rd441+5];
	ld.global.u8 	%rs23, [%rd441+6];
	ld.global.u8 	%rs24, [%rd441+7];
	ld.global.u8 	%rs25, [%rd441+8];
	ld.global.u8 	%rs26, [%rd441+9];
	ld.global.u8 	%rs27, [%rd441+10];
	ld.global.u8 	%rs28, [%rd441+11];
	ld.global.u8 	%rs29, [%rd441+12];
	ld.global.u8 	%rs30, [%rd441+13];
	setp.ne.s16 	%p321, %rs17, 0;
	selp.u32 	%r1022, 1, 0, %p321;
	setp.ne.s16 	%p322, %rs18, 0;
	selp.u32 	%r1023, 1, 0, %p322;
	setp.ne.s16 	%p323, %rs19, 0;
	selp.u32 	%r1024, 1, 0, %p323;
	setp.ne.s16 	%p324, %rs20, 0;
	selp.u32 	%r1025, 1, 0, %p324;
	setp.ne.s16 	%p325, %rs21, 0;
	selp.u32 	%r1026, 1, 0, %p325;
	setp.ne.s16 	%p326, %rs22, 0;
	selp.u32 	%r1027, 1, 0, %p326;
	setp.ne.s16 	%p327, %rs23, 0;
	selp.u32 	%r1028, 1, 0, %p327;
	setp.ne.s16 	%p328, %rs24, 0;
	selp.u32 	%r1029, 1, 0, %p328;
	setp.ne.s16 	%p329, %rs25, 0;
	selp.u32 	%r1030, 1, 0, %p329;
	setp.ne.s16 	%p330, %rs26, 0;
	selp.u32 	%r1031, 1, 0, %p330;
	setp.ne.s16 	%p331, %rs27, 0;
	selp.u32 	%r1032, 1, 0, %p331;
	setp.ne.s16 	%p332, %rs28, 0;
	selp.u32 	%r1033, 1, 0, %p332;
	setp.ne.s16 	%p333, %rs29, 0;
	selp.u32 	%r1034, 1, 0, %p333;
	setp.ne.s16 	%p334, %rs30, 0;
	selp.u32 	%r1035, 1, 0, %p334;
	bar.sync 	0;
	add.s32 	%r1036, %r1023, %r1022;
	add.s32 	%r1037, %r1036, %r1024;
	add.s32 	%r1038, %r1037, %r1025;
	add.s32 	%r90, %r1038, %r1026;
	add.s32 	%r91, %r90, %r1027;
	add.s32 	%r92, %r91, %r1028;
	add.s32 	%r93, %r92, %r1029;
	add.s32 	%r94, %r93, %r1030;
	add.s32 	%r95, %r94, %r1031;
	add.s32 	%r96, %r95, %r1032;
	add.s32 	%r97, %r96, %r1033;
	add.s32 	%r1039, %r97, %r1034;
	add.s32 	%r995, %r1039, %r1035;
	shr.u32 	%r99, %r1516, 5;
	// begin inline asm
	mov.u32 %r990, %laneid;
	// end inline asm
	mov.b32 	%r993, 1;
	mov.b32 	%r1018, 0;
	mov.b32 	%r1020, -1;
	// begin inline asm
	{  .reg .s32 r0;  .reg .pred p;  shfl.sync.up.b32 r0|p, %r995, %r993, %r1018, %r1020;  @p add.s32 r0, r0, %r995;  mov.s32 %r991, r0;}
	// end inline asm
	mov.b32 	%r999, 2;
	// begin inline asm
	{  .reg .s32 r0;  .reg .pred p;  shfl.sync.up.b32 r0|p, %r991, %r999, %r1018, %r1020;  @p add.s32 r0, r0, %r991;  mov.s32 %r997, r0;}
	// end inline asm
	mov.b32 	%r1005, 4;
	// begin inline asm
	{  .reg .s32 r0;  .reg .pred p;  shfl.sync.up.b32 r0|p, %r997, %r1005, %r1018, %r1020;  @p add.s32 r0, r0, %r997;  mov.s32 %r1003, r0;}
	// end inline asm
	mov.b32 	%r1011, 8;
	// begin inline asm
	{  .reg .s32 r0;  .reg .pred p;  shfl.sync.up.b32 r0|p, %r1003, %r1011, %r1018, %r1020;  @p add.s32 r0, r0, %r1003;  mov.s32 %r1009, r0;}
	// end inline asm
	mov.b32 	%r1017, 16;
	// begin inline asm
	{  .reg .s32 r0;  .reg .pred p;  shfl.sync.up.b32 r0|p, %r1009, %r1017, %r1018, %r1020;  @p add.s32 r0, r0, %r1009;  mov.s32 %r1015, r0;}
	// end inline asm
	setp.ne.s32 	%p335, %r990, 31;
	@%p335 bra 	$L__BB3_110;
	shl.b32 	%r1040, %r99, 2;
	mov.u32 	%r1041, _ZZN3cub18CUB_300001_SM_10006detail6select23DeviceSelectSweepKernelINS2_10policy_hubIiciLb0ELNS0_10SelectImplE0EE10Policy1000EPiPcS8_S8_NS0_13ScanTileStateIiLb1EEENS0_8NullTypeESC_iNS2_19streaming_context_tIlLb1EEELS5_0EEEvT0_T1_T2_T3_T4_T5_T6_T7_iT8_NS1_7vsmem_tEE19static_temp_storage;
	add.s32 	%r1042, %r1041, %r1040;
	st.shared.u32 	[%r1042], %r1015;
$L__BB3_110:
	sub.s32 	%r1043, %r1015, %r995;
	bar.sync 	0;
	ld.shared.v4.u32 	{%r1044, %r1045, %r1046, %r1047}, [_ZZN3cub18CUB_300001_SM_10006detail6select23DeviceSelectSweepKernelINS2_10policy_hubIiciLb0ELNS0_10SelectImplE0EE10Policy1000EPiPcS8_S8_NS0_13ScanTileStateIiLb1EEENS0_8NullTypeESC_iNS2_19streaming_context_tIlLb1EEELS5_0EEEvT0_T1_T2_T3_T4_T5_T6_T7_iT8_NS1_7vsmem_tEE19static_temp_storage];
	add.s32 	%r1048, %r1045, %r1044;
	setp.eq.s32 	%p336, %r99, 2;
	selp.b32 	%r1049, %r1048, %r1044, %p336;
	add.s32 	%r1050, %r1048, %r1046;
	setp.eq.s32 	%p337, %r99, 3;
	selp.b32 	%r1051, %r1050, %r1049, %p337;
	add.s32 	%r1052, %r1050, %r1047;
	setp.eq.s32 	%p338, %r99, 4;
	selp.b32 	%r1053, %r1052, %r1051, %p338;
	ld.shared.v4.u32 	{%r1054, %r1055, %r1056, %r1057}, [_ZZN3cub18CUB_300001_SM_10006detail6select23DeviceSelectSweepKernelINS2_10policy_hubIiciLb0ELNS0_10SelectImplE0EE10Policy1000EPiPcS8_S8_NS0_13ScanTileStateIiLb1EEENS0_8NullTypeESC_iNS2_19streaming_context_tIlLb1EEELS5_0EEEvT0_T1_T2_T3_T4_T5_T6_T7_iT8_NS1_7vsmem_tEE19static_temp_storage+16];
	add.s32 	%r1058, %r1052, %r1054;
	setp.eq.s32 	%p339, %r99, 5;
	selp.b32 	%r1059, %r1058, %r1053, %p339;
	add.s32 	%r1060, %r1058, %r1055;
	setp.eq.s32 	%p340, %r99, 6;
	selp.b32 	%r1061, %r1060, %r1059, %p340;
	add.s32 	%r1062, %r1060, %r1056;
	setp.eq.s32 	%p341, %r99, 7;
	selp.b32 	%r1063, %r1062, %r1061, %p341;
	add.s32 	%r1064, %r1062, %r1057;
	setp.eq.s32 	%p342, %r99, 8;
	selp.b32 	%r1065, %r1064, %r1063, %p342;
	ld.shared.v4.u32 	{%r1066, %r1067, %r1068, %r1069}, [_ZZN3cub18CUB_300001_SM_10006detail6select23DeviceSelectSweepKernelINS2_10policy_hubIiciLb0ELNS0_10SelectImplE0EE10Policy1000EPiPcS8_S8_NS0_13ScanTileStateIiLb1EEENS0_8NullTypeESC_iNS2_19streaming_context_tIlLb1EEELS5_0EEEvT0_T1_T2_T3_T4_T5_T6_T7_iT8_NS1_7vsmem_tEE19static_temp_storage+32];
	add.s32 	%r1070, %r1064, %r1066;
	setp.eq.s32 	%p343, %r99, 9;
	selp.b32 	%r1071, %r1070, %r1065, %p343;
	add.s32 	%r1072, %r1070, %r1067;
	setp.eq.s32 	%p344, %r99, 10;
	selp.b32 	%r1073, %r1072, %r1071, %p344;
	add.s32 	%r1074, %r1072, %r1068;
	setp.eq.s32 	%p345, %r99, 11;
	selp.b32 	%r1075, %r1074, %r1073, %p345;
	add.s32 	%r1076, %r1074, %r1069;
	setp.eq.s32 	%p346, %r99, 12;
	selp.b32 	%r1077, %r1076, %r1075, %p346;
	ld.shared.v4.u32 	{%r1078, %r1079, %r1080, %r1081}, [_ZZN3cub18CUB_300001_SM_10006detail6select23DeviceSelectSweepKernelINS2_10policy_hubIiciLb0ELNS0_10SelectImplE0EE10Policy1000EPiPcS8_S8_NS0_13ScanTileStateIiLb1EEENS0_8NullTypeESC_iNS2_19streaming_context_tIlLb1EEELS5_0EEEvT0_T1_T2_T3_T4_T5_T6_T7_iT8_NS1_7vsmem_tEE19static_temp_storage+48];
	add.s32 	%r1082, %r1076, %r1078;
	setp.eq.s32 	%p347, %r99, 13;
	selp.b32 	%r1083, %r1082, %r1077, %p347;
	add.s32 	%r1084, %r1082, %r1079;
	setp.eq.s32 	%p348, %r99, 14;
	selp.b32 	%r1085, %r1084, %r1083, %p348;
	add.s32 	%r1086, %r1084, %r1080;
	setp.eq.s32 	%p349, %r99, 15;
	selp.b32 	%r1087, %r1086, %r1085, %p349;
	add.s32 	%r102, %r1086, %r1081;
	setp.gt.u32 	%p350, %r1516, 31;
	setp.lt.u32 	%p351, %r1516, 32;
	setp.eq.s32 	%p352, %r990, 0;
	selp.b32 	%r1088, 0, %r1043, %p352;
	add.s32 	%r1512, %r1087, %r1088;
	selp.b32 	%r104, %r1043, %r1512, %p351;
	@%p350 bra 	$L__BB3_126;
	setp.ne.s32 	%p353, %r1516, 0;
	mul.wide.s32 	%rd442, %r1499, 8;
	add.s64 	%rd52, %rd5, %rd442;
	@%p353 bra 	$L__BB3_113;
	st.shared.u32 	[_ZZN3cub18CUB_300001_SM_10006detail6select23DeviceSelectSweepKernelINS2_10policy_hubIiciLb0ELNS0_10SelectImplE0EE10Policy1000EPiPcS8_S8_NS0_13ScanTileStateIiLb1EEENS0_8NullTypeESC_iNS2_19streaming_context_tIlLb1EEELS5_0EEEvT0_T1_T2_T3_T4_T5_T6_T7_iT8_NS1_7vsmem_tEE19static_temp_storage+108], %r102;
	add.s64 	%rd443, %rd52, 256;
	mov.b32 	%r1089, 100;
	// begin inline asm
	st.relaxed.gpu.v2.u32 [%rd443], {%r1089, %r102};
	// end inline asm
$L__BB3_113:
	not.b32 	%r1095, %r1516;
	add.s32 	%r1507, %r1499, %r1095;
	mov.b32 	%r1091, 675;
	// begin inline asm
	nanosleep.u32 %r1091;
	// end inline asm
	mul.wide.s32 	%rd445, %r1507, 8;
	add.s64 	%rd446, %rd5, %rd445;
	add.s64 	%rd444, %rd446, 256;
	// begin inline asm
	ld.relaxed.gpu.v2.u32 {%r1509, %r1501}, [%rd444];
	// end inline asm
	mov.b32 	%r1502, 422;
$L__BB3_114:
	setp.eq.s32 	%p354, %r1509, 99;
	mov.b32 	%r1096, -1;
	vote.sync.any.pred 	%p355, %p354, %r1096;
	not.pred 	%p356, %p355;
	@%p356 bra 	$L__BB3_116;
	mul.lo.s32 	%r1274, %r1499, 16807;
	and.b32  	%r1499, %r1274, 2147483647;
	add.s32 	%r1275, %r1502, 1;
	rem.u32 	%r1271, %r1499, %r1275;
	// begin inline asm
	nanosleep.u32 %r1271;
	// end inline asm
	shr.u32 	%r1502, %r1502, 1;
	// begin inline asm
	ld.relaxed.gpu.v2.u32 {%r1509, %r1501}, [%rd444];
	// end inline asm
	bra.uni 	$L__BB3_114;
$L__BB3_116:
	setp.eq.s32 	%p357, %r1509, 101;
	mov.b32 	%r1123, -1;
	vote.sync.ballot.b32 	%r1125, %p357, %r1123;
	// begin inline asm
	mov.u32 %r1098, %lanemask_ge;
	// end inline asm
	and.b32  	%r1126, %r1125, %r1098;
	or.b32  	%r1127, %r1126, -2147483648;
	add.s32 	%r1128, %r1127, -1;
	not.b32 	%r1129, %r1127;
	and.b32  	%r1130, %r1129, %r1128;
	popc.b32 	%r1102, %r1130;
	mov.b32 	%r1101, 1;
	// begin inline asm
	shfl.sync.down.b32 %r1099, %r1501, %r1101, %r1102, %r1123;
	// end inline asm
	setp.lt.s32 	%p359, %r990, %r1102;
	selp.b32 	%r1131, %r1099, 0, %p359;
	add.s32 	%r1105, %r1131, %r1501;
	mov.b32 	%r1106, 2;
	// begin inline asm
	shfl.sync.down.b32 %r1104, %r1105, %r1106, %r1102, %r1123;
	// end inline asm
	add.s32 	%r1132, %r990, 2;
	setp.gt.s32 	%p360, %r1132, %r1102;
	selp.b32 	%r1133, 0, %r1104, %p360;
	add.s32 	%r1110, %r1105, %r1133;
	mov.b32 	%r1111, 4;
	// begin inline asm
	shfl.sync.down.b32 %r1109, %r1110, %r1111, %r1102, %r1123;
	// end inline asm
	add.s32 	%r1134, %r990, 4;
	setp.gt.s32 	%p361, %r1134, %r1102;
	selp.b32 	%r1135, 0, %r1109, %p361;
	add.s32 	%r1115, %r1110, %r1135;
	mov.b32 	%r1116, 8;
	// begin inline asm
	shfl.sync.down.b32 %r1114, %r1115, %r1116, %r1102, %r1123;
	// end inline asm
	add.s32 	%r1136, %r990, 8;
	setp.gt.s32 	%p362, %r1136, %r1102;
	selp.b32 	%r1137, 0, %r1114, %p362;
	add.s32 	%r1120, %r1115, %r1137;
	mov.b32 	%r1121, 16;
	// begin inline asm
	shfl.sync.down.b32 %r1119, %r1120, %r1121, %r1102, %r1123;
	// end inline asm
	add.s32 	%r1138, %r990, 16;
	setp.gt.s32 	%p363, %r1138, %r1102;
	selp.b32 	%r1139, 0, %r1119, %p363;
	add.s32 	%r1505, %r1120, %r1139;
	add.s64 	%rd54, %rd5, 256;
	mov.b32 	%r1503, 422;
$L__BB3_117:
	setp.ne.s32 	%p364, %r1509, 101;
	mov.b32 	%r1140, -1;
	vote.sync.all.pred 	%p365, %p364, %r1140;
	not.pred 	%p366, %p365;
	@%p366 bra 	$L__BB3_122;
	shr.u32 	%r1503, %r1503, 1;
	mul.wide.s32 	%rd542, %r1507, 8;
	add.s64 	%rd543, %rd54, %rd542;
	add.s64 	%rd541, %rd543, -256;
	// begin inline asm
	ld.relaxed.gpu.v2.u32 {%r1509, %r1510}, [%rd541];
	// end inline asm
	mov.u32 	%r1511, %r1503;
$L__BB3_119:
	setp.eq.s32 	%p428, %r1509, 99;
	mov.b32 	%r1223, -1;
	vote.sync.any.pred 	%p429, %p428, %r1223;
	not.pred 	%p430, %p429;
	@%p430 bra 	$L__BB3_121;
	mul.lo.s32 	%r1269, %r1499, 16807;
	and.b32  	%r1499, %r1269, 2147483647;
	add.s32 	%r1270, %r1511, 1;
	rem.u32 	%r1266, %r1499, %r1270;
	// begin inline asm
	nanosleep.u32 %r1266;
	// end inline asm
	shr.u32 	%r1511, %r1511, 1;
	// begin inline asm
	ld.relaxed.gpu.v2.u32 {%r1509, %r1510}, [%rd541];
	// end inline asm
	bra.uni 	$L__BB3_119;
$L__BB3_121:
	setp.eq.s32 	%p431, %r1509, 101;
	mov.b32 	%r1249, -1;
	vote.sync.ballot.b32 	%r1250, %p431, %r1249;
	and.b32  	%r1251, %r1250, %r1098;
	or.b32  	%r1252, %r1251, -2147483648;
	add.s32 	%r1253, %r1252, -1;
	not.b32 	%r1254, %r1252;
	and.b32  	%r1255, %r1254, %r1253;
	popc.b32 	%r1228, %r1255;
	mov.b32 	%r1227, 1;
	// begin inline asm
	shfl.sync.down.b32 %r1225, %r1510, %r1227, %r1228, %r1249;
	// end inline asm
	setp.lt.s32 	%p433, %r990, %r1228;
	selp.b32 	%r1256, %r1225, 0, %p433;
	add.s32 	%r1231, %r1256, %r1510;
	mov.b32 	%r1232, 2;
	// begin inline asm
	shfl.sync.down.b32 %r1230, %r1231, %r1232, %r1228, %r1249;
	// end inline asm
	setp.gt.s32 	%p434, %r1132, %r1228;
	selp.b32 	%r1258, 0, %r1230, %p434;
	add.s32 	%r1236, %r1231, %r1258;
	mov.b32 	%r1237, 4;
	// begin inline asm
	shfl.sync.down.b32 %r1235, %r1236, %r1237, %r1228, %r1249;
	// end inline asm
	setp.gt.s32 	%p435, %r1134, %r1228;
	selp.b32 	%r1260, 0, %r1235, %p435;
	add.s32 	%r1241, %r1236, %r1260;
	mov.b32 	%r1242, 8;
	// begin inline asm
	shfl.sync.down.b32 %r1240, %r1241, %r1242, %r1228, %r1249;
	// end inline asm
	setp.gt.s32 	%p436, %r1136, %r1228;
	selp.b32 	%r1262, 0, %r1240, %p436;
	add.s32 	%r1246, %r1241, %r1262;
	mov.b32 	%r1247, 16;
	// begin inline asm
	shfl.sync.down.b32 %r1245, %r1246, %r1247, %r1228, %r1249;
	// end inline asm
	setp.gt.s32 	%p437, %r1138, %r1228;
	selp.b32 	%r1264, 0, %r1245, %p437;
	add.s32 	%r1265, %r1264, %r1505;
	add.s32 	%r1505, %r1265, %r1246;
	add.s32 	%r1507, %r1507, -32;
	bra.uni 	$L__BB3_117;
$L__BB3_122:
	setp.ne.s32 	%p367, %r1516, 0;
	@%p367 bra 	$L__BB3_124;
	add.s32 	%r1143, %r1505, %r102;
	add.s64 	%rd447, %rd52, 256;
	mov.b32 	%r1142, 101;
	// begin inline asm
	st.relaxed.gpu.v2.u32 [%rd447], {%r1142, %r1143};
	// end inline asm
	st.shared.u32 	[_ZZN3cub18CUB_300001_SM_10006detail6select23DeviceSelectSweepKernelINS2_10policy_hubIiciLb0ELNS0_10SelectImplE0EE10Policy1000EPiPcS8_S8_NS0_13ScanTileStateIiLb1EEENS0_8NullTypeESC_iNS2_19streaming_context_tIlLb1EEELS5_0EEEvT0_T1_T2_T3_T4_T5_T6_T7_iT8_NS1_7vsmem_tEE19static_temp_storage+100], %r1505;
	st.shared.u32 	[_ZZN3cub18CUB_300001_SM_10006detail6select23DeviceSelectSweepKernelINS2_10policy_hubIiciLb0ELNS0_10SelectImplE0EE10Policy1000EPiPcS8_S8_NS0_13ScanTileStateIiLb1EEENS0_8NullTypeESC_iNS2_19streaming_context_tIlLb1EEELS5_0EEEvT0_T1_T2_T3_T4_T5_T6_T7_iT8_NS1_7vsmem_tEE19static_temp_storage+104], %r1143;
$L__BB3_124:
	setp.ne.s32 	%p368, %r990, 0;
	mov.u32 	%r1512, %r104;
	@%p368 bra 	$L__BB3_126;
	st.shared.u32 	[_ZZN3cub18CUB_300001_SM_10006detail6select23DeviceSelectSweepKernelINS2_10policy_hubIiciLb0ELNS0_10SelectImplE0EE10Policy1000EPiPcS8_S8_NS0_13ScanTileStateIiLb1EEENS0_8NullTypeESC_iNS2_19streaming_context_tIlLb1EEELS5_0EEEvT0_T1_T2_T3_T4_T5_T6_T7_iT8_NS1_7vsmem_tEE19static_temp_storage+80], %r1505;
	mov.u32 	%r1512, %r1505;
$L__BB3_126:
	mov.u64 	%rd55, %rd201;
	bar.sync 	0;
	setp.eq.s32 	%p369, %r1516, 0;
	ld.shared.u32 	%r1144, [_ZZN3cub18CUB_300001_SM_10006detail6select23DeviceSelectSweepKernelINS2_10policy_hubIiciLb0ELNS0_10SelectImplE0EE10Policy1000EPiPcS8_S8_NS0_13ScanTileStateIiLb1EEENS0_8NullTypeESC_iNS2_19streaming_context_tIlLb1EEELS5_0EEEvT0_T1_T2_T3_T4_T5_T6_T7_iT8_NS1_7vsmem_tEE19static_temp_storage+80];
	selp.b32 	%r1145, 0, %r1144, %p369;
	add.s32 	%r141, %r1145, %r1512;
	setp.ne.s16 	%p370, %rs17, 0;
	selp.u32 	%r1146, 1, 0, %p370;
	add.s32 	%r142, %r141, %r1146;
	setp.ne.s16 	%p371, %rs18, 0;
	selp.u32 	%r1147, 1, 0, %p371;
	add.s32 	%r1148, %r1147, %r1146;
	add.s32 	%r143, %r1148, %r141;
	setp.ne.s16 	%p372, %rs19, 0;
	selp.u32 	%r1149, 1, 0, %p372;
	add.s32 	%r144, %r143, %r1149;
	setp.ne.s16 	%p373, %rs20, 0;
	selp.u32 	%r1150, 1, 0, %p373;
	add.s32 	%r145, %r144, %r1150;
	add.s32 	%r146, %r90, %r141;
	add.s32 	%r147, %r91, %r141;
	add.s32 	%r148, %r92, %r141;
	add.s32 	%r149, %r93, %r141;
	add.s32 	%r150, %r94, %r141;
	add.s32 	%r151, %r95, %r141;
	add.s32 	%r152, %r96, %r141;
	add.s32 	%r153, %r97, %r141;
	setp.ne.s16 	%p374, %rs29, 0;
	selp.u32 	%r1151, 1, 0, %p374;
	add.s32 	%r154, %r153, %r1151;
	ld.shared.u32 	%r155, [_ZZN3cub18CUB_300001_SM_10006detail6select23DeviceSelectSweepKernelINS2_10policy_hubIiciLb0ELNS0_10SelectImplE0EE10Policy1000EPiPcS8_S8_NS0_13ScanTileStateIiLb1EEENS0_8NullTypeESC_iNS2_19streaming_context_tIlLb1EEELS5_0EEEvT0_T1_T2_T3_T4_T5_T6_T7_iT8_NS1_7vsmem_tEE19static_temp_storage+108];
	ld.shared.u32 	%r156, [_ZZN3cub18CUB_300001_SM_10006detail6select23DeviceSelectSweepKernelINS2_10policy_hubIiciLb0ELNS0_10SelectImplE0EE10Policy1000EPiPcS8_S8_NS0_13ScanTileStateIiLb1EEENS0_8NullTypeESC_iNS2_19streaming_context_tIlLb1EEELS5_0EEEvT0_T1_T2_T3_T4_T5_T6_T7_iT8_NS1_7vsmem_tEE19static_temp_storage+100];
	setp.gt.s32 	%p375, %r155, 512;
	@%p375 bra 	$L__BB3_183;
	setp.ne.s16 	%p376, %rs17, 0;
	ld.param.u8 	%rs31, [%rd55];
	ld.param.u64 	%rd448, [%rd55+24];
	cvta.to.global.u64 	%rd56, %rd448;
	@%p376 bra 	$L__BB3_128;
	bra.uni 	$L__BB3_131;
$L__BB3_128:
	setp.ne.s16 	%p377, %rs31, 0;
	mov.b64 	%rd681, 0;
	@%p377 bra 	$L__BB3_130;
	ld.global.u64 	%rd681, [%rd56];
$L__BB3_130:
	cvt.s64.s32 	%rd450, %r141;
	add.s64 	%rd451, %rd681, %rd450;
	shl.b64 	%rd452, %rd451, 2;
	add.s64 	%rd453, %rd4, %rd452;
	st.global.u32 	[%rd453], %r76;
$L__BB3_131:
	setp.eq.s16 	%p378, %rs18, 0;
	@%p378 bra 	$L__BB3_135;
	setp.ne.s16 	%p379, %rs31, 0;
	mov.b64 	%rd682, 0;
	@%p379 bra 	$L__BB3_134;
	ld.global.u64 	%rd682, [%rd56];
$L__BB3_134:
	cvt.s64.s32 	%rd455, %r142;
	add.s64 	%rd456, %rd682, %rd455;
	shl.b64 	%rd457, %rd456, 2;
	add.s64 	%rd458, %rd4, %rd457;
	st.global.u32 	[%rd458], %r77;
$L__BB3_135:
	setp.eq.s16 	%p380, %rs19, 0;
	@%p380 bra 	$L__BB3_139;
	setp.ne.s16 	%p381, %rs31, 0;
	mov.b64 	%rd683, 0;
	@%p381 bra 	$L__BB3_138;
	ld.global.u64 	%rd683, [%rd56];
$L__BB3_138:
	cvt.s64.s32 	%rd460, %r143;
	add.s64 	%rd461, %rd683, %rd460;
	shl.b64 	%rd462, %rd461, 2;
	add.s64 	%rd463, %rd4, %rd462;
	st.global.u32 	[%rd463], %r78;
$L__BB3_139:
	setp.eq.s16 	%p382, %rs20, 0;
	@%p382 bra 	$L__BB3_143;
	setp.ne.s16 	%p383, %rs31, 0;
	mov.b64 	%rd684, 0;
	@%p383 bra 	$L__BB3_142;
	ld.global.u64 	%rd684, [%rd56];
$L__BB3_142:
	cvt.s64.s32 	%rd465, %r144;
	add.s64 	%rd466, %rd684, %rd465;
	shl.b64 	%rd467, %rd466, 2;
	add.s64 	%rd468, %rd4, %rd467;
	st.global.u32 	[%rd468], %r79;
$L__BB3_143:
	setp.eq.s16 	%p384, %rs21, 0;
	@%p384 bra 	$L__BB3_147;
	setp.ne.s16 	%p385, %rs31, 0;
	mov.b64 	%rd685, 0;
	@%p385 bra 	$L__BB3_146;
	ld.global.u64 	%rd685, [%rd56];
$L__BB3_146:
	cvt.s64.s32 	%rd470, %r145;
	add.s64 	%rd471, %rd685, %rd470;
	shl.b64 	%rd472, %rd471, 2;
	add.s64 	%rd473, %rd4, %rd472;
	st.global.u32 	[%rd473], %r80;
$L__BB3_147:
	setp.eq.s16 	%p386, %rs22, 0;
	@%p386 bra 	$L__BB3_151;
	setp.ne.s16 	%p387, %rs31, 0;
	mov.b64 	%rd686, 0;
	@%p387 bra 	$L__BB3_150;
	ld.global.u64 	%rd686, [%rd56];
$L__BB3_150:
	cvt.s64.s32 	%rd475, %r146;
	add.s64 	%rd476, %rd686, %rd475;
	shl.b64 	%rd477, %rd476, 2;
	add.s64 	%rd478, %rd4, %rd477;
	st.global.u32 	[%rd478], %r81;
$L__BB3_151:
	setp.eq.s16 	%p388, %rs23, 0;
	@%p388 bra 	$L__BB3_155;
	setp.ne.s16 	%p389, %rs31, 0;
	mov.b64 	%rd687, 0;
	@%p389 bra 	$L__BB3_154;
	ld.global.u64 	%rd687, [%rd56];
$L__BB3_154:
	cvt.s64.s32 	%rd480, %r147;
	add.s64 	%rd481, %rd687, %rd480;
	shl.b64 	%rd482, %rd481, 2;
	add.s64 	%rd483, %rd4, %rd482;
	st.global.u32 	[%rd483], %r82;
$L__BB3_155:
	setp.eq.s16 	%p390, %rs24, 0;
	@%p390 bra 	$L__BB3_159;
	setp.ne.s16 	%p391, %rs31, 0;
	mov.b64 	%rd688, 0;
	@%p391 bra 	$L__BB3_158;
	ld.global.u64 	%rd688, [%rd56];
$L__BB3_158:
	cvt.s64.s32 	%rd485, %r148;
	add.s64 	%rd486, %rd688, %rd485;
	shl.b64 	%rd487, %rd486, 2;
	add.s64 	%rd488, %rd4, %rd487;
	st.global.u32 	[%rd488], %r83;
$L__BB3_159:
	setp.eq.s16 	%p392, %rs25, 0;
	@%p392 bra 	$L__BB3_163;
	setp.ne.s16 	%p393, %rs31, 0;
	mov.b64 	%rd689, 0;
	@%p393 bra 	$L__BB3_162;
	ld.global.u64 	%rd689, [%rd56];
$L__BB3_162:
	cvt.s64.s32 	%rd490, %r149;
	add.s64 	%rd491, %rd689, %rd490;
	shl.b64 	%rd492, %rd491, 2;
	add.s64 	%rd493, %rd4, %rd492;
	st.global.u32 	[%rd493], %r84;
$L__BB3_163:
	setp.eq.s16 	%p394, %rs26, 0;
	@%p394 bra 	$L__BB3_167;
	setp.ne.s16 	%p395, %rs31, 0;
	mov.b64 	%rd690, 0;
	@%p395 bra 	$L__BB3_166;
	ld.global.u64 	%rd690, [%rd56];
$L__BB3_166:
	cvt.s64.s32 	%rd495, %r150;
	add.s64 	%rd496, %rd690, %rd495;
	shl.b64 	%rd497, %rd496, 2;
	add.s64 	%rd498, %rd4, %rd497;
	st.global.u32 	[%rd498], %r85;
$L__BB3_167:
	setp.eq.s16 	%p396, %rs27, 0;
	@%p396 bra 	$L__BB3_171;
	setp.ne.s16 	%p397, %rs31, 0;
	mov.b64 	%rd691, 0;
	@%p397 bra 	$L__BB3_170;
	ld.global.u64 	%rd691, [%rd56];
$L__BB3_170:
	cvt.s64.s32 	%rd500, %r151;
	add.s64 	%rd501, %rd691, %rd500;
	shl.b64 	%rd502, %rd501, 2;
	add.s64 	%rd503, %rd4, %rd502;
	st.global.u32 	[%rd503], %r86;
$L__BB3_171:
	setp.eq.s16 	%p398, %rs28, 0;
	@%p398 bra 	$L__BB3_175;
	setp.ne.s16 	%p399, %rs31, 0;
	mov.b64 	%rd692, 0;
	@%p399 bra 	$L__BB3_174;
	ld.global.u64 	%rd692, [%rd56];
$L__BB3_174:
	cvt.s64.s32 	%rd505, %r152;
	add.s64 	%rd506, %rd692, %rd505;
	shl.b64 	%rd507, %rd506, 2;
	add.s64 	%rd508, %rd4, %rd507;
	st.global.u32 	[%rd508], %r87;
$L__BB3_175:
	setp.eq.s16 	%p400, %rs29, 0;
	@%p400 bra 	$L__BB3_179;
	setp.ne.s16 	%p401, %rs31, 0;
	mov.b64 	%rd693, 0;
	@%p401 bra 	$L__BB3_178;
	ld.global.u64 	%rd693, [%rd56];
$L__BB3_178:
	cvt.s64.s32 	%rd510, %r153;
	add.s64 	%rd511, %rd693, %rd510;
	shl.b64 	%rd512, %rd511, 2;
	add.s64 	%rd513, %rd4, %rd512;
	st.global.u32 	[%rd513], %r88;
$L__BB3_179:
	setp.eq.s16 	%p402, %rs30, 0;
	@%p402 bra 	$L__BB3_573;
	setp.ne.s16 	%p403, %rs31, 0;
	mov.b64 	%rd694, 0;
	@%p403 bra 	$L__BB3_182;
	ld.global.u64 	%rd694, [%rd56];
$L__BB3_182:
	cvt.s64.s32 	%rd515, %r154;
	add.s64 	%rd516, %rd694, %rd515;
	shl.b64 	%rd517, %rd516, 2;
	add.s64 	%rd518, %rd4, %rd517;
	st.global.u32 	[%rd518], %r89;
	bra.uni 	$L__BB3_573;
$L__BB3_183:
	setp.eq.s16 	%p404, %rs17, 0;
	bar.sync 	0;
	@%p404 bra 	$L__BB3_185;
	sub.s32 	%r1152, %r141, %r156;
	shl.b32 	%r1153, %r1152, 2;
	mov.u32 	%r1154, _ZZN3cub18CUB_300001_SM_10006detail6select23DeviceSelectSweepKernelINS2_10policy_hubIiciLb0ELNS0_10SelectImplE0EE10Policy1000EPiPcS8_S8_NS0_13ScanTileStateIiLb1EEENS0_8NullTypeESC_iNS2_19streaming_context_tIlLb1EEELS5_0EEEvT0_T1_T2_T3_T4_T5_T6_T7_iT8_NS1_7vsmem_tEE19static_temp_storage;
	add.s32 	%r1155, %r1154, %r1153;
	st.shared.u32 	[%r1155], %r76;
$L__BB3_185:
	setp.eq.s16 	%p405, %rs18, 0;
	@%p405 bra 	$L__BB3_187;
	sub.s32 	%r1156, %r142, %r156;
	shl.b32 	%r1157, %r1156, 2;
	mov.u32 	%r1158, _ZZN3cub18CUB_300001_SM_10006detail6select23DeviceSelectSweepKernelINS2_10policy_hubIiciLb0ELNS0_10SelectImplE0EE10Policy1000EPiPcS8_S8_NS0_13ScanTileStateIiLb1EEENS0_8NullTypeESC_iNS2_19streaming_context_tIlLb1EEELS5_0EEEvT0_T1_T2_T3_T4_T5_T6_T7_iT8_NS1_7vsmem_tEE19static_temp_storage;
	add.s32 	%r1159, %r1158, %r1157;
	st.shared.u32 	[%r1159], %r77;
$L__BB3_187:
	setp.eq.s16 	%p406, %rs19, 0;
	@%p406 bra 	$L__BB3_189;
	sub.s32 	%r1160, %r143, %r156;
	shl.b32 	%r1161, %r1160, 2;
	mov.u32 	%r1162, _ZZN3cub18CUB_300001_SM_10006detail6select23DeviceSelectSweepKernelINS2_10policy_hubIiciLb0ELNS0_10SelectImplE0EE10Policy1000EPiPcS8_S8_NS0_13ScanTileStateIiLb1EEENS0_8NullTypeESC_iNS2_19streaming_context_tIlLb1EEELS5_0EEEvT0_T1_T2_T3_T4_T5_T6_T7_iT8_NS1_7vsmem_tEE19static_temp_storage;
	add.s32 	%r1163, %r1162, %r1161;
	st.shared.u32 	[%r1163], %r78;
$L__BB3_189:
	setp.eq.s16 	%p407, %rs20, 0;
	@%p407 bra 	$L__BB3_191;
	sub.s32 	%r1164, %r144, %r156;
	shl.b32 	%r1165, %r1164, 2;
	mov.u32 	%r1166, _ZZN3cub18CUB_300001_SM_10006detail6select23DeviceSelectSweepKernelINS2_10policy_hubIiciLb0ELNS0_10SelectImplE0EE10Policy1000EPiPcS8_S8_NS0_13ScanTileStateIiLb1EEENS0_8NullTypeESC_iNS2_19streaming_context_tIlLb1EEELS5_0EEEvT0_T1_T2_T3_T4_T5_T6_T7_iT8_NS1_7vsmem_tEE19static_temp_storage;
	add.s32 	%r1167, %r1166, %r1165;
	st.shared.u32 	[%r1167], %r79;
$L__BB3_191:
	setp.eq.s16 	%p408, %rs21, 0;
	@%p408 bra 	$L__BB3_193;
	sub.s32 	%r1168, %r145, %r156;
	shl.b32 	%r1169, %r1168, 2;
	mov.u32 	%r1170, _ZZN3cub18CUB_300001_SM_10006detail6select23DeviceSelectSweepKernelINS2_10policy_hubIiciLb0ELNS0_10SelectImplE0EE10Policy1000EPiPcS8_S8_NS0_13ScanTileStateIiLb1EEENS0_8NullTypeESC_iNS2_19streaming_context_tIlLb1EEELS5_0EEEvT0_T1_T2_T3_T4_T5_T6_T7_iT8_NS1_7vsmem_tEE19static_temp_storage;
	add.s32 	%r1171, %r1170, %r1169;
	st.shared.u32 	[%r1171], %r80;
$L__BB3_193:
	setp.eq.s16 	%p409, %rs22, 0;
	@%p409 bra 	$L__BB3_195;
	sub.s32 	%r1172, %r146, %r156;
	shl.b32 	%r1173, %r1172, 2;
	mov.u32 	%r1174, _ZZN3cub18CUB_300001_SM_10006detail6select23DeviceSelectSweepKernelINS2_10policy_hubIiciLb0ELNS0_10SelectImplE0EE10Policy1000EPiPcS8_S8_NS0_13ScanTileStateIiLb1EEENS0_8NullTypeESC_iNS2_19streaming_context_tIlLb1EEELS5_0EEEvT0_T1_T2_T3_T4_T5_T6_T7_iT8_NS1_7vsmem_tEE19static_temp_storage;
	add.s32 	%r1175, %r1174, %r1173;
	st.shared.u32 	[%r1175], %r81;
$L__BB3_195:
	setp.eq.s16 	%p410, %rs23, 0;
	@%p410 bra 	$L__BB3_197;
	sub.s32 	%r1176, %r147, %r156;
	shl.b32 	%r1177, %r1176, 2;
	mov.u32 	%r1178, _ZZN3cub18CUB_300001_SM_10006detail6select23DeviceSelectSweepKernelINS2_10policy_hubIiciLb0ELNS0_10SelectImplE0EE10Policy1000EPiPcS8_S8_NS0_13ScanTileStateIiLb1EEENS0_8NullTypeESC_iNS2_19streaming_context_tIlLb1EEELS5_0EEEvT0_T1_T2_T3_T4_T5_T6_T7_iT8_NS1_7vsmem_tEE19static_temp_storage;
	add.s32 	%r1179, %r1178, %r1177;
	st.shared.u32 	[%r1179], %r82;
$L__BB3_197:
	setp.eq.s16 	%p411, %rs24, 0;
	@%p411 bra 	$L__BB3_199;
	sub.s32 	%r1180, %r148, %r156;
	shl.b32 	%r1181, %r1180, 2;
	mov.u32 	%r1182, _ZZN3cub18CUB_300001_SM_10006detail6select23DeviceSelectSweepKernelINS2_10policy_hubIiciLb0ELNS0_10SelectImplE0EE10Policy1000EPiPcS8_S8_NS0_13ScanTileStateIiLb1EEENS0_8NullTypeESC_iNS2_19streaming_context_tIlLb1EEELS5_0EEEvT0_T1_T2_T3_T4_T5_T6_T7_iT8_NS1_7vsmem_tEE19static_temp_storage;
	add.s32 	%r1183, %r1182, %r1181;
	st.shared.u32 	[%r1183], %r83;
$L__BB3_199:
	setp.eq.s16 	%p412, %rs25, 0;
	@%p412 bra 	$L__BB3_201;
	sub.s32 	%r1184, %r149, %r156;
	shl.b32 	%r1185, %r1184, 2;
	mov.u32 	%r1186, _ZZN3cub18CUB_300001_SM_10006detail6select23DeviceSelectSweepKernelINS2_10policy_hubIiciLb0ELNS0_10SelectImplE0EE10Policy1000EPiPcS8_S8_NS0_13ScanTileStateIiLb1EEENS0_8NullTypeESC_iNS2_19streaming_context_tIlLb1EEELS5_0EEEvT0_T1_T2_T3_T4_T5_T6_T7_iT8_NS1_7vsmem_tEE19static_temp_storage;
	add.s32 	%r1187, %r1186, %r1185;
	st.shared.u32 	[%r1187], %r84;
$L__BB3_201:
	setp.eq.s16 	%p413, %rs26, 0;
	@%p413 bra 	$L__BB3_203;
	sub.s32 	%r1188, %r150, %r156;
	shl.b32 	%r1189, %r1188, 2;
	mov.u32 	%r1190, _ZZN3cub18CUB_300001_SM_10006detail6select23DeviceSelectSweepKernelINS2_10policy_hubIiciLb0ELNS0_10SelectImplE0EE10Policy1000EPiPcS8_S8_NS0_13ScanTileStateIiLb1EEENS0_8NullTypeESC_iNS2_19streaming_context_tIlLb1EEELS5_0EEEvT0_T1_T2_T3_T4_T5_T6_T7_iT8_NS1_7vsmem_tEE19static_temp_storage;
	add.s32 	%r1191, %r1190, %r1189;
	st.shared.u32 	[%r1191], %r85;
$L__BB3_203:
	setp.eq.s16 	%p414, %rs27, 0;
	@%p414 bra 	$L__BB3_205;
	sub.s32 	%r1192, %r151, %r156;
	shl.b32 	%r1193, %r1192, 2;
	mov.u32 	%r1194, _ZZN3cub18CUB_300001_SM_10006detail6select23DeviceSelectSweepKernelINS2_10policy_hubIiciLb0ELNS0_10SelectImplE0EE10Policy1000EPiPcS8_S8_NS0_13ScanTileStateIiLb1EEENS0_8NullTypeESC_iNS2_19streaming_context_tIlLb1EEELS5_0EEEvT0_T1_T2_T3_T4_T5_T6_T7_iT8_NS1_7vsmem_tEE19static_temp_storage;
	add.s32 	%r1195, %r1194, %r1193;
	st.shared.u32 	[%r1195], %r86;
$L__BB3_205:
	setp.eq.s16 	%p415, %rs28, 0;
	@%p415 bra 	$L__BB3_207;
	sub.s32 	%r1196, %r152, %r156;
	shl.b32 	%r1197, %r1196, 2;
	mov.u32 	%r1198, _ZZN3cub18CUB_300001_SM_10006detail6select23DeviceSelectSweepKernelINS2_10policy_hubIiciLb0ELNS0_10SelectImplE0EE10Policy1000EPiPcS8_S8_NS0_13ScanTileStateIiLb1EEENS0_8NullTypeESC_iNS2_19streaming_context_tIlLb1EEELS5_0EEEvT0_T1_T2_T3_T4_T5_T6_T7_iT8_NS1_7vsmem_tEE19static_temp_storage;
	add.s32 	%r1199, %r1198, %r1197;
	st.shared.u32 	[%r1199], %r87;
$L__BB3_207:
	setp.eq.s16 	%p416, %rs29, 0;
	@%p416 bra 	$L__BB3_209;
	sub.s32 	%r1200, %r153, %r156;
	shl.b32 	%r1201, %r1200, 2;
	mov.u32 	%r1202, _ZZN3cub18CUB_300001_SM_10006detail6select23DeviceSelectSweepKernelINS2_10policy_hubIiciLb0ELNS0_10SelectImplE0EE10Policy1000EPiPcS8_S8_NS0_13ScanTileStateIiLb1EEENS0_8NullTypeESC_iNS2_19streaming_context_tIlLb1EEELS5_0EEEvT0_T1_T2_T3_T4_T5_T6_T7_iT8_NS1_7vsmem_tEE19static_temp_storage;
	add.s32 	%r1203, %r1202, %r1201;
	st.shared.u32 	[%r1203], %r88;
$L__BB3_209:
	setp.eq.s16 	%p417, %rs30, 0;
	@%p417 bra 	$L__BB3_211;
	sub.s32 	%r1204, %r154, %r156;
	shl.b32 	%r1205, %r1204, 2;
	mov.u32 	%r1206, _ZZN3cub18CUB_300001_SM_10006detail6select23DeviceSelectSweepKernelINS2_10policy_hubIiciLb0ELNS0_10SelectImplE0EE10Policy1000EPiPcS8_S8_NS0_13ScanTileStateIiLb1EEENS0_8NullTypeESC_iNS2_19streaming_context_tIlLb1EEELS5_0EEEvT0_T1_T2_T3_T4_T5_T6_T7_iT8_NS1_7vsmem_tEE19static_temp_storage;
	add.s32 	%r1207, %r1206, %r1205;
	st.shared.u32 	[%r1207], %r89;
$L__BB3_211:
	bar.sync 	0;
	setp.ge.s32 	%p418, %r1516, %r155;
	@%p418 bra 	$L__BB3_573;
	ld.param.u8 	%rs32, [%rd55];
	ld.param.u64 	%rd519, [%rd55+24];
	cvta.to.global.u64 	%rd57, %rd519;
	not.b32 	%r1208, %r1516;
	add.s32 	%r157, %r155, %r1208;
	and.b32  	%r1209, %r157, 1536;
	setp.eq.s32 	%p419, %r1209, 1536;
	@%p419 bra 	$L__BB3_217;
	shr.u32 	%r1210, %r157, 9;
	add.s32 	%r1211, %r1210, 1;
	and.b32  	%r1212, %r1211, 3;
	add.s32 	%r1515, %r1516, %r156;
	shl.b32 	%r1213, %r1516, 2;
	mov.u32 	%r1214, _ZZN3cub18CUB_300001_SM_10006detail6select23DeviceSelectSweepKernelINS2_10policy_hubIiciLb0ELNS0_10SelectImplE0EE10Policy1000EPiPcS8_S8_NS0_13ScanTileStateIiLb1EEENS0_8NullTypeESC_iNS2_19streaming_context_tIlLb1EEELS5_0EEEvT0_T1_T2_T3_T4_T5_T6_T7_iT8_NS1_7vsmem_tEE19static_temp_storage;
	add.s32 	%r1514, %r1214, %r1213;
	neg.s32 	%r1513, %r1212;
	shl.b32 	%r1215, %r1211, 9;
	and.b32  	%r1216, %r1215, 1536;
	add.s32 	%r1516, %r1516, %r1216;
$L__BB3_214:
	.pragma "nounroll";
	setp.ne.s16 	%p420, %rs32, 0;
	ld.shared.u32 	%r165, [%r1514];
	mov.b64 	%rd676, 0;
	@%p420 bra 	$L__BB3_216;
	ld.global.u64 	%rd676, [%rd57];
$L__BB3_216:
	cvt.s64.s32 	%rd521, %r1515;
	add.s64 	%rd522, %rd676, %rd521;
	shl.b64 	%rd523, %rd522, 2;
	add.s64 	%rd524, %rd4, %rd523;
	st.global.u32 	[%rd524], %r165;
	add.s32 	%r1515, %r1515, 512;
	add.s32 	%r1514, %r1514, 2048;
	add.s32 	%r1513, %r1513, 1;
	setp.ne.s32 	%p421, %r1513, 0;
	@%p421 bra 	$L__BB3_214;
$L__BB3_217:
	setp.lt.u32 	%p422, %r157, 1536;
	@%p422 bra 	$L__BB3_573;
	add.s32 	%r1518, %r1516, %r156;
	shl.b32 	%r1217, %r1516, 2;
	mov.u32 	%r1218, _ZZN3cub18CUB_300001_SM_10006detail6select23DeviceSelectSweepKernelINS2_10policy_hubIiciLb0ELNS0_10SelectImplE0EE10Policy1000EPiPcS8_S8_NS0_13ScanTileStateIiLb1EEENS0_8NullTypeESC_iNS2_19streaming_context_tIlLb1EEELS5_0EEEvT0_T1_T2_T3_T4_T5_T6_T7_iT8_NS1_7vsmem_tEE19static_temp_storage;
	add.s32 	%r1219, %r1217, %r1218;
	add.s32 	%r1517, %r1219, 4096;
$L__BB3_219:
	setp.ne.s16 	%p423, %rs32, 0;
	cvt.s64.s32 	%rd60, %r1518;
	ld.shared.u32 	%r175, [%r1517+-4096];
	mov.b64 	%rd677, 0;
	@%p423 bra 	$L__BB3_221;
	ld.global.u64 	%rd677, [%rd57];
$L__BB3_221:
	setp.ne.s16 	%p424, %rs32, 0;
	add.s64 	%rd527, %rd677, %rd60;
	shl.b64 	%rd528, %rd527, 2;
	add.s64 	%rd529, %rd4, %rd528;
	st.global.u32 	[%rd529], %r175;
	ld.shared.u32 	%r176, [%r1517+-2048];
	mov.b64 	%rd678, 0;
	@%p424 bra 	$L__BB3_223;
	ld.global.u64 	%rd678, [%rd57];
$L__BB3_223:
	setp.ne.s16 	%p425, %rs32, 0;
	add.s64 	%rd531, %rd678, %rd60;
	shl.b64 	%rd532, %rd531, 2;
	add.s64 	%rd533, %rd4, %rd532;
	st.global.u32 	[%rd533+2048], %r176;
	ld.shared.u32 	%r177, [%r1517];
	mov.b64 	%rd679, 0;
	@%p425 bra 	$L__BB3_225;
	ld.global.u64 	%rd679, [%rd57];
$L__BB3_225:
	setp.ne.s16 	%p426, %rs32, 0;
	add.s64 	%rd535, %rd679, %rd60;
	shl.b64 	%rd536, %rd535, 2;
	add.s64 	%rd537, %rd4, %rd536;
	st.global.u32 	[%rd537+4096], %r177;
	ld.shared.u32 	%r178, [%r1517+2048];
	mov.b64 	%rd680, 0;
	@%p426 bra 	$L__BB3_227;
	ld.global.u64 	%rd680, [%rd57];
$L__BB3_227:
	cvt.u32.u64 	%r1220, %rd60;
	add.s64 	%rd538, %rd680, %rd60;
	shl.b64 	%rd539, %rd538, 2;
	add.s64 	%rd540, %rd4, %rd539;
	st.global.u32 	[%rd540+6144], %r178;
	add.s32 	%r1516, %r1516, 2048;
	add.s32 	%r1518, %r1220, 2048;
	add.s32 	%r1517, %r1517, 8192;
	setp.lt.s32 	%p427, %r1516, %r155;
	@%p427 bra 	$L__BB3_219;
	bra.uni 	$L__BB3_573;
$L__BB3_228:
	ld.param.u32 	%r1491, [_ZN3cub18CUB_300001_SM_10006detail6select23DeviceSelectSweepKernelINS2_10policy_hubIiciLb0ELNS0_10SelectImplE0EE10Policy1000EPiPcS8_S8_NS0_13ScanTileStateIiLb1EEENS0_8NullTypeESC_iNS2_19streaming_context_tIlLb1EEELS5_0EEEvT0_T1_T2_T3_T4_T5_T6_T7_iT8_NS1_7vsmem_tE_param_7];
	sub.s32 	%r182, %r1491, %r2;
	setp.ne.s32 	%p2, %r1499, 0;
	@%p2 bra 	$L__BB3_389;
	ld.param.u8 	%rs72, [%rd1];
	setp.eq.s16 	%p173, %rs72, 0;
	ld.param.u64 	%rd318, [%rd1+16];
	selp.b64 	%rd319, %rd318, 0, %p173;
	cvt.u64.u32 	%rd97, %r2;
	add.s64 	%rd320, %rd319, %rd97;
	mov.u32 	%r1550, %tid.x;
	mul.lo.s32 	%r793, %r1550, 14;
	setp.ge.s32 	%p174, %r793, %r182;
	cvt.u64.u32 	%rd98, %r793;
	add.s64 	%rd321, %rd320, %rd98;
	shl.b64 	%rd322, %rd321, 2;
	add.s64 	%rd99, %rd2, %rd322;
	@%p174 bra 	$L__BB3_231;
	ld.global.u32 	%r1520, [%rd99];
$L__BB3_231:
	cvt.u32.u64 	%r795, %rd98;
	add.s32 	%r186, %r795, 1;
	setp.ge.s32 	%p175, %r186, %r182;
	@%p175 bra 	$L__BB3_233;
	ld.global.u32 	%r1521, [%rd99+4];
$L__BB3_233:
	add.s32 	%r189, %r795, 2;
	setp.ge.s32 	%p176, %r189, %r182;
	@%p176 bra 	$L__BB3_235;
	ld.global.u32 	%r1522, [%rd99+8];
$L__BB3_235:
	add.s32 	%r192, %r795, 3;
	setp.ge.s32 	%p177, %r192, %r182;
	@%p177 bra 	$L__BB3_237;
	ld.global.u32 	%r1523, [%rd99+12];
$L__BB3_237:
	add.s32 	%r195, %r795, 4;
	setp.ge.s32 	%p178, %r195, %r182;
	@%p178 bra 	$L__BB3_239;
	ld.global.u32 	%r1524, [%rd99+16];
$L__BB3_239:
	add.s32 	%r198, %r795, 5;
	setp.ge.s32 	%p179, %r198, %r182;
	@%p179 bra 	$L__BB3_241;
	ld.global.u32 	%r1525, [%rd99+20];
$L__BB3_241:
	add.s32 	%r201, %r795, 6;
	setp.ge.s32 	%p180, %r201, %r182;
	@%p180 bra 	$L__BB3_243;
	ld.global.u32 	%r1526, [%rd99+24];
$L__BB3_243:
	add.s32 	%r204, %r795, 7;
	setp.ge.s32 	%p181, %r204, %r182;
	@%p181 bra 	$L__BB3_245;
	ld.global.u32 	%r1527, [%rd99+28];
$L__BB3_245:
	add.s32 	%r207, %r795, 8;
	setp.ge.s32 	%p182, %r207, %r182;
	@%p182 bra 	$L__BB3_247;
	ld.global.u32 	%r1528, [%rd99+32];
$L__BB3_247:
	add.s32 	%r210, %r795, 9;
	setp.ge.s32 	%p183, %r210, %r182;
	@%p183 bra 	$L__BB3_249;
	ld.global.u32 	%r1529, [%rd99+36];
$L__BB3_249:
	add.s32 	%r213, %r795, 10;
	setp.ge.s32 	%p184, %r213, %r182;
	@%p184 bra 	$L__BB3_251;
	ld.global.u32 	%r1530, [%rd99+40];
$L__BB3_251:
	add.s32 	%r216, %r795, 11;
	setp.ge.s32 	%p185, %r216, %r182;
	@%p185 bra 	$L__BB3_253;
	ld.global.u32 	%r1531, [%rd99+44];
$L__BB3_253:
	add.s32 	%r219, %r795, 12;
	setp.ge.s32 	%p186, %r219, %r182;
	@%p186 bra 	$L__BB3_255;
	ld.global.u32 	%r1532, [%rd99+48];
$L__BB3_255:
	add.s32 	%r222, %r795, 13;
	setp.ge.s32 	%p187, %r222, %r182;
	@%p187 bra 	$L__BB3_257;
	ld.global.u32 	%r1533, [%rd99+52];
$L__BB3_257:
	setp.ge.s32 	%p188, %r795, %r182;
	bar.sync 	0;
	setp.eq.s16 	%p189, %rs72, 0;
	selp.b64 	%rd324, %rd318, 0, %p189;
	add.s64 	%rd325, %rd324, %rd97;
	add.s64 	%rd326, %rd325, %rd98;
	add.s64 	%rd100, %rd3, %rd326;
	mov.b32 	%r1534, 1;
	@%p188 bra 	$L__BB3_259;
	ld.global.u8 	%rs74, [%rd100];
	setp.ne.s16 	%p190, %rs74, 0;
	selp.u32 	%r1534, 1, 0, %p190;
$L__BB3_259:
	setp.ge.s32 	%p191, %r186, %r182;
	mov.b32 	%r1535, 1;
	@%p191 bra 	$L__BB3_261;
	ld.global.u8 	%rs75, [%rd100+1];
	setp.ne.s16 	%p192, %rs75, 0;
	selp.u32 	%r1535, 1, 0, %p192;
$L__BB3_261:
	setp.ge.s32 	%p193, %r189, %r182;
	mov.b32 	%r1536, 1;
	@%p193 bra 	$L__BB3_263;
	ld.global.u8 	%rs76, [%rd100+2];
	setp.ne.s16 	%p194, %rs76, 0;
	selp.u32 	%r1536, 1, 0, %p194;
$L__BB3_263:
	setp.ge.s32 	%p195, %r192, %r182;
	mov.b32 	%r1537, 1;
	@%p195 bra 	$L__BB3_265;
	ld.global.u8 	%rs77, [%rd100+3];
	setp.ne.s16 	%p196, %rs77, 0;
	selp.u32 	%r1537, 1, 0, %p196;
$L__BB3_265:
	setp.ge.s32 	%p197, %r195, %r182;
	mov.b32 	%r1538, 1;
	@%p197 bra 	$L__BB3_267;
	ld.global.u8 	%rs78, [%rd100+4];
	setp.ne.s16 	%p198, %rs78, 0;
	selp.u32 	%r1538, 1, 0, %p198;
$L__BB3_267:
	setp.ge.s32 	%p199, %r198, %r182;
	mov.b32 	%r1539, 1;
	@%p199 bra 	$L__BB3_269;
	ld.global.u8 	%rs79, [%rd100+5];
	setp.ne.s16 	%p200, %rs79, 0;
	selp.u32 	%r1539, 1, 0, %p200;
$L__BB3_269:
	setp.ge.s32 	%p201, %r201, %r182;
	mov.b32 	%r1540, 1;
	@%p201 bra 	$L__BB3_271;
	ld.global.u8 	%rs80, [%rd100+6];
	setp.ne.s16 	%p202, %rs80, 0;
	selp.u32 	%r1540, 1, 0, %p202;
$L__BB3_271:
	setp.ge.s32 	%p203, %r204, %r182;
	mov.b32 	%r1541, 1;
	@%p203 bra 	$L__BB3_273;
	ld.global.u8 	%rs81, [%rd100+7];
	setp.ne.s16 	%p204, %rs81, 0;
	selp.u32 	%r1541, 1, 0, %p204;
$L__BB3_273:
	setp.ge.s32 	%p205, %r207, %r182;
	mov.b32 	%r1542, 1;
	@%p205 bra 	$L__BB3_275;
	ld.global.u8 	%rs82, [%rd100+8];
	setp.ne.s16 	%p206, %rs82, 0;
	selp.u32 	%r1542, 1, 0, %p206;
$L__BB3_275:
	setp.ge.s32 	%p207, %r210, %r182;
	mov.b32 	%r1543, 1;
	@%p207 bra 	$L__BB3_277;
	ld.global.u8 	%rs83, [%rd100+9];
	setp.ne.s16 	%p208, %rs83, 0;
	selp.u32 	%r1543, 1, 0, %p208;
$L__BB3_277:
	setp.ge.s32 	%p209, %r213, %r182;
	mov.b32 	%r1544, 1;
	@%p209 bra 	$L__BB3_279;
	ld.global.u8 	%rs84, [%rd100+10];
	setp.ne.s16 	%p210, %rs84, 0;
	selp.u32 	%r1544, 1, 0, %p210;
$L__BB3_279:
	setp.ge.s32 	%p211, %r216, %r182;
	mov.b32 	%r1545, 1;
	@%p211 bra 	$L__BB3_281;
	ld.global.u8 	%rs85, [%rd100+11];
	setp.ne.s16 	%p212, %rs85, 0;
	selp.u32 	%r1545, 1, 0, %p212;
$L__BB3_281:
	setp.ge.s32 	%p213, %r219, %r182;
	mov.b32 	%r1546, 1;
	@%p213 bra 	$L__BB3_283;
	ld.global.u8 	%rs86, [%rd100+12];
	setp.ne.s16 	%p214, %rs86, 0;
	selp.u32 	%r1546, 1, 0, %p214;
$L__BB3_283:
	setp.ge.s32 	%p215, %r222, %r182;
	mov.b32 	%r1547, 1;
	@%p215 bra 	$L__BB3_285;
	ld.global.u8 	%rs87, [%rd100+13];
	setp.ne.s16 	%p216, %rs87, 0;
	selp.u32 	%r1547, 1, 0, %p216;
$L__BB3_285:
	bar.sync 	0;
	add.s32 	%r253, %r1535, %r1534;
	add.s32 	%r866, %r1536, %r253;
	add.s32 	%r254, %r1537, %r866;
	add.s32 	%r255, %r1538, %r254;
	add.s32 	%r256, %r1539, %r255;
	add.s32 	%r867, %r1540, %r256;
	add.s32 	%r868, %r1541, %r867;
	add.s32 	%r869, %r1542, %r868;
	add.s32 	%r870, %r1543, %r869;
	add.s32 	%r871, %r1544, %r870;
	add.s32 	%r872, %r1545, %r871;
	add.s32 	%r873, %r1546, %r872;
	add.s32 	%r840, %r1547, %r873;
	shr.u32 	%r257, %r1550, 5;
	// begin inline asm
	mov.u32 %r835, %laneid;
	// end inline asm
	mov.b32 	%r838, 1;
	mov.b32 	%r863, 0;
	mov.b32 	%r865, -1;
	// begin inline asm
	{  .reg .s32 r0;  .reg .pred p;  shfl.sync.up.b32 r0|p, %r840, %r838, %r863, %r865;  @p add.s32 r0, r0, %r840;  mov.s32 %r836, r0;}
	// end inline asm
	mov.b32 	%r844, 2;
	// begin inline asm
	{  .reg .s32 r0;  .reg .pred p;  shfl.sync.up.b32 r0|p, %r836, %r844, %r863, %r865;  @p add.s32 r0, r0, %r836;  mov.s32 %r842, r0;}
	// end inline asm
	mov.b32 	%r850, 4;
	// begin inline asm
	{  .reg .s32 r0;  .reg .pred p;  shfl.sync.up.b32 r0|p, %r842, %r850, %r863, %r865;  @p add.s32 r0, r0, %r842;  mov.s32 %r848, r0;}
	// end inline asm
	mov.b32 	%r856, 8;
	// begin inline asm
	{  .reg .s32 r0;  .reg .pred p;  shfl.sync.up.b32 r0|p, %r848, %r856, %r863, %r865;  @p add.s32 r0, r0, %r848;  mov.s32 %r854, r0;}
	// end inline asm
	mov.b32 	%r862, 16;
	// begin inline asm
	{  .reg .s32 r0;  .reg .pred p;  shfl.sync.up.b32 r0|p, %r854, %r862, %r863, %r865;  @p add.s32 r0, r0, %r854;  mov.s32 %r860, r0;}
	// end inline asm
	setp.ne.s32 	%p217, %r835, 31;
	@%p217 bra 	$L__BB3_287;
	shl.b32 	%r874, %r257, 2;
	mov.u32 	%r875, _ZZN3cub18CUB_300001_SM_10006detail6select23DeviceSelectSweepKernelINS2_10policy_hubIiciLb0ELNS0_10SelectImplE0EE10Policy1000EPiPcS8_S8_NS0_13ScanTileStateIiLb1EEENS0_8NullTypeESC_iNS2_19streaming_context_tIlLb1EEELS5_0EEEvT0_T1_T2_T3_T4_T5_T6_T7_iT8_NS1_7vsmem_tEE19static_temp_storage;
	add.s32 	%r876, %r875, %r874;
	st.shared.u32 	[%r876], %r860;
$L__BB3_287:
	bar.sync 	0;
	ld.shared.v4.u32 	{%r260, %r261, %r262, %r263}, [_ZZN3cub18CUB_300001_SM_10006detail6select23DeviceSelectSweepKernelINS2_10policy_hubIiciLb0ELNS0_10SelectImplE0EE10Policy1000EPiPcS8_S8_NS0_13ScanTileStateIiLb1EEENS0_8NullTypeESC_iNS2_19streaming_context_tIlLb1EEELS5_0EEEvT0_T1_T2_T3_T4_T5_T6_T7_iT8_NS1_7vsmem_tEE19static_temp_storage];
	shr.u32 	%r877, %r1550, 5;
	add.s32 	%r878, %r261, %r260;
	setp.eq.s32 	%p218, %r877, 2;
	selp.b32 	%r879, %r878, %r260, %p218;
	add.s32 	%r880, %r878, %r262;
	setp.eq.s32 	%p219, %r877, 3;
	selp.b32 	%r881, %r880, %r879, %p219;
	add.s32 	%r882, %r880, %r263;
	setp.eq.s32 	%p220, %r877, 4;
	selp.b32 	%r883, %r882, %r881, %p220;
	ld.shared.v4.u32 	{%r264, %r265, %r266, %r267}, [_ZZN3cub18CUB_300001_SM_10006detail6select23DeviceSelectSweepKernelINS2_10policy_hubIiciLb0ELNS0_10SelectImplE0EE10Policy1000EPiPcS8_S8_NS0_13ScanTileStateIiLb1EEENS0_8NullTypeESC_iNS2_19streaming_context_tIlLb1EEELS5_0EEEvT0_T1_T2_T3_T4_T5_T6_T7_iT8_NS1_7vsmem_tEE19static_temp_storage+16];
	add.s32 	%r884, %r882, %r264;
	setp.eq.s32 	%p221, %r877, 5;
	selp.b32 	%r885, %r884, %r883, %p221;
	add.s32 	%r886, %r884, %r265;
	setp.eq.s32 	%p222, %r877, 6;
	selp.b32 	%r887, %r886, %r885, %p222;
	add.s32 	%r888, %r886, %r266;
	setp.eq.s32 	%p223, %r877, 7;
	selp.b32 	%r889, %r888, %r887, %p223;
	add.s32 	%r890, %r888, %r267;
	setp.eq.s32 	%p224, %r877, 8;
	selp.b32 	%r891, %r890, %r889, %p224;
	ld.shared.v4.u32 	{%r268, %r269, %r270, %r271}, [_ZZN3cub18CUB_300001_SM_10006detail6select23DeviceSelectSweepKernelINS2_10policy_hubIiciLb0ELNS0_10SelectImplE0EE10Policy1000EPiPcS8_S8_NS0_13ScanTileStateIiLb1EEENS0_8NullTypeESC_iNS2_19streaming_context_tIlLb1EEELS5_0EEEvT0_T1_T2_T3_T4_T5_T6_T7_iT8_NS1_7vsmem_tEE19static_temp_storage+32];
	add.s32 	%r892, %r890, %r268;
	setp.eq.s32 	%p225, %r877, 9;
	selp.b32 	%r893, %r892, %r891, %p225;
	add.s32 	%r894, %r892, %r269;
	setp.eq.s32 	%p226, %r877, 10;
	selp.b32 	%r895, %r894, %r893, %p226;
	add.s32 	%r896, %r894, %r270;
	setp.eq.s32 	%p227, %r877, 11;
	selp.b32 	%r897, %r896, %r895, %p227;
	add.s32 	%r898, %r896, %r271;
	setp.eq.s32 	%p228, %r877, 12;
	selp.b32 	%r899, %r898, %r897, %p228;
	ld.shared.v4.u32 	{%r272, %r273, %r274, %r275}, [_ZZN3cub18CUB_300001_SM_10006detail6select23DeviceSelectSweepKernelINS2_10policy_hubIiciLb0ELNS0_10SelectImplE0EE10Policy1000EPiPcS8_S8_NS0_13ScanTileStateIiLb1EEENS0_8NullTypeESC_iNS2_19streaming_context_tIlLb1EEELS5_0EEEvT0_T1_T2_T3_T4_T5_T6_T7_iT8_NS1_7vsmem_tEE19static_temp_storage+48];
	add.s32 	%r900, %r898, %r272;
	setp.eq.s32 	%p229, %r877, 13;
	selp.b32 	%r901, %r900, %r899, %p229;
	add.s32 	%r902, %r900, %r273;
	setp.eq.s32 	%p230, %r877, 14;
	selp.b32 	%r903, %r902, %r901, %p230;
	add.s32 	%r904, %r902, %r274;
	setp.eq.s32 	%p231, %r877, 15;
	selp.b32 	%r905, %r904, %r903, %p231;
	setp.lt.u32 	%p232, %r1550, 32;
	selp.b32 	%r906, 0, %r905, %p232;
	setp.eq.s32 	%p233, %r835, 0;
	add.s32 	%r907, %r1540, %r256;
	add.s32 	%r908, %r1541, %r907;
	add.s32 	%r909, %r1542, %r908;
	add.s32 	%r910, %r1543, %r909;
	add.s32 	%r911, %r1544, %r910;
	add.s32 	%r912, %r1545, %r911;
	add.s32 	%r913, %r1546, %r912;
	add.s32 	%r914, %r1547, %r913;
	sub.s32 	%r915, %r860, %r914;
	selp.b32 	%r916, 0, %r915, %p233;
	add.s32 	%r276, %r906, %r916;
	add.s32 	%r277, %r276, %r1534;
	add.s32 	%r278, %r253, %r276;
	add.s32 	%r279, %r278, %r1536;
	add.s32 	%r280, %r254, %r276;
	add.s32 	%r281, %r255, %r276;
	add.s32 	%r282, %r256, %r276;
	add.s32 	%r283, %r907, %r276;
	add.s32 	%r284, %r908, %r276;
	add.s32 	%r285, %r909, %r276;
	add.s32 	%r286, %r910, %r276;
	add.s32 	%r287, %r911, %r276;
	add.s32 	%r288, %r912, %r276;
	add.s32 	%r289, %r913, %r276;
	add.s32 	%r917, %r182, %r275;
	add.s32 	%r918, %r917, %r904;
	add.s32 	%r1602, %r918, -7168;
	setp.gt.s32 	%p234, %r1602, 512;
	@%p234 bra 	$L__BB3_344;
	mov.u64 	%rd327, %rd201;
	ld.param.u8 	%rs33, [%rd327];
	ld.param.u64 	%rd328, [%rd327+24];
	cvta.to.global.u64 	%rd101, %rd328;
	setp.ne.s32 	%p235, %r1534, 0;
	setp.lt.s32 	%p236, %r276, %r1602;
	and.pred  	%p237, %p235, %p236;
	@%p237 bra 	$L__BB3_289;
	bra.uni 	$L__BB3_292;
$L__BB3_289:
	setp.ne.s16 	%p238, %rs33, 0;
	mov.b64 	%rd702, 0;
	@%p238 bra 	$L__BB3_291;
	ld.global.u64 	%rd702, [%rd101];
$L__BB3_291:
	cvt.s64.s32 	%rd330, %r276;
	add.s64 	%rd331, %rd702, %rd330;
	shl.b64 	%rd332, %rd331, 2;
	add.s64 	%rd333, %rd4, %rd332;
	st.global.u32 	[%rd333], %r1520;
$L__BB3_292:
	setp.eq.s32 	%p239, %r1535, 0;
	setp.ge.s32 	%p240, %r277, %r1602;
	or.pred  	%p241, %p239, %p240;
	@%p241 bra 	$L__BB3_296;
	setp.ne.s16 	%p242, %rs33, 0;
	mov.b64 	%rd703, 0;
	@%p242 bra 	$L__BB3_295;
	ld.global.u64 	%rd703, [%rd101];
$L__BB3_295:
	cvt.s64.s32 	%rd335, %r277;
	add.s64 	%rd336, %rd703, %rd335;
	shl.b64 	%rd337, %rd336, 2;
	add.s64 	%rd338, %rd4, %rd337;
	st.global.u32 	[%rd338], %r1521;
$L__BB3_296:
	setp.eq.s32 	%p243, %r1536, 0;
	setp.ge.s32 	%p244, %r278, %r1602;
	or.pred  	%p245, %p243, %p244;
	@%p245 bra 	$L__BB3_300;
	setp.ne.s16 	%p246, %rs33, 0;
	mov.b64 	%rd704, 0;
	@%p246 bra 	$L__BB3_299;
	ld.global.u64 	%rd704, [%rd101];
$L__BB3_299:
	cvt.s64.s32 	%rd340, %r278;
	add.s64 	%rd341, %rd704, %rd340;
	shl.b64 	%rd342, %rd341, 2;
	add.s64 	%rd343, %rd4, %rd342;
	st.global.u32 	[%rd343], %r1522;
$L__BB3_300:
	setp.eq.s32 	%p247, %r1537, 0;
	setp.ge.s32 	%p248, %r279, %r1602;
	or.pred  	%p249, %p247, %p248;
	@%p249 bra 	$L__BB3_304;
	setp.ne.s16 	%p250, %rs33, 0;
	mov.b64 	%rd705, 0;
	@%p250 bra 	$L__BB3_303;
	ld.global.u64 	%rd705, [%rd101];
$L__BB3_303:
	cvt.s64.s32 	%rd345, %r279;
	add.s64 	%rd346, %rd705, %rd345;
	shl.b64 	%rd347, %rd346, 2;
	add.s64 	%rd348, %rd4, %rd347;
	st.global.u32 	[%rd348], %r1523;
$L__BB3_304:
	setp.eq.s32 	%p251, %r1538, 0;
	setp.ge.s32 	%p252, %r280, %r1602;
	or.pred  	%p253, %p251, %p252;
	@%p253 bra 	$L__BB3_308;
	setp.ne.s16 	%p254, %rs33, 0;
	mov.b64 	%rd706, 0;
	@%p254 bra 	$L__BB3_307;
	ld.global.u64 	%rd706, [%rd101];
$L__BB3_307:
	cvt.s64.s32 	%rd350, %r280;
	add.s64 	%rd351, %rd706, %rd350;
	shl.b64 	%rd352, %rd351, 2;
	add.s64 	%rd353, %rd4, %rd352;
	st.global.u32 	[%rd353], %r1524;
$L__BB3_308:
	setp.eq.s32 	%p255, %r1539, 0;
	setp.ge.s32 	%p256, %r281, %r1602;
	or.pred  	%p257, %p255, %p256;
	@%p257 bra 	$L__BB3_312;
	setp.ne.s16 	%p258, %rs33, 0;
	mov.b64 	%rd707, 0;
	@%p258 bra 	$L__BB3_311;
	ld.global.u64 	%rd707, [%rd101];
$L__BB3_311:
	cvt.s64.s32 	%rd355, %r281;
	add.s64 	%rd356, %rd707, %rd355;
	shl.b64 	%rd357, %rd356, 2;
	add.s64 	%rd358, %rd4, %rd357;
	st.global.u32 	[%rd358], %r1525;
$L__BB3_312:
	setp.eq.s32 	%p259, %r1540, 0;
	setp.ge.s32 	%p260, %r282, %r1602;
	or.pred  	%p261, %p259, %p260;
	@%p261 bra 	$L__BB3_316;
	setp.ne.s16 	%p262, %rs33, 0;
	mov.b64 	%rd708, 0;
	@%p262 bra 	$L__BB3_315;
	ld.global.u64 	%rd708, [%rd101];
$L__BB3_315:
	cvt.s64.s32 	%rd360, %r282;
	add.s64 	%rd361, %rd708, %rd360;
	shl.b64 	%rd362, %rd361, 2;
	add.s64 	%rd363, %rd4, %rd362;
	st.global.u32 	[%rd363], %r1526;
$L__BB3_316:
	setp.eq.s32 	%p263, %r1541, 0;
	setp.ge.s32 	%p264, %r283, %r1602;
	or.pred  	%p265, %p263, %p264;
	@%p265 bra 	$L__BB3_320;
	setp.ne.s16 	%p266, %rs33, 0;
	mov.b64 	%rd709, 0;
	@%p266 bra 	$L__BB3_319;
	ld.global.u64 	%rd709, [%rd101];
$L__BB3_319:
	cvt.s64.s32 	%rd365, %r283;
	add.s64 	%rd366, %rd709, %rd365;
	shl.b64 	%rd367, %rd366, 2;
	add.s64 	%rd368, %rd4, %rd367;
	st.global.u32 	[%rd368], %r1527;
$L__BB3_320:
	setp.eq.s32 	%p267, %r1542, 0;
	setp.ge.s32 	%p268, %r284, %r1602;
	or.pred  	%p269, %p267, %p268;
	@%p269 bra 	$L__BB3_324;
	setp.ne.s16 	%p270, %rs33, 0;
	mov.b64 	%rd710, 0;
	@%p270 bra 	$L__BB3_323;
	ld.global.u64 	%rd710, [%rd101];
$L__BB3_323:
	cvt.s64.s32 	%rd370, %r284;
	add.s64 	%rd371, %rd710, %rd370;
	shl.b64 	%rd372, %rd371, 2;
	add.s64 	%rd373, %rd4, %rd372;
	st.global.u32 	[%rd373], %r1528;
$L__BB3_324:
	setp.eq.s32 	%p271, %r1543, 0;
	setp.ge.s32 	%p272, %r285, %r1602;
	or.pred  	%p273, %p271, %p272;
	@%p273 bra 	$L__BB3_328;
	setp.ne.s16 	%p274, %rs33, 0;
	mov.b64 	%rd711, 0;
	@%p274 bra 	$L__BB3_327;
	ld.global.u64 	%rd711, [%rd101];
$L__BB3_327:
	cvt.s64.s32 	%rd375, %r285;
	add.s64 	%rd376, %rd711, %rd375;
	shl.b64 	%rd377, %rd376, 2;
	add.s64 	%rd378, %rd4, %rd377;
	st.global.u32 	[%rd378], %r1529;
$L__BB3_328:
	setp.eq.s32 	%p275, %r1544, 0;
	setp.ge.s32 	%p276, %r286, %r1602;
	or.pred  	%p277, %p275, %p276;
	@%p277 bra 	$L__BB3_332;
	setp.ne.s16 	%p278, %rs33, 0;
	mov.b64 	%rd712, 0;
	@%p278 bra 	$L__BB3_331;
	ld.global.u64 	%rd712, [%rd101];
$L__BB3_331:
	cvt.s64.s32 	%rd380, %r286;
	add.s64 	%rd381, %rd712, %rd380;
	shl.b64 	%rd382, %rd381, 2;
	add.s64 	%rd383, %rd4, %rd382;
	st.global.u32 	[%rd383], %r1530;
$L__BB3_332:
	setp.eq.s32 	%p279, %r1545, 0;
	setp.ge.s32 	%p280, %r287, %r1602;
	or.pred  	%p281, %p279, %p280;
	@%p281 bra 	$L__BB3_336;
	setp.ne.s16 	%p282, %rs33, 0;
	mov.b64 	%rd713, 0;
	@%p282 bra 	$L__BB3_335;
	ld.global.u64 	%rd713, [%rd101];
$L__BB3_335:
	cvt.s64.s32 	%rd385, %r287;
	add.s64 	%rd386, %rd713, %rd385;
	shl.b64 	%rd387, %rd386, 2;
	add.s64 	%rd388, %rd4, %rd387;
	st.global.u32 	[%rd388], %r1531;
$L__BB3_336:
	setp.eq.s32 	%p283, %r1546, 0;
	setp.ge.s32 	%p284, %r288, %r1602;
	or.pred  	%p285, %p283, %p284;
	@%p285 bra 	$L__BB3_340;
	setp.ne.s16 	%p286, %rs33, 0;
	mov.b64 	%rd714, 0;
	@%p286 bra 	$L__BB3_339;
	ld.global.u64 	%rd714, [%rd101];
$L__BB3_339:
	cvt.s64.s32 	%rd390, %r288;
	add.s64 	%rd391, %rd714, %rd390;
	shl.b64 	%rd392, %rd391, 2;
	add.s64 	%rd393, %rd4, %rd392;
	st.global.u32 	[%rd393], %r1532;
$L__BB3_340:
	setp.eq.s32 	%p287, %r1547, 0;
	setp.ge.s32 	%p288, %r289, %r1602;
	or.pred  	%p289, %p287, %p288;
	@%p289 bra 	$L__BB3_565;
	setp.ne.s16 	%p290, %rs33, 0;
	mov.b64 	%rd715, 0;
	@%p290 bra 	$L__BB3_343;
	ld.global.u64 	%rd715, [%rd101];
$L__BB3_343:
	cvt.s64.s32 	%rd395, %r289;
	add.s64 	%rd396, %rd715, %rd395;
	shl.b64 	%rd397, %rd396, 2;
	add.s64 	%rd398, %rd4, %rd397;
	st.global.u32 	[%rd398], %r1533;
	bra.uni 	$L__BB3_565;
$L__BB3_344:
	bar.sync 	0;
	setp.eq.s32 	%p291, %r1534, 0;
	@%p291 bra 	$L__BB3_346;
	shl.b32 	%r919, %r276, 2;
	mov.u32 	%r920, _ZZN3cub18CUB_300001_SM_10006detail6select23DeviceSelectSweepKernelINS2_10policy_hubIiciLb0ELNS0_10SelectImplE0EE10Policy1000EPiPcS8_S8_NS0_13ScanTileStateIiLb1EEENS0_8NullTypeESC_iNS2_19streaming_context_tIlLb1EEELS5_0EEEvT0_T1_T2_T3_T4_T5_T6_T7_iT8_NS1_7vsmem_tEE19static_temp_storage;
	add.s32 	%r921, %r920, %r919;
	st.shared.u32 	[%r921], %r1520;
$L__BB3_346:
	setp.eq.s32 	%p292, %r1535, 0;
	@%p292 bra 	$L__BB3_348;
	shl.b32 	%r922, %r277, 2;
	mov.u32 	%r923, _ZZN3cub18CUB_300001_SM_10006detail6select23DeviceSelectSweepKernelINS2_10policy_hubIiciLb0ELNS0_10SelectImplE0EE10Policy1000EPiPcS8_S8_NS0_13ScanTileStateIiLb1EEENS0_8NullTypeESC_iNS2_19streaming_context_tIlLb1EEELS5_0EEEvT0_T1_T2_T3_T4_T5_T6_T7_iT8_NS1_7vsmem_tEE19static_temp_storage;
	add.s32 	%r924, %r923, %r922;
	st.shared.u32 	[%r924], %r1521;
$L__BB3_348:
	setp.eq.s32 	%p293, %r1536, 0;
	@%p293 bra 	$L__BB3_350;
	shl.b32 	%r925, %r278, 2;
	mov.u32 	%r926, _ZZN3cub18CUB_300001_SM_10006detail6select23DeviceSelectSweepKernelINS2_10policy_hubIiciLb0ELNS0_10SelectImplE0EE10Policy1000EPiPcS8_S8_NS0_13ScanTileStateIiLb1EEENS0_8NullTypeESC_iNS2_19streaming_context_tIlLb1EEELS5_0EEEvT0_T1_T2_T3_T4_T5_T6_T7_iT8_NS1_7vsmem_tEE19static_temp_storage;
	add.s32 	%r927, %r926, %r925;
	st.shared.u32 	[%r927], %r1522;
$L__BB3_350:
	setp.eq.s32 	%p294, %r1537, 0;
	@%p294 bra 	$L__BB3_352;
	shl.b32 	%r928, %r279, 2;
	mov.u32 	%r929, _ZZN3cub18CUB_300001_SM_10006detail6select23DeviceSelectSweepKernelINS2_10policy_hubIiciLb0ELNS0_10SelectImplE0EE10Policy1000EPiPcS8_S8_NS0_13ScanTileStateIiLb1EEENS0_8NullTypeESC_iNS2_19streaming_context_tIlLb1EEELS5_0EEEvT0_T1_T2_T3_T4_T5_T6_T7_iT8_NS1_7vsmem_tEE19static_temp_storage;
	add.s32 	%r930, %r929, %r928;
	st.shared.u32 	[%r930], %r1523;
$L__BB3_352:
	setp.eq.s32 	%p295, %r1538, 0;
	@%p295 bra 	$L__BB3_354;
	shl.b32 	%r931, %r280, 2;
	mov.u32 	%r932, _ZZN3cub18CUB_300001_SM_10006detail6select23DeviceSelectSweepKernelINS2_10policy_hubIiciLb0ELNS0_10SelectImplE0EE10Policy1000EPiPcS8_S8_NS0_13ScanTileStateIiLb1EEENS0_8NullTypeESC_iNS2_19streaming_context_tIlLb1EEELS5_0EEEvT0_T1_T2_T3_T4_T5_T6_T7_iT8_NS1_7vsmem_tEE19static_temp_storage;
	add.s32 	%r933, %r932, %r931;
	st.shared.u32 	[%r933], %r1524;
$L__BB3_354:
	setp.eq.s32 	%p296, %r1539, 0;
	@%p296 bra 	$L__BB3_356;
	shl.b32 	%r934, %r281, 2;
	mov.u32 	%r935, _ZZN3cub18CUB_300001_SM_10006detail6select23DeviceSelectSweepKernelINS2_10policy_hubIiciLb0ELNS0_10SelectImplE0EE10Policy1000EPiPcS8_S8_NS0_13ScanTileStateIiLb1EEENS0_8NullTypeESC_iNS2_19streaming_context_tIlLb1EEELS5_0EEEvT0_T1_T2_T3_T4_T5_T6_T7_iT8_NS1_7vsmem_tEE19static_temp_storage;
	add.s32 	%r936, %r935, %r934;
	st.shared.u32 	[%r936], %r1525;
$L__BB3_356:
	setp.eq.s32 	%p297, %r1540, 0;
	@%p297 bra 	$L__BB3_358;
	shl.b32 	%r937, %r282, 2;
	mov.u32 	%r938, _ZZN3cub18CUB_300001_SM_10006detail6select23DeviceSelectSweepKernelINS2_10policy_hubIiciLb0ELNS0_10SelectImplE0EE10Policy1000EPiPcS8_S8_NS0_13ScanTileStateIiLb1EEENS0_8NullTypeESC_iNS2_19streaming_context_tIlLb1EEELS5_0EEEvT0_T1_T2_T3_T4_T5_T6_T7_iT8_NS1_7vsmem_tEE19static_temp_storage;
	add.s32 	%r939, %r938, %r937;
	st.shared.u32 	[%r939], %r1526;
$L__BB3_358:
	setp.eq.s32 	%p298, %r1541, 0;
	@%p298 bra 	$L__BB3_360;
	shl.b32 	%r940, %r283, 2;
	mov.u32 	%r941, _ZZN3cub18CUB_300001_SM_10006detail6select23DeviceSelectSweepKernelINS2_10policy_hubIiciLb0ELNS0_10SelectImplE0EE10Policy1000EPiPcS8_S8_NS0_13ScanTileStateIiLb1EEENS0_8NullTypeESC_iNS2_19streaming_context_tIlLb1EEELS5_0EEEvT0_T1_T2_T3_T4_T5_T6_T7_iT8_NS1_7vsmem_tEE19static_temp_storage;
	add.s32 	%r942, %r941, %r940;
	st.shared.u32 	[%r942], %r1527;
$L__BB3_360:
	setp.eq.s32 	%p299, %r1542, 0;
	@%p299 bra 	$L__BB3_362;
	shl.b32 	%r943, %r284, 2;
	mov.u32 	%r944, _ZZN3cub18CUB_300001_SM_10006detail6select23DeviceSelectSweepKernelINS2_10policy_hubIiciLb0ELNS0_10SelectImplE0EE10Policy1000EPiPcS8_S8_NS0_13ScanTileStateIiLb1EEENS0_8NullTypeESC_iNS2_19streaming_context_tIlLb1EEELS5_0EEEvT0_T1_T2_T3_T4_T5_T6_T7_iT8_NS1_7vsmem_tEE19static_temp_storage;
	add.s32 	%r945, %r944, %r943;
	st.shared.u32 	[%r945], %r1528;
$L__BB3_362:
	setp.eq.s32 	%p300, %r1543, 0;
	@%p300 bra 	$L__BB3_364;
	shl.b32 	%r946, %r285, 2;
	mov.u32 	%r947, _ZZN3cub18CUB_300001_SM_10006detail6select23DeviceSelectSweepKernelINS2_10policy_hubIiciLb0ELNS0_10SelectImplE0EE10Policy1000EPiPcS8_S8_NS0_13ScanTileStateIiLb1EEENS0_8NullTypeESC_iNS2_19streaming_context_tIlLb1EEELS5_0EEEvT0_T1_T2_T3_T4_T5_T6_T7_iT8_NS1_7vsmem_tEE19static_temp_storage;
	add.s32 	%r948, %r947, %r946;
	st.shared.u32 	[%r948], %r1529;
$L__BB3_364:
	setp.eq.s32 	%p301, %r1544, 0;
	@%p301 bra 	$L__BB3_366;
	shl.b32 	%r949, %r286, 2;
	mov.u32 	%r950, _ZZN3cub18CUB_300001_SM_10006detail6select23DeviceSelectSweepKernelINS2_10policy_hubIiciLb0ELNS0_10SelectImplE0EE10Policy1000EPiPcS8_S8_NS0_13ScanTileStateIiLb1EEENS0_8NullTypeESC_iNS2_19streaming_context_tIlLb1EEELS5_0EEEvT0_T1_T2_T3_T4_T5_T6_T7_iT8_NS1_7vsmem_tEE19static_temp_storage;
	add.s32 	%r951, %r950, %r949;
	st.shared.u32 	[%r951], %r1530;
$L__BB3_366:
	setp.eq.s32 	%p302, %r1545, 0;
	@%p302 bra 	$L__BB3_368;
	shl.b32 	%r952, %r287, 2;
	mov.u32 	%r953, _ZZN3cub18CUB_300001_SM_10006detail6select23DeviceSelectSweepKernelINS2_10policy_hubIiciLb0ELNS0_10SelectImplE0EE10Policy1000EPiPcS8_S8_NS0_13ScanTileStateIiLb1EEENS0_8NullTypeESC_iNS2_19streaming_context_tIlLb1EEELS5_0EEEvT0_T1_T2_T3_T4_T5_T6_T7_iT8_NS1_7vsmem_tEE19static_temp_storage;
	add.s32 	%r954, %r953, %r952;
	st.shared.u32 	[%r954], %r1531;
$L__BB3_368:
	setp.eq.s32 	%p303, %r1546, 0;
	@%p303 bra 	$L__BB3_370;
	shl.b32 	%r955, %r288, 2;
	mov.u32 	%r956, _ZZN3cub18CUB_300001_SM_10006detail6select23DeviceSelectSweepKernelINS2_10policy_hubIiciLb0ELNS0_10SelectImplE0EE10Policy1000EPiPcS8_S8_NS0_13ScanTileStateIiLb1EEENS0_8NullTypeESC_iNS2_19streaming_context_tIlLb1EEELS5_0EEEvT0_T1_T2_T3_T4_T5_T6_T7_iT8_NS1_7vsmem_tEE19static_temp_storage;
	add.s32 	%r957, %r956, %r955;
	st.shared.u32 	[%r957], %r1532;
$L__BB3_370:
	setp.eq.s32 	%p304, %r1547, 0;
	@%p304 bra 	$L__BB3_372;
	shl.b32 	%r958, %r289, 2;
	mov.u32 	%r959, _ZZN3cub18CUB_300001_SM_10006detail6select23DeviceSelectSweepKernelINS2_10policy_hubIiciLb0ELNS0_10SelectImplE0EE10Policy1000EPiPcS8_S8_NS0_13ScanTileStateIiLb1EEENS0_8NullTypeESC_iNS2_19streaming_context_tIlLb1EEELS5_0EEEvT0_T1_T2_T3_T4_T5_T6_T7_iT8_NS1_7vsmem_tEE19static_temp_storage;
	add.s32 	%r960, %r959, %r958;
	st.shared.u32 	[%r960], %r1533;
$L__BB3_372:
	bar.sync 	0;
	setp.ge.u32 	%p305, %r1550, %r1602;
	@%p305 bra 	$L__BB3_565;
	ld.param.u32 	%r1493, [_ZN3cub18CUB_300001_SM_10006detail6select23DeviceSelectSweepKernelINS2_10policy_hubIiciLb0ELNS0_10SelectImplE0EE10Policy1000EPiPcS8_S8_NS0_13ScanTileStateIiLb1EEENS0_8NullTypeESC_iNS2_19streaming_context_tIlLb1EEELS5_0EEEvT0_T1_T2_T3_T4_T5_T6_T7_iT8_NS1_7vsmem_tE_param_7];
	mov.u64 	%rd399, %rd201;
	ld.param.u8 	%rs34, [%rd399];
	ld.param.u64 	%rd400, [%rd399+24];
	cvta.to.global.u64 	%rd102, %rd400;
	add.s32 	%r961, %r261, %r262;
	add.s32 	%r962, %r961, %r263;
	add.s32 	%r963, %r962, %r264;
	add.s32 	%r964, %r963, %r265;
	add.s32 	%r965, %r964, %r266;
	add.s32 	%r966, %r965, %r267;
	add.s32 	%r967, %r966, %r268;
	add.s32 	%r968, %r967, %r269;
	add.s32 	%r969, %r968, %r270;
	add.s32 	%r970, %r969, %r271;
	add.s32 	%r971, %r970, %r272;
	add.s32 	%r972, %r971, %r273;
	add.s32 	%r973, %r972, %r274;
	add.s32 	%r974, %r973, %r275;
	add.s32 	%r975, %r974, %r260;
	add.s32 	%r976, %r975, %r1493;
	sub.s32 	%r977, %r976, %r1550;
	add.s32 	%r291, %r977, -7169;
	and.b32  	%r978, %r291, 1536;
	setp.eq.s32 	%p306, %r978, 1536;
	@%p306 bra 	$L__BB3_378;
	cvt.u64.u32 	%rd695, %r1550;
	shl.b32 	%r979, %r1550, 2;
	mov.u32 	%r980, _ZZN3cub18CUB_300001_SM_10006detail6select23DeviceSelectSweepKernelINS2_10policy_hubIiciLb0ELNS0_10SelectImplE0EE10Policy1000EPiPcS8_S8_NS0_13ScanTileStateIiLb1EEENS0_8NullTypeESC_iNS2_19streaming_context_tIlLb1EEELS5_0EEEvT0_T1_T2_T3_T4_T5_T6_T7_iT8_NS1_7vsmem_tEE19static_temp_storage;
	add.s32 	%r1549, %r980, %r979;
	shr.u32 	%r981, %r291, 9;
	add.s32 	%r982, %r981, 1;
	and.b32  	%r983, %r982, 3;
	neg.s32 	%r1548, %r983;
$L__BB3_375:
	.pragma "nounroll";
	setp.ne.s16 	%p307, %rs34, 0;
	ld.shared.u32 	%r296, [%r1549];
	mov.b64 	%rd696, 0;
	@%p307 bra 	$L__BB3_377;
	ld.global.u64 	%rd696, [%rd102];
$L__BB3_377:
	add.s64 	%rd402, %rd696, %rd695;
	shl.b64 	%rd403, %rd402, 2;
	add.s64 	%rd404, %rd4, %rd403;
	st.global.u32 	[%rd404], %r296;
	add.s64 	%rd695, %rd695, 512;
	cvt.u32.u64 	%r1550, %rd695;
	add.s32 	%r1549, %r1549, 2048;
	add.s32 	%r1548, %r1548, 1;
	setp.ne.s32 	%p308, %r1548, 0;
	@%p308 bra 	$L__BB3_375;
$L__BB3_378:
	setp.lt.u32 	%p309, %r291, 1536;
	@%p309 bra 	$L__BB3_565;
	mul.wide.u32 	%rd406, %r1550, 4;
	add.s64 	%rd108, %rd4, %rd406;
	shl.b32 	%r984, %r1550, 2;
	mov.u32 	%r985, _ZZN3cub18CUB_300001_SM_10006detail6select23DeviceSelectSweepKernelINS2_10policy_hubIiciLb0ELNS0_10SelectImplE0EE10Policy1000EPiPcS8_S8_NS0_13ScanTileStateIiLb1EEENS0_8NullTypeESC_iNS2_19streaming_context_tIlLb1EEELS5_0EEEvT0_T1_T2_T3_T4_T5_T6_T7_iT8_NS1_7vsmem_tEE19static_temp_storage;
	add.s32 	%r986, %r984, %r985;
	add.s32 	%r1551, %r986, 4096;
	mov.b64 	%rd697, 0;
$L__BB3_380:
	setp.ne.s16 	%p310, %rs34, 0;
	ld.shared.u32 	%r304, [%r1551+-4096];
	mov.b64 	%rd698, 0;
	@%p310 bra 	$L__BB3_382;
	ld.global.u64 	%rd698, [%rd102];
$L__BB3_382:
	setp.ne.s16 	%p311, %rs34, 0;
	shl.b64 	%rd409, %rd698, 2;
	add.s64 	%rd410, %rd697, %rd409;
	add.s64 	%rd411, %rd108, %rd410;
	st.global.u32 	[%rd411], %r304;
	ld.shared.u32 	%r305, [%r1551+-2048];
	mov.b64 	%rd699, 0;
	@%p311 bra 	$L__BB3_384;
	ld.global.u64 	%rd699, [%rd102];
$L__BB3_384:
	setp.ne.s16 	%p312, %rs34, 0;
	shl.b64 	%rd413, %rd699, 2;
	add.s64 	%rd414, %rd697, %rd413;
	add.s64 	%rd415, %rd108, %rd414;
	st.global.u32 	[%rd415+2048], %r305;
	ld.shared.u32 	%r306, [%r1551];
	mov.b64 	%rd700, 0;
	@%p312 bra 	$L__BB3_386;
	ld.global.u64 	%rd700, [%rd102];
$L__BB3_386:
	setp.ne.s16 	%p313, %rs34, 0;
	shl.b64 	%rd417, %rd700, 2;
	add.s64 	%rd418, %rd697, %rd417;
	add.s64 	%rd419, %rd108, %rd418;
	st.global.u32 	[%rd419+4096], %r306;
	ld.shared.u32 	%r307, [%r1551+2048];
	mov.b64 	%rd701, 0;
	@%p313 bra 	$L__BB3_388;
	ld.global.u64 	%rd701, [%rd102];
$L__BB3_388:
	shl.b64 	%rd420, %rd701, 2;
	add.s64 	%rd421, %rd697, %rd420;
	add.s64 	%rd422, %rd108, %rd421;
	st.global.u32 	[%rd422+6144], %r307;
	add.s32 	%r1550, %r1550, 2048;
	add.s64 	%rd697, %rd697, 8192;
	add.s32 	%r1551, %r1551, 8192;
	setp.lt.s32 	%p314, %r1550, %r1602;
	@%p314 bra 	$L__BB3_380;
	bra.uni 	$L__BB3_565;
$L__BB3_389:
	ld.param.u8 	%rs37, [%rd1];
	setp.eq.s16 	%p3, %rs37, 0;
	ld.param.u64 	%rd205, [%rd1+16];
	selp.b64 	%rd206, %rd205, 0, %p3;
	cvt.s64.s32 	%rd147, %r2;
	add.s64 	%rd207, %rd206, %rd147;
	mov.u32 	%r1598, %tid.x;
	mul.lo.s32 	%r480, %r1598, 14;
	setp.ge.s32 	%p4, %r480, %r182;
	cvt.u64.u32 	%rd148, %r480;
	add.s64 	%rd208, %rd207, %rd148;
	shl.b64 	%rd209, %rd208, 2;
	add.s64 	%rd149, %rd2, %rd209;
	@%p4 bra 	$L__BB3_391;
	ld.global.u32 	%r1553, [%rd149];
$L__BB3_391:
	cvt.u32.u64 	%r482, %rd148;
	add.s32 	%r313, %r482, 1;
	setp.ge.s32 	%p5, %r313, %r182;
	@%p5 bra 	$L__BB3_393;
	ld.global.u32 	%r1554, [%rd149+4];
$L__BB3_393:
	add.s32 	%r316, %r482, 2;
	setp.ge.s32 	%p6, %r316, %r182;
	@%p6 bra 	$L__BB3_395;
	ld.global.u32 	%r1555, [%rd149+8];
$L__BB3_395:
	add.s32 	%r319, %r482, 3;
	setp.ge.s32 	%p7, %r319, %r182;
	@%p7 bra 	$L__BB3_397;
	ld.global.u32 	%r1556, [%rd149+12];
$L__BB3_397:
	add.s32 	%r322, %r482, 4;
	setp.ge.s32 	%p8, %r322, %r182;
	@%p8 bra 	$L__BB3_399;
	ld.global.u32 	%r1557, [%rd149+16];
$L__BB3_399:
	add.s32 	%r325, %r482, 5;
	setp.ge.s32 	%p9, %r325, %r182;
	@%p9 bra 	$L__BB3_401;
	ld.global.u32 	%r1558, [%rd149+20];
$L__BB3_401:
	add.s32 	%r328, %r482, 6;
	setp.ge.s32 	%p10, %r328, %r182;
	@%p10 bra 	$L__BB3_403;
	ld.global.u32 	%r1559, [%rd149+24];
$L__BB3_403:
	add.s32 	%r331, %r482, 7;
	setp.ge.s32 	%p11, %r331, %r182;
	@%p11 bra 	$L__BB3_405;
	ld.global.u32 	%r1560, [%rd149+28];
$L__BB3_405:
	add.s32 	%r334, %r482, 8;
	setp.ge.s32 	%p12, %r334, %r182;
	@%p12 bra 	$L__BB3_407;
	ld.global.u32 	%r1561, [%rd149+32];
$L__BB3_407:
	add.s32 	%r337, %r482, 9;
	setp.ge.s32 	%p13, %r337, %r182;
	@%p13 bra 	$L__BB3_409;
	ld.global.u32 	%r1562, [%rd149+36];
$L__BB3_409:
	add.s32 	%r340, %r482, 10;
	setp.ge.s32 	%p14, %r340, %r182;
	@%p14 bra 	$L__BB3_411;
	ld.global.u32 	%r1563, [%rd149+40];
$L__BB3_411:
	add.s32 	%r343, %r482, 11;
	setp.ge.s32 	%p15, %r343, %r182;
	@%p15 bra 	$L__BB3_413;
	ld.global.u32 	%r1564, [%rd149+44];
$L__BB3_413:
	add.s32 	%r346, %r482, 12;
	setp.ge.s32 	%p16, %r346, %r182;
	@%p16 bra 	$L__BB3_415;
	ld.global.u32 	%r1565, [%rd149+48];
$L__BB3_415:
	add.s32 	%r349, %r482, 13;
	setp.ge.s32 	%p17, %r349, %r182;
	@%p17 bra 	$L__BB3_417;
	ld.global.u32 	%r1566, [%rd149+52];
$L__BB3_417:
	setp.ge.s32 	%p18, %r482, %r182;
	bar.sync 	0;
	setp.eq.s16 	%p19, %rs37, 0;
	selp.b64 	%rd211, %rd205, 0, %p19;
	add.s64 	%rd212, %rd211, %rd147;
	add.s64 	%rd213, %rd212, %rd148;
	add.s64 	%rd150, %rd3, %rd213;
	mov.b32 	%r1567, 1;
	@%p18 bra 	$L__BB3_419;
	ld.global.u8 	%rs39, [%rd150];
	setp.ne.s16 	%p20, %rs39, 0;
	selp.u32 	%r1567, 1, 0, %p20;
$L__BB3_419:
	setp.ge.s32 	%p21, %r313, %r182;
	mov.b32 	%r1568, 1;
	@%p21 bra 	$L__BB3_421;
	ld.global.u8 	%rs40, [%rd150+1];
	setp.ne.s16 	%p22, %rs40, 0;
	selp.u32 	%r1568, 1, 0, %p22;
$L__BB3_421:
	setp.ge.s32 	%p23, %r316, %r182;
	mov.b32 	%r1569, 1;
	@%p23 bra 	$L__BB3_423;
	ld.global.u8 	%rs41, [%rd150+2];
	setp.ne.s16 	%p24, %rs41, 0;
	selp.u32 	%r1569, 1, 0, %p24;
$L__BB3_423:
	setp.ge.s32 	%p25, %r319, %r182;
	mov.b32 	%r1570, 1;
	@%p25 bra 	$L__BB3_425;
	ld.global.u8 	%rs42, [%rd150+3];
	setp.ne.s16 	%p26, %rs42, 0;
	selp.u32 	%r1570, 1, 0, %p26;
$L__BB3_425:
	setp.ge.s32 	%p27, %r322, %r182;
	mov.b32 	%r1571, 1;
	@%p27 bra 	$L__BB3_427;
	ld.global.u8 	%rs43, [%rd150+4];
	setp.ne.s16 	%p28, %rs43, 0;
	selp.u32 	%r1571, 1, 0, %p28;
$L__BB3_427:
	setp.ge.s32 	%p29, %r325, %r182;
	mov.b32 	%r1572, 1;
	@%p29 bra 	$L__BB3_429;
	ld.global.u8 	%rs44, [%rd150+5];
	setp.ne.s16 	%p30, %rs44, 0;
	selp.u32 	%r1572, 1, 0, %p30;
$L__BB3_429:
	setp.ge.s32 	%p31, %r328, %r182;
	mov.b32 	%r1573, 1;
	@%p31 bra 	$L__BB3_431;
	ld.global.u8 	%rs45, [%rd150+6];
	setp.ne.s16 	%p32, %rs45, 0;
	selp.u32 	%r1573, 1, 0, %p32;
$L__BB3_431:
	setp.ge.s32 	%p33, %r331, %r182;
	mov.b32 	%r1574, 1;
	@%p33 bra 	$L__BB3_433;
	ld.global.u8 	%rs46, [%rd150+7];
	setp.ne.s16 	%p34, %rs46, 0;
	selp.u32 	%r1574, 1, 0, %p34;
$L__BB3_433:
	setp.ge.s32 	%p35, %r334, %r182;
	mov.b32 	%r1575, 1;
	@%p35 bra 	$L__BB3_435;
	ld.global.u8 	%rs47, [%rd150+8];
	setp.ne.s16 	%p36, %rs47, 0;
	selp.u32 	%r1575, 1, 0, %p36;
$L__BB3_435:
	setp.ge.s32 	%p37, %r337, %r182;
	mov.b32 	%r1576, 1;
	@%p37 bra 	$L__BB3_437;
	ld.global.u8 	%rs48, [%rd150+9];
	setp.ne.s16 	%p38, %rs48, 0;
	selp.u32 	%r1576, 1, 0, %p38;
$L__BB3_437:
	setp.ge.s32 	%p39, %r340, %r182;
	mov.b32 	%r1577, 1;
	@%p39 bra 	$L__BB3_439;
	ld.global.u8 	%rs49, [%rd150+10];
	setp.ne.s16 	%p40, %rs49, 0;
	selp.u32 	%r1577, 1, 0, %p40;
$L__BB3_439:
	setp.ge.s32 	%p41, %r343, %r182;
	mov.b32 	%r1578, 1;
	@%p41 bra 	$L__BB3_441;
	ld.global.u8 	%rs50, [%rd150+11];
	setp.ne.s16 	%p42, %rs50, 0;
	selp.u32 	%r1578, 1, 0, %p42;
$L__BB3_441:
	setp.ge.s32 	%p43, %r346, %r182;
	mov.b32 	%r1579, 1;
	@%p43 bra 	$L__BB3_443;
	ld.global.u8 	%rs51, [%rd150+12];
	setp.ne.s16 	%p44, %rs51, 0;
	selp.u32 	%r1579, 1, 0, %p44;
$L__BB3_443:
	setp.ge.s32 	%p45, %r349, %r182;
	mov.b32 	%r1580, 1;
	@%p45 bra 	$L__BB3_445;
	ld.global.u8 	%rs52, [%rd150+13];
	setp.ne.s16 	%p46, %rs52, 0;
	selp.u32 	%r1580, 1, 0, %p46;
$L__BB3_445:
	bar.sync 	0;
	add.s32 	%r553, %r1568, %r1567;
	add.s32 	%r554, %r1569, %r553;
	add.s32 	%r555, %r1570, %r554;
	add.s32 	%r556, %r1571, %r555;
	add.s32 	%r557, %r1572, %r556;
	add.s32 	%r558, %r1573, %r557;
	add.s32 	%r559, %r1574, %r558;
	add.s32 	%r560, %r1575, %r559;
	add.s32 	%r561, %r1576, %r560;
	add.s32 	%r562, %r1577, %r561;
	add.s32 	%r563, %r1578, %r562;
	add.s32 	%r564, %r1579, %r563;
	add.s32 	%r527, %r1580, %r564;
	shr.u32 	%r381, %r1598, 5;
	// begin inline asm
	mov.u32 %r522, %laneid;
	// end inline asm
	mov.b32 	%r525, 1;
	mov.b32 	%r550, 0;
	mov.b32 	%r552, -1;
	// begin inline asm
	{  .reg .s32 r0;  .reg .pred p;  shfl.sync.up.b32 r0|p, %r527, %r525, %r550, %r552;  @p add.s32 r0, r0, %r527;  mov.s32 %r523, r0;}
	// end inline asm
	mov.b32 	%r531, 2;
	// begin inline asm
	{  .reg .s32 r0;  .reg .pred p;  shfl.sync.up.b32 r0|p, %r523, %r531, %r550, %r552;  @p add.s32 r0, r0, %r523;  mov.s32 %r529, r0;}
	// end inline asm
	mov.b32 	%r537, 4;
	// begin inline asm
	{  .reg .s32 r0;  .reg .pred p;  shfl.sync.up.b32 r0|p, %r529, %r537, %r550, %r552;  @p add.s32 r0, r0, %r529;  mov.s32 %r535, r0;}
	// end inline asm
	mov.b32 	%r543, 8;
	// begin inline asm
	{  .reg .s32 r0;  .reg .pred p;  shfl.sync.up.b32 r0|p, %r535, %r543, %r550, %r552;  @p add.s32 r0, r0, %r535;  mov.s32 %r541, r0;}
	// end inline asm
	mov.b32 	%r549, 16;
	// begin inline asm
	{  .reg .s32 r0;  .reg .pred p;  shfl.sync.up.b32 r0|p, %r541, %r549, %r550, %r552;  @p add.s32 r0, r0, %r541;  mov.s32 %r547, r0;}
	// end inline asm
	setp.ne.s32 	%p47, %r522, 31;
	@%p47 bra 	$L__BB3_447;
	shl.b32 	%r565, %r381, 2;
	mov.u32 	%r566, _ZZN3cub18CUB_300001_SM_10006detail6select23DeviceSelectSweepKernelINS2_10policy_hubIiciLb0ELNS0_10SelectImplE0EE10Policy1000EPiPcS8_S8_NS0_13ScanTileStateIiLb1EEENS0_8NullTypeESC_iNS2_19streaming_context_tIlLb1EEELS5_0EEEvT0_T1_T2_T3_T4_T5_T6_T7_iT8_NS1_7vsmem_tEE19static_temp_storage;
	add.s32 	%r567, %r566, %r565;
	st.shared.u32 	[%r567], %r547;
$L__BB3_447:
	sub.s32 	%r568, %r547, %r527;
	bar.sync 	0;
	ld.shared.v4.u32 	{%r569, %r570, %r571, %r572}, [_ZZN3cub18CUB_300001_SM_10006detail6select23DeviceSelectSweepKernelINS2_10policy_hubIiciLb0ELNS0_10SelectImplE0EE10Policy1000EPiPcS8_S8_NS0_13ScanTileStateIiLb1EEENS0_8NullTypeESC_iNS2_19streaming_context_tIlLb1EEELS5_0EEEvT0_T1_T2_T3_T4_T5_T6_T7_iT8_NS1_7vsmem_tEE19static_temp_storage];
	add.s32 	%r573, %r570, %r569;
	setp.eq.s32 	%p48, %r381, 2;
	selp.b32 	%r574, %r573, %r569, %p48;
	add.s32 	%r575, %r573, %r571;
	setp.eq.s32 	%p49, %r381, 3;
	selp.b32 	%r576, %r575, %r574, %p49;
	add.s32 	%r577, %r575, %r572;
	setp.eq.s32 	%p50, %r381, 4;
	selp.b32 	%r578, %r577, %r576, %p50;
	ld.shared.v4.u32 	{%r579, %r580, %r581, %r582}, [_ZZN3cub18CUB_300001_SM_10006detail6select23DeviceSelectSweepKernelINS2_10policy_hubIiciLb0ELNS0_10SelectImplE0EE10Policy1000EPiPcS8_S8_NS0_13ScanTileStateIiLb1EEENS0_8NullTypeESC_iNS2_19streaming_context_tIlLb1EEELS5_0EEEvT0_T1_T2_T3_T4_T5_T6_T7_iT8_NS1_7vsmem_tEE19static_temp_storage+16];
	add.s32 	%r583, %r577, %r579;
	setp.eq.s32 	%p51, %r381, 5;
	selp.b32 	%r584, %r583, %r578, %p51;
	add.s32 	%r585, %r583, %r580;
	setp.eq.s32 	%p52, %r381, 6;
	selp.b32 	%r586, %r585, %r584, %p52;
	add.s32 	%r587, %r585, %r581;
	setp.eq.s32 	%p53, %r381, 7;
	selp.b32 	%r588, %r587, %r586, %p53;
	add.s32 	%r589, %r587, %r582;
	setp.eq.s32 	%p54, %r381, 8;
	selp.b32 	%r590, %r589, %r588, %p54;
	ld.shared.v4.u32 	{%r591, %r592, %r593, %r594}, [_ZZN3cub18CUB_300001_SM_10006detail6select23DeviceSelectSweepKernelINS2_10policy_hubIiciLb0ELNS0_10SelectImplE0EE10Policy1000EPiPcS8_S8_NS0_13ScanTileStateIiLb1EEENS0_8NullTypeESC_iNS2_19streaming_context_tIlLb1EEELS5_0EEEvT0_T1_T2_T3_T4_T5_T6_T7_iT8_NS1_7vsmem_tEE19static_temp_storage+32];
	add.s32 	%r595, %r589, %r591;
	setp.eq.s32 	%p55, %r381, 9;
	selp.b32 	%r596, %r595, %r590, %p55;
	add.s32 	%r597, %r595, %r592;
	setp.eq.s32 	%p56, %r381, 10;
	selp.b32 	%r598, %r597, %r596, %p56;
	add.s32 	%r599, %r597, %r593;
	setp.eq.s32 	%p57, %r381, 11;
	selp.b32 	%r600, %r599, %r598, %p57;
	add.s32 	%r601, %r599, %r594;
	setp.eq.s32 	%p58, %r381, 12;
	selp.b32 	%r602, %r601, %r600, %p58;
	ld.shared.v4.u32 	{%r603, %r604, %r605, %r606}, [_ZZN3cub18CUB_300001_SM_10006detail6select23DeviceSelectSweepKernelINS2_10policy_hubIiciLb0ELNS0_10SelectImplE0EE10Policy1000EPiPcS8_S8_NS0_13ScanTileStateIiLb1EEENS0_8NullTypeESC_iNS2_19streaming_context_tIlLb1EEELS5_0EEEvT0_T1_T2_T3_T4_T5_T6_T7_iT8_NS1_7vsmem_tEE19static_temp_storage+48];
	add.s32 	%r607, %r601, %r603;
	setp.eq.s32 	%p59, %r381, 13;
	selp.b32 	%r608, %r607, %r602, %p59;
	add.s32 	%r609, %r607, %r604;
	setp.eq.s32 	%p60, %r381, 14;
	selp.b32 	%r610, %r609, %r608, %p60;
	add.s32 	%r611, %r609, %r605;
	setp.eq.s32 	%p61, %r381, 15;
	selp.b32 	%r612, %r611, %r610, %p61;
	add.s32 	%r384, %r611, %r606;
	setp.gt.u32 	%p62, %r1598, 31;
	setp.lt.u32 	%p63, %r1598, 32;
	setp.eq.s32 	%p64, %r522, 0;
	selp.b32 	%r613, 0, %r568, %p64;
	add.s32 	%r1594, %r612, %r613;
	selp.b32 	%r386, %r568, %r1594, %p63;
	@%p62 bra 	$L__BB3_463;
	setp.ne.s32 	%p65, %r1598, 0;
	mul.wide.s32 	%rd214, %r1499, 8;
	add.s64 	%rd151, %rd5, %rd214;
	@%p65 bra 	$L__BB3_450;
	st.shared.u32 	[_ZZN3cub18CUB_300001_SM_10006detail6select23DeviceSelectSweepKernelINS2_10policy_hubIiciLb0ELNS0_10SelectImplE0EE10Policy1000EPiPcS8_S8_NS0_13ScanTileStateIiLb1EEENS0_8NullTypeESC_iNS2_19streaming_context_tIlLb1EEELS5_0EEEvT0_T1_T2_T3_T4_T5_T6_T7_iT8_NS1_7vsmem_tEE19static_temp_storage+108], %r384;
	add.s64 	%rd215, %rd151, 256;
	mov.b32 	%r614, 100;
	// begin inline asm
	st.relaxed.gpu.v2.u32 [%rd215], {%r614, %r384};
	// end inline asm
$L__BB3_450:
	not.b32 	%r620, %r1598;
	add.s32 	%r1589, %r1499, %r620;
	mov.b32 	%r616, 675;
	// begin inline asm
	nanosleep.u32 %r616;
	// end inline asm
	mul.wide.s32 	%rd217, %r1589, 8;
	add.s64 	%rd218, %rd5, %rd217;
	add.s64 	%rd216, %rd218, 256;
	// begin inline asm
	ld.relaxed.gpu.v2.u32 {%r1591, %r1583}, [%rd216];
	// end inline asm
	mov.b32 	%r1584, 422;
$L__BB3_451:
	setp.eq.s32 	%p66, %r1591, 99;
	mov.b32 	%r621, -1;
	vote.sync.any.pred 	%p67, %p66, %r621;
	not.pred 	%p68, %p67;
	@%p68 bra 	$L__BB3_453;
	mul.lo.s32 	%r790, %r1499, 16807;
	and.b32  	%r1499, %r790, 2147483647;
	add.s32 	%r791, %r1584, 1;
	rem.u32 	%r787, %r1499, %r791;
	// begin inline asm
	nanosleep.u32 %r787;
	// end inline asm
	shr.u32 	%r1584, %r1584, 1;
	// begin inline asm
	ld.relaxed.gpu.v2.u32 {%r1591, %r1583}, [%rd216];
	// end inline asm
	bra.uni 	$L__BB3_451;
$L__BB3_453:
	setp.eq.s32 	%p69, %r1591, 101;
	mov.b32 	%r648, -1;
	vote.sync.ballot.b32 	%r650, %p69, %r648;
	// begin inline asm
	mov.u32 %r623, %lanemask_ge;
	// end inline asm
	and.b32  	%r651, %r650, %r623;
	or.b32  	%r652, %r651, -2147483648;
	add.s32 	%r653, %r652, -1;
	not.b32 	%r654, %r652;
	and.b32  	%r655, %r654, %r653;
	popc.b32 	%r627, %r655;
	mov.b32 	%r626, 1;
	// begin inline asm
	shfl.sync.down.b32 %r624, %r1583, %r626, %r627, %r648;
	// end inline asm
	setp.lt.s32 	%p71, %r522, %r627;
	selp.b32 	%r656, %r624, 0, %p71;
	add.s32 	%r630, %r656, %r1583;
	mov.b32 	%r631, 2;
	// begin inline asm
	shfl.sync.down.b32 %r629, %r630, %r631, %r627, %r648;
	// end inline asm
	add.s32 	%r401, %r522, 2;
	setp.gt.s32 	%p72, %r401, %r627;
	selp.b32 	%r657, 0, %r629, %p72;
	add.s32 	%r635, %r630, %r657;
	mov.b32 	%r636, 4;
	// begin inline asm
	shfl.sync.down.b32 %r634, %r635, %r636, %r627, %r648;
	// end inline asm
	add.s32 	%r402, %r522, 4;
	setp.gt.s32 	%p73, %r402, %r627;
	selp.b32 	%r658, 0, %r634, %p73;
	add.s32 	%r640, %r635, %r658;
	mov.b32 	%r641, 8;
	// begin inline asm
	shfl.sync.down.b32 %r639, %r640, %r641, %r627, %r648;
	// end inline asm
	add.s32 	%r403, %r522, 8;
	setp.gt.s32 	%p74, %r403, %r627;
	selp.b32 	%r659, 0, %r639, %p74;
	add.s32 	%r645, %r640, %r659;
	mov.b32 	%r646, 16;
	// begin inline asm
	shfl.sync.down.b32 %r644, %r645, %r646, %r627, %r648;
	// end inline asm
	add.s32 	%r404, %r522, 16;
	setp.gt.s32 	%p75, %r404, %r627;
	selp.b32 	%r660, 0, %r644, %p75;
	add.s32 	%r1587, %r645, %r660;
	add.s64 	%rd153, %rd5, 256;
	mov.b32 	%r1585, 422;
$L__BB3_454:
	setp.ne.s32 	%p76, %r1591, 101;
	mov.b32 	%r661, -1;
	vote.sync.all.pred 	%p77, %p76, %r661;
	not.pred 	%p78, %p77;
	@%p78 bra 	$L__BB3_459;
	shr.u32 	%r1585, %r1585, 1;
	mul.wide.s32 	%rd314, %r1589, 8;
	add.s64 	%rd315, %rd153, %rd314;
	add.s64 	%rd313, %rd315, -256;
	// begin inline asm
	ld.relaxed.gpu.v2.u32 {%r1591, %r1592}, [%rd313];
	// end inline asm
	mov.u32 	%r1593, %r1585;
$L__BB3_456:
	setp.eq.s32 	%p163, %r1591, 99;
	mov.b32 	%r743, -1;
	vote.sync.any.pred 	%p164, %p163, %r743;
	not.pred 	%p165, %p164;
	@%p165 bra 	$L__BB3_458;
	mul.lo.s32 	%r785, %r1499, 16807;
	and.b32  	%r1499, %r785, 2147483647;
	add.s32 	%r786, %r1593, 1;
	rem.u32 	%r782, %r1499, %r786;
	// begin inline asm
	nanosleep.u32 %r782;
	// end inline asm
	shr.u32 	%r1593, %r1593, 1;
	// begin inline asm
	ld.relaxed.gpu.v2.u32 {%r1591, %r1592}, [%rd313];
	// end inline asm
	bra.uni 	$L__BB3_456;
$L__BB3_458:
	setp.eq.s32 	%p166, %r1591, 101;
	mov.b32 	%r769, -1;
	vote.sync.ballot.b32 	%r770, %p166, %r769;
	and.b32  	%r771, %r770, %r623;
	or.b32  	%r772, %r771, -2147483648;
	add.s32 	%r773, %r772, -1;
	not.b32 	%r774, %r772;
	and.b32  	%r775, %r774, %r773;
	popc.b32 	%r748, %r775;
	mov.b32 	%r747, 1;
	// begin inline asm
	shfl.sync.down.b32 %r745, %r1592, %r747, %r748, %r769;
	// end inline asm
	setp.lt.s32 	%p168, %r522, %r748;
	selp.b32 	%r776, %r745, 0, %p168;
	add.s32 	%r751, %r776, %r1592;
	mov.b32 	%r752, 2;
	// begin inline asm
	shfl.sync.down.b32 %r750, %r751, %r752, %r748, %r769;
	// end inline asm
	setp.gt.s32 	%p169, %r401, %r748;
	selp.b32 	%r777, 0, %r750, %p169;
	add.s32 	%r756, %r751, %r777;
	mov.b32 	%r757, 4;
	// begin inline asm
	shfl.sync.down.b32 %r755, %r756, %r757, %r748, %r769;
	// end inline asm
	setp.gt.s32 	%p170, %r402, %r748;
	selp.b32 	%r778, 0, %r755, %p170;
	add.s32 	%r761, %r756, %r778;
	mov.b32 	%r762, 8;
	// begin inline asm
	shfl.sync.down.b32 %r760, %r761, %r762, %r748, %r769;
	// end inline asm
	setp.gt.s32 	%p171, %r403, %r748;
	selp.b32 	%r779, 0, %r760, %p171;
	add.s32 	%r766, %r761, %r779;
	mov.b32 	%r767, 16;
	// begin inline asm
	shfl.sync.down.b32 %r765, %r766, %r767, %r748, %r769;
	// end inline asm
	setp.gt.s32 	%p172, %r404, %r748;
	selp.b32 	%r780, 0, %r765, %p172;
	add.s32 	%r781, %r780, %r1587;
	add.s32 	%r1587, %r781, %r766;
	add.s32 	%r1589, %r1589, -32;
	bra.uni 	$L__BB3_454;
$L__BB3_459:
	setp.ne.s32 	%p79, %r1598, 0;
	@%p79 bra 	$L__BB3_461;
	add.s32 	%r664, %r1587, %r384;
	add.s64 	%rd219, %rd151, 256;
	mov.b32 	%r663, 101;
	// begin inline asm
	st.relaxed.gpu.v2.u32 [%rd219], {%r663, %r664};
	// end inline asm
	st.shared.u32 	[_ZZN3cub18CUB_300001_SM_10006detail6select23DeviceSelectSweepKernelINS2_10policy_hubIiciLb0ELNS0_10SelectImplE0EE10Policy1000EPiPcS8_S8_NS0_13ScanTileStateIiLb1EEENS0_8NullTypeESC_iNS2_19streaming_context_tIlLb1EEELS5_0EEEvT0_T1_T2_T3_T4_T5_T6_T7_iT8_NS1_7vsmem_tEE19static_temp_storage+100], %r1587;
	st.shared.u32 	[_ZZN3cub18CUB_300001_SM_10006detail6select23DeviceSelectSweepKernelINS2_10policy_hubIiciLb0ELNS0_10SelectImplE0EE10Policy1000EPiPcS8_S8_NS0_13ScanTileStateIiLb1EEENS0_8NullTypeESC_iNS2_19streaming_context_tIlLb1EEELS5_0EEEvT0_T1_T2_T3_T4_T5_T6_T7_iT8_NS1_7vsmem_tEE19static_temp_storage+104], %r664;
$L__BB3_461:
	setp.ne.s32 	%p80, %r522, 0;
	mov.u32 	%r1594, %r386;
	@%p80 bra 	$L__BB3_463;
	st.shared.u32 	[_ZZN3cub18CUB_300001_SM_10006detail6select23DeviceSelectSweepKernelINS2_10policy_hubIiciLb0ELNS0_10SelectImplE0EE10Policy1000EPiPcS8_S8_NS0_13ScanTileStateIiLb1EEENS0_8NullTypeESC_iNS2_19streaming_context_tIlLb1EEELS5_0EEEvT0_T1_T2_T3_T4_T5_T6_T7_iT8_NS1_7vsmem_tEE19static_temp_storage+80], %r1587;
	mov.u32 	%r1594, %r1587;
$L__BB3_463:
	mov.u64 	%rd155, %rd201;
	bar.sync 	0;
	setp.eq.s32 	%p81, %r1598, 0;
	ld.shared.u32 	%r665, [_ZZN3cub18CUB_300001_SM_10006detail6select23DeviceSelectSweepKernelINS2_10policy_hubIiciLb0ELNS0_10SelectImplE0EE10Policy1000EPiPcS8_S8_NS0_13ScanTileStateIiLb1EEENS0_8NullTypeESC_iNS2_19streaming_context_tIlLb1EEELS5_0EEEvT0_T1_T2_T3_T4_T5_T6_T7_iT8_NS1_7vsmem_tEE19static_temp_storage+80];
	selp.b32 	%r666, 0, %r665, %p81;
	add.s32 	%r427, %r666, %r1594;
	add.s32 	%r428, %r427, %r1567;
	add.s32 	%r429, %r553, %r427;
	add.s32 	%r430, %r429, %r1569;
	add.s32 	%r431, %r430, %r1570;
	add.s32 	%r432, %r431, %r1571;
	add.s32 	%r433, %r432, %r1572;
	add.s32 	%r434, %r433, %r1573;
	add.s32 	%r435, %r434, %r1574;
	add.s32 	%r436, %r435, %r1575;
	add.s32 	%r437, %r436, %r1576;
	add.s32 	%r438, %r437, %r1577;
	add.s32 	%r439, %r438, %r1578;
	add.s32 	%r440, %r439, %r1579;
	ld.shared.v2.u32 	{%r668, %r441}, [_ZZN3cub18CUB_300001_SM_10006detail6select23DeviceSelectSweepKernelINS2_10policy_hubIiciLb0ELNS0_10SelectImplE0EE10Policy1000EPiPcS8_S8_NS0_13ScanTileStateIiLb1EEENS0_8NullTypeESC_iNS2_19streaming_context_tIlLb1EEELS5_0EEEvT0_T1_T2_T3_T4_T5_T6_T7_iT8_NS1_7vsmem_tEE19static_temp_storage+104];
	ld.shared.u32 	%r442, [_ZZN3cub18CUB_300001_SM_10006detail6select23DeviceSelectSweepKernelINS2_10policy_hubIiciLb0ELNS0_10SelectImplE0EE10Policy1000EPiPcS8_S8_NS0_13ScanTileStateIiLb1EEENS0_8NullTypeESC_iNS2_19streaming_context_tIlLb1EEELS5_0EEEvT0_T1_T2_T3_T4_T5_T6_T7_iT8_NS1_7vsmem_tEE19static_temp_storage+100];
	sub.s32 	%r669, 7168, %r182;
	sub.s32 	%r1602, %r668, %r669;
	sub.s32 	%r444, %r441, %r669;
	setp.gt.s32 	%p82, %r444, 512;
	@%p82 bra 	$L__BB3_520;
	ld.param.u8 	%rs35, [%rd155];
	ld.param.u64 	%rd220, [%rd155+24];
	cvta.to.global.u64 	%rd156, %rd220;
	setp.ne.s32 	%p83, %r1567, 0;
	setp.lt.s32 	%p84, %r427, %r1602;
	and.pred  	%p85, %p83, %p84;
	@%p85 bra 	$L__BB3_465;
	bra.uni 	$L__BB3_468;
$L__BB3_465:
	setp.ne.s16 	%p86, %rs35, 0;
	mov.b64 	%rd721, 0;
	@%p86 bra 	$L__BB3_467;
	ld.global.u64 	%rd721, [%rd156];
$L__BB3_467:
	cvt.s64.s32 	%rd222, %r427;
	add.s64 	%rd223, %rd721, %rd222;
	shl.b64 	%rd224, %rd223, 2;
	add.s64 	%rd225, %rd4, %rd224;
	st.global.u32 	[%rd225], %r1553;
$L__BB3_468:
	setp.eq.s32 	%p87, %r1568, 0;
	setp.ge.s32 	%p88, %r428, %r1602;
	or.pred  	%p89, %p87, %p88;
	@%p89 bra 	$L__BB3_472;
	setp.ne.s16 	%p90, %rs35, 0;
	mov.b64 	%rd722, 0;
	@%p90 bra 	$L__BB3_471;
	ld.global.u64 	%rd722, [%rd156];
$L__BB3_471:
	cvt.s64.s32 	%rd227, %r428;
	add.s64 	%rd228, %rd722, %rd227;
	shl.b64 	%rd229, %rd228, 2;
	add.s64 	%rd230, %rd4, %rd229;
	st.global.u32 	[%rd230], %r1554;
$L__BB3_472:
	setp.eq.s32 	%p91, %r1569, 0;
	setp.ge.s32 	%p92, %r429, %r1602;
	or.pred  	%p93, %p91, %p92;
	@%p93 bra 	$L__BB3_476;
	setp.ne.s16 	%p94, %rs35, 0;
	mov.b64 	%rd723, 0;
	@%p94 bra 	$L__BB3_475;
	ld.global.u64 	%rd723, [%rd156];
$L__BB3_475:
	cvt.s64.s32 	%rd232, %r429;
	add.s64 	%rd233, %rd723, %rd232;
	shl.b64 	%rd234, %rd233, 2;
	add.s64 	%rd235, %rd4, %rd234;
	st.global.u32 	[%rd235], %r1555;
$L__BB3_476:
	setp.eq.s32 	%p95, %r1570, 0;
	setp.ge.s32 	%p96, %r430, %r1602;
	or.pred  	%p97, %p95, %p96;
	@%p97 bra 	$L__BB3_480;
	setp.ne.s16 	%p98, %rs35, 0;
	mov.b64 	%rd724, 0;
	@%p98 bra 	$L__BB3_479;
	ld.global.u64 	%rd724, [%rd156];
$L__BB3_479:
	cvt.s64.s32 	%rd237, %r430;
	add.s64 	%rd238, %rd724, %rd237;
	shl.b64 	%rd239, %rd238, 2;
	add.s64 	%rd240, %rd4, %rd239;
	st.global.u32 	[%rd240], %r1556;
$L__BB3_480:
	setp.eq.s32 	%p99, %r1571, 0;
	setp.ge.s32 	%p100, %r431, %r1602;
	or.pred  	%p101, %p99, %p100;
	@%p101 bra 	$L__BB3_484;
	setp.ne.s16 	%p102, %rs35, 0;
	mov.b64 	%rd725, 0;
	@%p102 bra 	$L__BB3_483;
	ld.global.u64 	%rd725, [%rd156];
$L__BB3_483:
	cvt.s64.s32 	%rd242, %r431;
	add.s64 	%rd243, %rd725, %rd242;
	shl.b64 	%rd244, %rd243, 2;
	add.s64 	%rd245, %rd4, %rd244;
	st.global.u32 	[%rd245], %r1557;
$L__BB3_484:
	setp.eq.s32 	%p103, %r1572, 0;
	setp.ge.s32 	%p104, %r432, %r1602;
	or.pred  	%p105, %p103, %p104;
	@%p105 bra 	$L__BB3_488;
	setp.ne.s16 	%p106, %rs35, 0;
	mov.b64 	%rd726, 0;
	@%p106 bra 	$L__BB3_487;
	ld.global.u64 	%rd726, [%rd156];
$L__BB3_487:
	cvt.s64.s32 	%rd247, %r432;
	add.s64 	%rd248, %rd726, %rd247;
	shl.b64 	%rd249, %rd248, 2;
	add.s64 	%rd250, %rd4, %rd249;
	st.global.u32 	[%rd250], %r1558;
$L__BB3_488:
	setp.eq.s32 	%p107, %r1573, 0;
	setp.ge.s32 	%p108, %r433, %r1602;
	or.pred  	%p109, %p107, %p108;
	@%p109 bra 	$L__BB3_492;
	setp.ne.s16 	%p110, %rs35, 0;
	mov.b64 	%rd727, 0;
	@%p110 bra 	$L__BB3_491;
	ld.global.u64 	%rd727, [%rd156];
$L__BB3_491:
	cvt.s64.s32 	%rd252, %r433;
	add.s64 	%rd253, %rd727, %rd252;
	shl.b64 	%rd254, %rd253, 2;
	add.s64 	%rd255, %rd4, %rd254;
	st.global.u32 	[%rd255], %r1559;
$L__BB3_492:
	setp.eq.s32 	%p111, %r1574, 0;
	setp.ge.s32 	%p112, %r434, %r1602;
	or.pred  	%p113, %p111, %p112;
	@%p113 bra 	$L__BB3_496;
	setp.ne.s16 	%p114, %rs35, 0;
	mov.b64 	%rd728, 0;
	@%p114 bra 	$L__BB3_495;
	ld.global.u64 	%rd728, [%rd156];
$L__BB3_495:
	cvt.s64.s32 	%rd257, %r434;
	add.s64 	%rd258, %rd728, %rd257;
	shl.b64 	%rd259, %rd258, 2;
	add.s64 	%rd260, %rd4, %rd259;
	st.global.u32 	[%rd260], %r1560;
$L__BB3_496:
	setp.eq.s32 	%p115, %r1575, 0;
	setp.ge.s32 	%p116, %r435, %r1602;
	or.pred  	%p117, %p115, %p116;
	@%p117 bra 	$L__BB3_500;
	setp.ne.s16 	%p118, %rs35, 0;
	mov.b64 	%rd729, 0;
	@%p118 bra 	$L__BB3_499;
	ld.global.u64 	%rd729, [%rd156];
$L__BB3_499:
	cvt.s64.s32 	%rd262, %r435;
	add.s64 	%rd263, %rd729, %rd262;
	shl.b64 	%rd264, %rd263, 2;
	add.s64 	%rd265, %rd4, %rd264;
	st.global.u32 	[%rd265], %r1561;
$L__BB3_500:
	setp.eq.s32 	%p119, %r1576, 0;
	setp.ge.s32 	%p120, %r436, %r1602;
	or.pred  	%p121, %p119, %p120;
	@%p121 bra 	$L__BB3_504;
	setp.ne.s16 	%p122, %rs35, 0;
	mov.b64 	%rd730, 0;
	@%p122 bra 	$L__BB3_503;
	ld.global.u64 	%rd730, [%rd156];
$L__BB3_503:
	cvt.s64.s32 	%rd267, %r436;
	add.s64 	%rd268, %rd730, %rd267;
	shl.b64 	%rd269, %rd268, 2;
	add.s64 	%rd270, %rd4, %rd269;
	st.global.u32 	[%rd270], %r1562;
$L__BB3_504:
	setp.eq.s32 	%p123, %r1577, 0;
	setp.ge.s32 	%p124, %r437, %r1602;
	or.pred  	%p125, %p123, %p124;
	@%p125 bra 	$L__BB3_508;
	setp.ne.s16 	%p126, %rs35, 0;
	mov.b64 	%rd731, 0;
	@%p126 bra 	$L__BB3_507;
	ld.global.u64 	%rd731, [%rd156];
$L__BB3_507:
	cvt.s64.s32 	%rd272, %r437;
	add.s64 	%rd273, %rd731, %rd272;
	shl.b64 	%rd274, %rd273, 2;
	add.s64 	%rd275, %rd4, %rd274;
	st.global.u32 	[%rd275], %r1563;
$L__BB3_508:
	setp.eq.s32 	%p127, %r1578, 0;
	setp.ge.s32 	%p128, %r438, %r1602;
	or.pred  	%p129, %p127, %p128;
	@%p129 bra 	$L__BB3_512;
	setp.ne.s16 	%p130, %rs35, 0;
	mov.b64 	%rd732, 0;
	@%p130 bra 	$L__BB3_511;
	ld.global.u64 	%rd732, [%rd156];
$L__BB3_511:
	cvt.s64.s32 	%rd277, %r438;
	add.s64 	%rd278, %rd732, %rd277;
	shl.b64 	%rd279, %rd278, 2;
	add.s64 	%rd280, %rd4, %rd279;
	st.global.u32 	[%rd280], %r1564;
$L__BB3_512:
	setp.eq.s32 	%p131, %r1579, 0;
	setp.ge.s32 	%p132, %r439, %r1602;
	or.pred  	%p133, %p131, %p132;
	@%p133 bra 	$L__BB3_516;
	setp.ne.s16 	%p134, %rs35, 0;
	mov.b64 	%rd733, 0;
	@%p134 bra 	$L__BB3_515;
	ld.global.u64 	%rd733, [%rd156];
$L__BB3_515:
	cvt.s64.s32 	%rd282, %r439;
	add.s64 	%rd283, %rd733, %rd282;
	shl.b64 	%rd284, %rd283, 2;
	add.s64 	%rd285, %rd4, %rd284;
	st.global.u32 	[%rd285], %r1565;
$L__BB3_516:
	setp.eq.s32 	%p135, %r1580, 0;
	setp.ge.s32 	%p136, %r440, %r1602;
	or.pred  	%p137, %p135, %p136;
	@%p137 bra 	$L__BB3_565;
	setp.ne.s16 	%p138, %rs35, 0;
	mov.b64 	%rd734, 0;
	@%p138 bra 	$L__BB3_519;
	ld.global.u64 	%rd734, [%rd156];
$L__BB3_519:
	cvt.s64.s32 	%rd287, %r440;
	add.s64 	%rd288, %rd734, %rd287;
	shl.b64 	%rd289, %rd288, 2;
	add.s64 	%rd290, %rd4, %rd289;
	st.global.u32 	[%rd290], %r1566;
	bra.uni 	$L__BB3_565;
$L__BB3_520:
	bar.sync 	0;
	setp.eq.s32 	%p139, %r1567, 0;
	@%p139 bra 	$L__BB3_522;
	sub.s32 	%r670, %r427, %r442;
	shl.b32 	%r671, %r670, 2;
	mov.u32 	%r672, _ZZN3cub18CUB_300001_SM_10006detail6select23DeviceSelectSweepKernelINS2_10policy_hubIiciLb0ELNS0_10SelectImplE0EE10Policy1000EPiPcS8_S8_NS0_13ScanTileStateIiLb1EEENS0_8NullTypeESC_iNS2_19streaming_context_tIlLb1EEELS5_0EEEvT0_T1_T2_T3_T4_T5_T6_T7_iT8_NS1_7vsmem_tEE19static_temp_storage;
	add.s32 	%r673, %r672, %r671;
	st.shared.u32 	[%r673], %r1553;
$L__BB3_522:
	setp.eq.s32 	%p140, %r1568, 0;
	@%p140 bra 	$L__BB3_524;
	sub.s32 	%r674, %r428, %r442;
	shl.b32 	%r675, %r674, 2;
	mov.u32 	%r676, _ZZN3cub18CUB_300001_SM_10006detail6select23DeviceSelectSweepKernelINS2_10policy_hubIiciLb0ELNS0_10SelectImplE0EE10Policy1000EPiPcS8_S8_NS0_13ScanTileStateIiLb1EEENS0_8NullTypeESC_iNS2_19streaming_context_tIlLb1EEELS5_0EEEvT0_T1_T2_T3_T4_T5_T6_T7_iT8_NS1_7vsmem_tEE19static_temp_storage;
	add.s32 	%r677, %r676, %r675;
	st.shared.u32 	[%r677], %r1554;
$L__BB3_524:
	setp.eq.s32 	%p141, %r1569, 0;
	@%p141 bra 	$L__BB3_526;
	sub.s32 	%r678, %r429, %r442;
	shl.b32 	%r679, %r678, 2;
	mov.u32 	%r680, _ZZN3cub18CUB_300001_SM_10006detail6select23DeviceSelectSweepKernelINS2_10policy_hubIiciLb0ELNS0_10SelectImplE0EE10Policy1000EPiPcS8_S8_NS0_13ScanTileStateIiLb1EEENS0_8NullTypeESC_iNS2_19streaming_context_tIlLb1EEELS5_0EEEvT0_T1_T2_T3_T4_T5_T6_T7_iT8_NS1_7vsmem_tEE19static_temp_storage;
	add.s32 	%r681, %r680, %r679;
	st.shared.u32 	[%r681], %r1555;
$L__BB3_526:
	setp.eq.s32 	%p142, %r1570, 0;
	@%p142 bra 	$L__BB3_528;
	sub.s32 	%r682, %r430, %r442;
	shl.b32 	%r683, %r682, 2;
	mov.u32 	%r684, _ZZN3cub18CUB_300001_SM_10006detail6select23DeviceSelectSweepKernelINS2_10policy_hubIiciLb0ELNS0_10SelectImplE0EE10Policy1000EPiPcS8_S8_NS0_13ScanTileStateIiLb1EEENS0_8NullTypeESC_iNS2_19streaming_context_tIlLb1EEELS5_0EEEvT0_T1_T2_T3_T4_T5_T6_T7_iT8_NS1_7vsmem_tEE19static_temp_storage;
	add.s32 	%r685, %r684, %r683;
	st.shared.u32 	[%r685], %r1556;
$L__BB3_528:
	setp.eq.s32 	%p143, %r1571, 0;
	@%p143 bra 	$L__BB3_530;
	sub.s32 	%r686, %r431, %r442;
	shl.b32 	%r687, %r686, 2;
	mov.u32 	%r688, _ZZN3cub18CUB_300001_SM_10006detail6select23DeviceSelectSweepKernelINS2_10policy_hubIiciLb0ELNS0_10SelectImplE0EE10Policy1000EPiPcS8_S8_NS0_13ScanTileStateIiLb1EEENS0_8NullTypeESC_iNS2_19streaming_context_tIlLb1EEELS5_0EEEvT0_T1_T2_T3_T4_T5_T6_T7_iT8_NS1_7vsmem_tEE19static_temp_storage;
	add.s32 	%r689, %r688, %r687;
	st.shared.u32 	[%r689], %r1557;
$L__BB3_530:
	setp.eq.s32 	%p144, %r1572, 0;
	@%p144 bra 	$L__BB3_532;
	sub.s32 	%r690, %r432, %r442;
	shl.b32 	%r691, %r690, 2;
	mov.u32 	%r692, _ZZN3cub18CUB_300001_SM_10006detail6select23DeviceSelectSweepKernelINS2_10policy_hubIiciLb0ELNS0_10SelectImplE0EE10Policy1000EPiPcS8_S8_NS0_13ScanTileStateIiLb1EEENS0_8NullTypeESC_iNS2_19streaming_context_tIlLb1EEELS5_0EEEvT0_T1_T2_T3_T4_T5_T6_T7_iT8_NS1_7vsmem_tEE19static_temp_storage;
	add.s32 	%r693, %r692, %r691;
	st.shared.u32 	[%r693], %r1558;
$L__BB3_532:
	setp.eq.s32 	%p145, %r1573, 0;
	@%p145 bra 	$L__BB3_534;
	sub.s32 	%r694, %r433, %r442;
	shl.b32 	%r695, %r694, 2;
	mov.u32 	%r696, _ZZN3cub18CUB_300001_SM_10006detail6select23DeviceSelectSweepKernelINS2_10policy_hubIiciLb0ELNS0_10SelectImplE0EE10Policy1000EPiPcS8_S8_NS0_13ScanTileStateIiLb1EEENS0_8NullTypeESC_iNS2_19streaming_context_tIlLb1EEELS5_0EEEvT0_T1_T2_T3_T4_T5_T6_T7_iT8_NS1_7vsmem_tEE19static_temp_storage;
	add.s32 	%r697, %r696, %r695;
	st.shared.u32 	[%r697], %r1559;
$L__BB3_534:
	setp.eq.s32 	%p146, %r1574, 0;
	@%p146 bra 	$L__BB3_536;
	sub.s32 	%r698, %r434, %r442;
	shl.b32 	%r699, %r698, 2;
	mov.u32 	%r700, _ZZN3cub18CUB_300001_SM_10006detail6select23DeviceSelectSweepKernelINS2_10policy_hubIiciLb0ELNS0_10SelectImplE0EE10Policy1000EPiPcS8_S8_NS0_13ScanTileStateIiLb1EEENS0_8NullTypeESC_iNS2_19streaming_context_tIlLb1EEELS5_0EEEvT0_T1_T2_T3_T4_T5_T6_T7_iT8_NS1_7vsmem_tEE19static_temp_storage;
	add.s32 	%r701, %r700, %r699;
	st.shared.u32 	[%r701], %r1560;
$L__BB3_536:
	setp.eq.s32 	%p147, %r1575, 0;
	@%p147 bra 	$L__BB3_538;
	sub.s32 	%r702, %r435, %r442;
	shl.b32 	%r703, %r702, 2;
	mov.u32 	%r704, _ZZN3cub18CUB_300001_SM_10006detail6select23DeviceSelectSweepKernelINS2_10policy_hubIiciLb0ELNS0_10SelectImplE0EE10Policy1000EPiPcS8_S8_NS0_13ScanTileStateIiLb1EEENS0_8NullTypeESC_iNS2_19streaming_context_tIlLb1EEELS5_0EEEvT0_T1_T2_T3_T4_T5_T6_T7_iT8_NS1_7vsmem_tEE19static_temp_storage;
	add.s32 	%r705, %r704, %r703;
	st.shared.u32 	[%r705], %r1561;
$L__BB3_538:
	setp.eq.s32 	%p148, %r1576, 0;
	@%p148 bra 	$L__BB3_540;
	sub.s32 	%r706, %r436, %r442;
	shl.b32 	%r707, %r706, 2;
	mov.u32 	%r708, _ZZN3cub18CUB_300001_SM_10006detail6select23DeviceSelectSweepKernelINS2_10policy_hubIiciLb0ELNS0_10SelectImplE0EE10Policy1000EPiPcS8_S8_NS0_13ScanTileStateIiLb1EEENS0_8NullTypeESC_iNS2_19streaming_context_tIlLb1EEELS5_0EEEvT0_T1_T2_T3_T4_T5_T6_T7_iT8_NS1_7vsmem_tEE19static_temp_storage;
	add.s32 	%r709, %r708, %r707;
	st.shared.u32 	[%r709], %r1562;
$L__BB3_540:
	setp.eq.s32 	%p149, %r1577, 0;
	@%p149 bra 	$L__BB3_542;
	sub.s32 	%r710, %r437, %r442;
	shl.b32 	%r711, %r710, 2;
	mov.u32 	%r712, _ZZN3cub18CUB_300001_SM_10006detail6select23DeviceSelectSweepKernelINS2_10policy_hubIiciLb0ELNS0_10SelectImplE0EE10Policy1000EPiPcS8_S8_NS0_13ScanTileStateIiLb1EEENS0_8NullTypeESC_iNS2_19streaming_context_tIlLb1EEELS5_0EEEvT0_T1_T2_T3_T4_T5_T6_T7_iT8_NS1_7vsmem_tEE19static_temp_storage;
	add.s32 	%r713, %r712, %r711;
	st.shared.u32 	[%r713], %r1563;
$L__BB3_542:
	setp.eq.s32 	%p150, %r1578, 0;
	@%p150 bra 	$L__BB3_544;
	sub.s32 	%r714, %r438, %r442;
	shl.b32 	%r715, %r714, 2;
	mov.u32 	%r716, _ZZN3cub18CUB_300001_SM_10006detail6select23DeviceSelectSweepKernelINS2_10policy_hubIiciLb0ELNS0_10SelectImplE0EE10Policy1000EPiPcS8_S8_NS0_13ScanTileStateIiLb1EEENS0_8NullTypeESC_iNS2_19streaming_context_tIlLb1EEELS5_0EEEvT0_T1_T2_T3_T4_T5_T6_T7_iT8_NS1_7vsmem_tEE19static_temp_storage;
	add.s32 	%r717, %r716, %r715;
	st.shared.u32 	[%r717], %r1564;
$L__BB3_544:
	setp.eq.s32 	%p151, %r1579, 0;
	@%p151 bra 	$L__BB3_546;
	sub.s32 	%r718, %r439, %r442;
	shl.b32 	%r719, %r718, 2;
	mov.u32 	%r720, _ZZN3cub18CUB_300001_SM_10006detail6select23DeviceSelectSweepKernelINS2_10policy_hubIiciLb0ELNS0_10SelectImplE0EE10Policy1000EPiPcS8_S8_NS0_13ScanTileStateIiLb1EEENS0_8NullTypeESC_iNS2_19streaming_context_tIlLb1EEELS5_0EEEvT0_T1_T2_T3_T4_T5_T6_T7_iT8_NS1_7vsmem_tEE19static_temp_storage;
	add.s32 	%r721, %r720, %r719;
	st.shared.u32 	[%r721], %r1565;
$L__BB3_546:
	setp.eq.s32 	%p152, %r1580, 0;
	@%p152 bra 	$L__BB3_548;
	sub.s32 	%r722, %r440, %r442;
	shl.b32 	%r723, %r722, 2;
	mov.u32 	%r724, _ZZN3cub18CUB_300001_SM_10006detail6select23DeviceSelectSweepKernelINS2_10policy_hubIiciLb0ELNS0_10SelectImplE0EE10Policy1000EPiPcS8_S8_NS0_13ScanTileStateIiLb1EEENS0_8NullTypeESC_iNS2_19streaming_context_tIlLb1EEELS5_0EEEvT0_T1_T2_T3_T4_T5_T6_T7_iT8_NS1_7vsmem_tEE19static_temp_storage;
	add.s32 	%r725, %r724, %r723;
	st.shared.u32 	[%r725], %r1566;
$L__BB3_548:
	bar.sync 	0;
	setp.ge.s32 	%p153, %r1598, %r444;
	@%p153 bra 	$L__BB3_565;
	ld.param.u32 	%r1492, [_ZN3cub18CUB_300001_SM_10006detail6select23DeviceSelectSweepKernelINS2_10policy_hubIiciLb0ELNS0_10SelectImplE0EE10Policy1000EPiPcS8_S8_NS0_13ScanTileStateIiLb1EEENS0_8NullTypeESC_iNS2_19streaming_context_tIlLb1EEELS5_0EEEvT0_T1_T2_T3_T4_T5_T6_T7_iT8_NS1_7vsmem_tE_param_7];
	ld.param.u8 	%rs36, [%rd155];
	ld.param.u64 	%rd291, [%rd155+24];
	cvta.to.global.u64 	%rd157, %rd291;
	add.s32 	%r726, %r441, %r1492;
	add.s32 	%r727, %r1598, %r2;
	sub.s32 	%r728, %r726, %r727;
	add.s32 	%r445, %r728, -7169;
	and.b32  	%r729, %r445, 1536;
	setp.eq.s32 	%p154, %r729, 1536;
	@%p154 bra 	$L__BB3_554;
	shr.u32 	%r730, %r445, 9;
	add.s32 	%r731, %r730, 1;
	and.b32  	%r732, %r731, 3;
	add.s32 	%r1597, %r1598, %r442;
	shl.b32 	%r733, %r1598, 2;
	mov.u32 	%r734, _ZZN3cub18CUB_300001_SM_10006detail6select23DeviceSelectSweepKernelINS2_10policy_hubIiciLb0ELNS0_10SelectImplE0EE10Policy1000EPiPcS8_S8_NS0_13ScanTileStateIiLb1EEENS0_8NullTypeESC_iNS2_19streaming_context_tIlLb1EEELS5_0EEEvT0_T1_T2_T3_T4_T5_T6_T7_iT8_NS1_7vsmem_tEE19static_temp_storage;
	add.s32 	%r1596, %r734, %r733;
	neg.s32 	%r1595, %r732;
	shl.b32 	%r735, %r731, 9;
	and.b32  	%r736, %r735, 1536;
	add.s32 	%r1598, %r1598, %r736;
$L__BB3_551:
	.pragma "nounroll";
	setp.ne.s16 	%p155, %rs36, 0;
	ld.shared.u32 	%r453, [%r1596];
	mov.b64 	%rd716, 0;
	@%p155 bra 	$L__BB3_553;
	ld.global.u64 	%rd716, [%rd157];
$L__BB3_553:
	cvt.s64.s32 	%rd293, %r1597;
	add.s64 	%rd294, %rd716, %rd293;
	shl.b64 	%rd295, %rd294, 2;
	add.s64 	%rd296, %rd4, %rd295;
	st.global.u32 	[%rd296], %r453;
	add.s32 	%r1597, %r1597, 512;
	add.s32 	%r1596, %r1596, 2048;
	add.s32 	%r1595, %r1595, 1;
	setp.ne.s32 	%p156, %r1595, 0;
	@%p156 bra 	$L__BB3_551;
$L__BB3_554:
	setp.lt.u32 	%p157, %r445, 1536;
	@%p157 bra 	$L__BB3_565;
	add.s32 	%r1600, %r1598, %r442;
	shl.b32 	%r737, %r1598, 2;
	mov.u32 	%r738, _ZZN3cub18CUB_300001_SM_10006detail6select23DeviceSelectSweepKernelINS2_10policy_hubIiciLb0ELNS0_10SelectImplE0EE10Policy1000EPiPcS8_S8_NS0_13ScanTileStateIiLb1EEENS0_8NullTypeESC_iNS2_19streaming_context_tIlLb1EEELS5_0EEEvT0_T1_T2_T3_T4_T5_T6_T7_iT8_NS1_7vsmem_tEE19static_temp_storage;
	add.s32 	%r739, %r737, %r738;
	add.s32 	%r1599, %r739, 4096;
$L__BB3_556:
	setp.ne.s16 	%p158, %rs36, 0;
	cvt.s64.s32 	%rd160, %r1600;
	ld.shared.u32 	%r463, [%r1599+-4096];
	mov.b64 	%rd717, 0;
	@%p158 bra 	$L__BB3_558;
	ld.global.u64 	%rd717, [%rd157];
$L__BB3_558:
	setp.ne.s16 	%p159, %rs36, 0;
	add.s64 	%rd299, %rd717, %rd160;
	shl.b64 	%rd300, %rd299, 2;
	add.s64 	%rd301, %rd4, %rd300;
	st.global.u32 	[%rd301], %r463;
	ld.shared.u32 	%r464, [%r1599+-2048];
	mov.b64 	%rd718, 0;
	@%p159 bra 	$L__BB3_560;
	ld.global.u64 	%rd718, [%rd157];
$L__BB3_560:
	setp.ne.s16 	%p160, %rs36, 0;
	add.s64 	%rd303, %rd718, %rd160;
	shl.b64 	%rd304, %rd303, 2;
	add.s64 	%rd305, %rd4, %rd304;
	st.global.u32 	[%rd305+2048], %r464;
	ld.shared.u32 	%r465, [%r1599];
	mov.b64 	%rd719, 0;
	@%p160 bra 	$L__BB3_562;
	ld.global.u64 	%rd719, [%rd157];
$L__BB3_562:
	setp.ne.s16 	%p161, %rs36, 0;
	add.s64 	%rd307, %rd719, %rd160;
	shl.b64 	%rd308, %rd307, 2;
	add.s64 	%rd309, %rd4, %rd308;
	st.global.u32 	[%rd309+4096], %r465;
	ld.shared.u32 	%r466, [%r1599+2048];
	mov.b64 	%rd720, 0;
	@%p161 bra 	$L__BB3_564;
	ld.global.u64 	%rd720, [%rd157];
$L__BB3_564:
	cvt.u32.u64 	%r740, %rd160;
	add.s64 	%rd310, %rd720, %rd160;
	shl.b64 	%rd311, %rd310, 2;
	add.s64 	%rd312, %rd4, %rd311;
	st.global.u32 	[%rd312+6144], %r466;
	add.s32 	%r1598, %r1598, 2048;
	add.s32 	%r1600, %r740, 2048;
	add.s32 	%r1599, %r1599, 8192;
	setp.lt.s32 	%p162, %r1598, %r444;
	@%p162 bra 	$L__BB3_556;
$L__BB3_565:
	mov.u32 	%r987, %tid.x;
	setp.ne.s32 	%p315, %r987, 0;
	@%p315 bra 	$L__BB3_573;
	mov.u64 	%rd197, %rd201;
	ld.param.u8 	%rs107, [%rd197+1];
	setp.eq.s16 	%p316, %rs107, 0;
	@%p316 bra 	$L__BB3_570;
	ld.param.u8 	%rs108, [%rd197];
	setp.ne.s16 	%p317, %rs108, 0;
	mov.b32 	%r1603, 0;
	@%p317 bra 	$L__BB3_569;
	ld.param.u64 	%rd423, [%rd197+24];
	cvta.to.global.u64 	%rd424, %rd423;
	ld.global.u32 	%r1603, [%rd424];
$L__BB3_569:
	ld.param.u64 	%rd654, [_ZN3cub18CUB_300001_SM_10006detail6select23DeviceSelectSweepKernelINS2_10policy_hubIiciLb0ELNS0_10SelectImplE0EE10Policy1000EPiPcS8_S8_NS0_13ScanTileStateIiLb1EEENS0_8NullTypeESC_iNS2_19streaming_context_tIlLb1EEELS5_0EEEvT0_T1_T2_T3_T4_T5_T6_T7_iT8_NS1_7vsmem_tE_param_3];
	add.s32 	%r989, %r1603, %r1602;
	cvta.to.global.u64 	%rd425, %rd654;
	st.global.u32 	[%rd425], %r989;
	bra.uni 	$L__BB3_573;
$L__BB3_570:
	ld.param.u8 	%rs109, [%rd197];
	setp.ne.s16 	%p318, %rs109, 0;
	mov.b64 	%rd735, 0;
	@%p318 bra 	$L__BB3_572;
	ld.param.u64 	%rd427, [%rd197+24];
	cvta.to.global.u64 	%rd428, %rd427;
	ld.global.u64 	%rd735, [%rd428];
$L__BB3_572:
	cvt.s64.s32 	%rd429, %r1602;
	add.s64 	%rd430, %rd735, %rd429;
	ld.param.u64 	%rd431, [%rd197+32];
	cvta.to.global.u64 	%rd432, %rd431;
	st.global.u64 	[%rd432], %rd430;
$L__BB3_573:
	ret;

}
	// .globl	_ZN3cub18CUB_300001_SM_10006detail4scan20DeviceScanInitKernelINS0_13ScanTileStateIiLb1EEEEEvT_i
.visible .entry _ZN3cub18CUB_300001_SM_10006detail4scan20DeviceScanInitKernelINS0_13ScanTileStateIiLb1EEEEEvT_i(
	.param .align 8 .b8 _ZN3cub18CUB_300001_SM_10006detail4scan20DeviceScanInitKernelINS0_13ScanTileStateIiLb1EEEEEvT_i_param_0[8],
	.param .u32 _ZN3cub18CUB_300001_SM_10006detail4scan20DeviceScanInitKernelINS0_13ScanTileStateIiLb1EEEEEvT_i_param_1
)
{
	.reg .pred 	%p<5>;
	.reg .b32 	%r<10>;
	.reg .b64 	%rd<7>;

	ld.param.u64 	%rd2, [_ZN3cub18CUB_300001_SM_10006detail4scan20DeviceScanInitKernelINS0_13ScanTileStateIiLb1EEEEEvT_i_param_0];
	ld.param.u32 	%r4, [_ZN3cub18CUB_300001_SM_10006detail4scan20DeviceScanInitKernelINS0_13ScanTileStateIiLb1EEEEEvT_i_param_1];
	cvta.to.global.u64 	%rd1, %rd2;
	mov.u32 	%r1, %ctaid.x;
	mov.u32 	%r5, %ntid.x;
	mov.u32 	%r2, %tid.x;
	mad.lo.s32 	%r3, %r1, %r5, %r2;
	setp.ge.s32 	%p1, %r3, %r4;
	@%p1 bra 	$L__BB4_2;
	mul.wide.s32 	%rd3, %r3, 8;
	add.s64 	%rd4, %rd1, %rd3;
	mov.b32 	%r6, 0;
	mov.b32 	%r7, 99;
	st.global.v2.u32 	[%rd4+256], {%r7, %r6};
$L__BB4_2:
	setp.ne.s32 	%p2, %r1, 0;
	setp.gt.u32 	%p3, %r2, 31;
	or.pred  	%p4, %p2, %p3;
	@%p4 bra 	$L__BB4_4;
	mul.wide.u32 	%rd5, %r2, 8;
	add.s64 	%rd6, %rd1, %rd5;
	mov.b32 	%r9, 0;
	st.global.v2.u32 	[%rd6], {%r9, %r9};
$L__BB4_4:
	ret;

}
	// .globl	_ZN3cub18CUB_300001_SM_10006detail4scan16DeviceScanKernelINS2_10policy_hubIiiijN4cuda3std3__44plusIvEEE10Policy1000EPiSC_NS0_13ScanTileStateIiLb1EEES9_NS1_10InputValueIiSC_EEjiLb0EiEEvT0_T1_T2_iT3_T4_T5_
.visible .entry _ZN3cub18CUB_300001_SM_10006detail4scan16DeviceScanKernelINS2_10policy_hubIiiijN4cuda3std3__44plusIvEEE10Policy1000EPiSC_NS0_13ScanTileStateIiLb1EEES9_NS1_10InputValueIiSC_EEjiLb0EiEEvT0_T1_T2_iT3_T4_T5_(
	.param .u64 .ptr .align 1 _ZN3cub18CUB_300001_SM_10006detail4scan16DeviceScanKernelINS2_10policy_hubIiiijN4cuda3std3__44plusIvEEE10Policy1000EPiSC_NS0_13ScanTileStateIiLb1EEES9_NS1_10InputValueIiSC_EEjiLb0EiEEvT0_T1_T2_iT3_T4_T5__param_0,
	.param .u64 .ptr .align 1 _ZN3cub18CUB_300001_SM_10006detail4scan16DeviceScanKernelINS2_10policy_hubIiiijN4cuda3std3__44plusIvEEE10Policy1000EPiSC_NS0_13ScanTileStateIiLb1EEES9_NS1_10InputValueIiSC_EEjiLb0EiEEvT0_T1_T2_iT3_T4_T5__param_1,
	.param .align 8 .b8 _ZN3cub18CUB_300001_SM_10006detail4scan16DeviceScanKernelINS2_10policy_hubIiiijN4cuda3std3__44plusIvEEE10Policy1000EPiSC_NS0_13ScanTileStateIiLb1EEES9_NS1_10InputValueIiSC_EEjiLb0EiEEvT0_T1_T2_iT3_T4_T5__param_2[8],
	.param .u32 _ZN3cub18CUB_300001_SM_10006detail4scan16DeviceScanKernelINS2_10policy_hubIiiijN4cuda3std3__44plusIvEEE10Policy1000EPiSC_NS0_13ScanTileStateIiLb1EEES9_NS1_10InputValueIiSC_EEjiLb0EiEEvT0_T1_T2_iT3_T4_T5__param_3,
	.param .align 1 .b8 _ZN3cub18CUB_300001_SM_10006detail4scan16DeviceScanKernelINS2_10policy_hubIiiijN4cuda3std3__44plusIvEEE10Policy1000EPiSC_NS0_13ScanTileStateIiLb1EEES9_NS1_10InputValueIiSC_EEjiLb0EiEEvT0_T1_T2_iT3_T4_T5__param_4[1],
	.param .align 8 .b8 _ZN3cub18CUB_300001_SM_10006detail4scan16DeviceScanKernelINS2_10policy_hubIiiijN4cuda3std3__44plusIvEEE10Policy1000EPiSC_NS0_13ScanTileStateIiLb1EEES9_NS1_10InputValueIiSC_EEjiLb0EiEEvT0_T1_T2_iT3_T4_T5__param_5[16],
	.param .u32 _ZN3cub18CUB_300001_SM_10006detail4scan16DeviceScanKernelINS2_10policy_hubIiiijN4cuda3std3__44plusIvEEE10Policy1000EPiSC_NS0_13ScanTileStateIiLb1EEES9_NS1_10InputValueIiSC_EEjiLb0EiEEvT0_T1_T2_iT3_T4_T5__param_6
)
.maxntid 384
{
	.reg .pred 	%p<160>;
	.reg .b16 	%rs<3>;
	.reg .b32 	%r<1038>;
	.reg .b64 	%rd<61>;
	// demoted variable
	.shared .align 16 .b8 _ZZN3cub18CUB_300001_SM_10006detail4scan16DeviceScanKernelINS2_10policy_hubIiiijN4cuda3std3__44plusIvEEE10Policy1000EPiSC_NS0_13ScanTileStateIiLb1EEES9_NS1_10InputValueIiSC_EEjiLb0EiEEvT0_T1_T2_iT3_T4_T5_E12temp_storage[33808];
	ld.param.u32 	%r241, [_ZN3cub18CUB_300001_SM_10006detail4scan16DeviceScanKernelINS2_10policy_hubIiiijN4cuda3std3__44plusIvEEE10Policy1000EPiSC_NS0_13ScanTileStateIiLb1EEES9_NS1_10InputValueIiSC_EEjiLb0EiEEvT0_T1_T2_iT3_T4_T5__param_5];
	bfe.u32 	%r242, %r241, 0, 8;
	cvt.u16.u32 	%rs1, %r242;
	and.b16  	%rs2, %rs1, 255;
	ld.param.u64 	%rd14, [_ZN3cub18CUB_300001_SM_10006detail4scan16DeviceScanKernelINS2_10policy_hubIiiijN4cuda3std3__44plusIvEEE10Policy1000EPiSC_NS0_13ScanTileStateIiLb1EEES9_NS1_10InputValueIiSC_EEjiLb0EiEEvT0_T1_T2_iT3_T4_T5__param_2];
	ld.param.u64 	%rd2, [_ZN3cub18CUB_300001_SM_10006detail4scan16DeviceScanKernelINS2_10policy_hubIiiijN4cuda3std3__44plusIvEEE10Policy1000EPiSC_NS0_13ScanTileStateIiLb1EEES9_NS1_10InputValueIiSC_EEjiLb0EiEEvT0_T1_T2_iT3_T4_T5__param_5+8];
	ld.param.u64 	%rd15, [_ZN3cub18CUB_300001_SM_10006detail4scan16DeviceScanKernelINS2_10policy_hubIiiijN4cuda3std3__44plusIvEEE10Policy1000EPiSC_NS0_13ScanTileStateIiLb1EEES9_NS1_10InputValueIiSC_EEjiLb0EiEEvT0_T1_T2_iT3_T4_T5__param_0];
	ld.param.u32 	%r240, [_ZN3cub18CUB_300001_SM_10006detail4scan16DeviceScanKernelINS2_10policy_hubIiiijN4cuda3std3__44plusIvEEE10Policy1000EPiSC_NS0_13ScanTileStateIiLb1EEES9_NS1_10InputValueIiSC_EEjiLb0EiEEvT0_T1_T2_iT3_T4_T5__param_6];
	cvta.to.global.u64 	%rd1, %rd15;
	setp.eq.s16 	%p1, %rs2, 0;
	@%p1 bra 	$L__BB5_2;
	cvta.to.global.u64 	%rd16, %rd2;
	ld.global.u32 	%r985, [%rd16];
	bra.uni 	$L__BB5_3;
$L__BB5_2:
	cvt.u32.u64 	%r985, %rd2;
$L__BB5_3:
	ld.param.u32 	%r983, [_ZN3cub18CUB_300001_SM_10006detail4scan16DeviceScanKernelINS2_10policy_hubIiiijN4cuda3std3__44plusIvEEE10Policy1000EPiSC_NS0_13ScanTileStateIiLb1EEES9_NS1_10InputValueIiSC_EEjiLb0EiEEvT0_T1_T2_iT3_T4_T5__param_3];
	mov.u32 	%r243, %ctaid.x;
	add.s32 	%r986, %r983, %r243;
	mul.lo.s32 	%r5, %r986, 8448;
	sub.s32 	%r6, %r240, %r5;
	setp.lt.u32 	%p2, %r6, 8449;
	@%p2 bra 	$L__BB5_29;
	cvt.u64.u32 	%rd40, %r5;
	mov.u32 	%r7, %tid.x;
	and.b32  	%r628, %r7, 31;
	and.b32  	%r629, %r7, 992;
	mul.lo.s32 	%r630, %r629, 22;
	or.b32  	%r631, %r630, %r628;
	cvt.u64.u32 	%rd41, %r631;
	add.s64 	%rd4, %rd41, %rd40;
	shl.b64 	%rd42, %rd4, 2;
	add.s64 	%rd43, %rd1, %rd42;
	ld.global.u32 	%r632, [%rd43];
	ld.global.u32 	%r633, [%rd43+128];
	ld.global.u32 	%r634, [%rd43+256];
	ld.global.u32 	%r635, [%rd43+384];
	ld.global.u32 	%r636, [%rd43+512];
	ld.global.u32 	%r637, [%rd43+640];
	ld.global.u32 	%r638, [%rd43+768];
	ld.global.u32 	%r639, [%rd43+896];
	ld.global.u32 	%r640, [%rd43+1024];
	ld.global.u32 	%r641, [%rd43+1152];
	ld.global.u32 	%r642, [%rd43+1280];
	ld.global.u32 	%r643, [%rd43+1408];
	ld.global.u32 	%r644, [%rd43+1536];
	ld.global.u32 	%r645, [%rd43+1664];
	ld.global.u32 	%r646, [%rd43+1792];
	ld.global.u32 	%r647, [%rd43+1920];
	ld.global.u32 	%r648, [%rd43+2048];
	ld.global.u32 	%r649, [%rd43+2176];
	ld.global.u32 	%r650, [%rd43+2304];
	ld.global.u32 	%r651, [%rd43+2432];
	ld.global.u32 	%r652, [%rd43+2560];
	ld.global.u32 	%r653, [%rd43+2688];
	// begin inline asm
	mov.u32 %r627, %laneid;
	// end inline asm
	shr.u32 	%r9, %r7, 5;
	mad.lo.s32 	%r654, %r9, 704, %r627;
	shl.b32 	%r655, %r654, 2;
	mov.u32 	%r656, _ZZN3cub18CUB_300001_SM_10006detail4scan16DeviceScanKernelINS2_10policy_hubIiiijN4cuda3std3__44plusIvEEE10Policy1000EPiSC_NS0_13ScanTileStateIiLb1EEES9_NS1_10InputValueIiSC_EEjiLb0EiEEvT0_T1_T2_iT3_T4_T5_E12temp_storage;
	add.s32 	%r10, %r656, %r655;
	st.shared.u32 	[%r10], %r632;
	st.shared.u32 	[%r10+128], %r633;
	st.shared.u32 	[%r10+256], %r634;
	st.shared.u32 	[%r10+384], %r635;
	st.shared.u32 	[%r10+512], %r636;
	st.shared.u32 	[%r10+640], %r637;
	st.shared.u32 	[%r10+768], %r638;
	st.shared.u32 	[%r10+896], %r639;
	st.shared.u32 	[%r10+1024], %r640;
	st.shared.u32 	[%r10+1152], %r641;
	st.shared.u32 	[%r10+1280], %r642;
	st.shared.u32 	[%r10+1408], %r643;
	st.shared.u32 	[%r10+1536], %r644;
	st.shared.u32 	[%r10+1664], %r645;
	st.shared.u32 	[%r10+1792], %r646;
	st.shared.u32 	[%r10+1920], %r647;
	st.shared.u32 	[%r10+2048], %r648;
	st.shared.u32 	[%r10+2176], %r649;
	st.shared.u32 	[%r10+2304], %r650;
	st.shared.u32 	[%r10+2432], %r651;
	st.shared.u32 	[%r10+2560], %r652;
	st.shared.u32 	[%r10+2688], %r653;
	bar.warp.sync 	-1;
	mad.lo.s32 	%r11, %r627, 84, %r10;
	ld.shared.v2.u32 	{%r12, %r13}, [%r11];
	ld.shared.v2.u32 	{%r14, %r15}, [%r11+8];
	ld.shared.v2.u32 	{%r16, %r17}, [%r11+16];
	ld.shared.v2.u32 	{%r18, %r19}, [%r11+24];
	ld.shared.v2.u32 	{%r20, %r21}, [%r11+32];
	ld.shared.v2.u32 	{%r22, %r23}, [%r11+40];
	ld.shared.v2.u32 	{%r24, %r25}, [%r11+48];
	ld.shared.v2.u32 	{%r26, %r27}, [%r11+56];
	ld.shared.v2.u32 	{%r28, %r29}, [%r11+64];
	ld.shared.v2.u32 	{%r30, %r31}, [%r11+72];
	ld.shared.v2.u32 	{%r32, %r33}, [%r11+80];
	bar.sync 	0;
	setp.ne.s32 	%p104, %r986, 0;
	@%p104 bra 	$L__BB5_9;
	add.s32 	%r878, %r13, %r12;
	add.s32 	%r879, %r14, %r878;
	add.s32 	%r880, %r15, %r879;
	add.s32 	%r881, %r16, %r880;
	add.s32 	%r882, %r17, %r881;
	add.s32 	%r883, %r18, %r882;
	add.s32 	%r884, %r19, %r883;
	add.s32 	%r885, %r20, %r884;
	add.s32 	%r886, %r21, %r885;
	add.s32 	%r887, %r22, %r886;
	add.s32 	%r888, %r23, %r887;
	add.s32 	%r889, %r24, %r888;
	add.s32 	%r890, %r25, %r889;
	add.s32 	%r891, %r26, %r890;
	add.s32 	%r892, %r27, %r891;
	add.s32 	%r893, %r28, %r892;
	add.s32 	%r894, %r29, %r893;
	add.s32 	%r895, %r30, %r894;
	add.s32 	%r896, %r31, %r895;
	add.s32 	%r897, %r32, %r896;
	add.s32 	%r852, %r33, %r897;
	mov.b32 	%r850, 1;
	mov.b32 	%r875, 0;
	mov.b32 	%r877, -1;
	// begin inline asm
	{  .reg .s32 r0;  .reg .pred p;  shfl.sync.up.b32 r0|p, %r852, %r850, %r875, %r877;  @p add.s32 r0, r0, %r852;  mov.s32 %r848, r0;}
	// end inline asm
	mov.b32 	%r856, 2;
	// begin inline asm
	{  .reg .s32 r0;  .reg .pred p;  shfl.sync.up.b32 r0|p, %r848, %r856, %r875, %r877;  @p add.s32 r0, r0, %r848;  mov.s32 %r854, r0;}
	// end inline asm
	mov.b32 	%r862, 4;
	// begin inline asm
	{  .reg .s32 r0;  .reg .pred p;  shfl.sync.up.b32 r0|p, %r854, %r862, %r875, %r877;  @p add.s32 r0, r0, %r854;  mov.s32 %r860, r0;}
	// end inline asm
	mov.b32 	%r868, 8;
	// begin inline asm
	{  .reg .s32 r0;  .reg .pred p;  shfl.sync.up.b32 r0|p, %r860, %r868, %r875, %r877;  @p add.s32 r0, r0, %r860;  mov.s32 %r866, r0;}
	// end inline asm
	mov.b32 	%r874, 16;
	// begin inline asm
	{  .reg .s32 r0;  .reg .pred p;  shfl.sync.up.b32 r0|p, %r866, %r874, %r875, %r877;  @p add.s32 r0, r0, %r866;  mov.s32 %r872, r0;}
	// end inline asm
	setp.ne.s32 	%p146, %r627, 31;
	@%p146 bra 	$L__BB5_7;
	shl.b32 	%r898, %r9, 2;
	add.s32 	%r900, %r656, %r898;
	st.shared.u32 	[%r900+16], %r872;
$L__BB5_7:
	bar.sync 	0;
	ld.shared.v4.u32 	{%r901, %r902, %r903, %r904}, [_ZZN3cub18CUB_300001_SM_10006detail4scan16DeviceScanKernelINS2_10policy_hubIiiijN4cuda3std3__44plusIvEEE10Policy1000EPiSC_NS0_13ScanTileStateIiLb1EEES9_NS1_10InputValueIiSC_EEjiLb0EiEEvT0_T1_T2_iT3_T4_T5_E12temp_storage+16];
	add.s32 	%r905, %r902, %r901;
	setp.eq.s32 	%p147, %r9, 2;
	selp.b32 	%r906, %r905, %r901, %p147;
	add.s32 	%r907, %r905, %r903;
	setp.eq.s32 	%p148, %r9, 3;
	selp.b32 	%r908, %r907, %r906, %p148;
	add.s32 	%r909, %r907, %r904;
	setp.eq.s32 	%p149, %r9, 4;
	selp.b32 	%r910, %r909, %r908, %p149;
	ld.shared.v4.u32 	{%r911, %r912, %r913, %r914}, [_ZZN3cub18CUB_300001_SM_10006detail4scan16DeviceScanKernelINS2_10policy_hubIiiijN4cuda3std3__44plusIvEEE10Policy1000EPiSC_NS0_13ScanTileStateIiLb1EEES9_NS1_10InputValueIiSC_EEjiLb0EiEEvT0_T1_T2_iT3_T4_T5_E12temp_storage+32];
	add.s32 	%r915, %r909, %r911;
	setp.eq.s32 	%p150, %r9, 5;
	selp.b32 	%r916, %r915, %r910, %p150;
	add.s32 	%r917, %r915, %r912;
	setp.eq.s32 	%p151, %r9, 6;
	selp.b32 	%r918, %r917, %r916, %p151;
	add.s32 	%r919, %r917, %r913;
	setp.eq.s32 	%p152, %r9, 7;
	selp.b32 	%r920, %r919, %r918, %p152;
	add.s32 	%r921, %r919, %r914;
	setp.eq.s32 	%p153, %r9, 8;
	selp.b32 	%r922, %r921, %r920, %p153;
	ld.shared.v4.u32 	{%r923, %r924, %r925, %r926}, [_ZZN3cub18CUB_300001_SM_10006detail4scan16DeviceScanKernelINS2_10policy_hubIiiijN4cuda3std3__44plusIvEEE10Policy1000EPiSC_NS0_13ScanTileStateIiLb1EEES9_NS1_10InputValueIiSC_EEjiLb0EiEEvT0_T1_T2_iT3_T4_T5_E12temp_storage+48];
	add.s32 	%r927, %r921, %r923;
	setp.eq.s32 	%p154, %r9, 9;
	selp.b32 	%r928, %r927, %r922, %p154;
	add.s32 	%r929, %r927, %r924;
	setp.eq.s32 	%p155, %r9, 10;
	selp.b32 	%r930, %r929, %r928, %p155;
	add.s32 	%r931, %r929, %r925;
	setp.eq.s32 	%p156, %r9, 11;
	selp.b32 	%r932, %r931, %r930, %p156;
	setp.lt.u32 	%p157, %r7, 32;
	selp.b32 	%r933, 0, %r932, %p157;
	setp.eq.s32 	%p158, %r627, 0;
	sub.s32 	%r934, %r872, %r852;
	selp.b32 	%r935, 0, %r934, %p158;
	add.s32 	%r936, %r935, %r985;
	add.s32 	%r1000, %r936, %r933;
	add.s32 	%r937, %r926, %r985;
	add.s32 	%r37, %r937, %r931;
	setp.ne.s32 	%p159, %r7, 0;
	@%p159 bra 	$L__BB5_28;
	add.s64 	%rd55, %rd14, 256;
	mov.b32 	%r938, 101;
	// begin inline asm
	st.relaxed.gpu.v2.u32 [%rd55], {%r938, %r37};
	// end inline asm
	bra.uni 	$L__BB5_28;
$L__BB5_9:
	add.s32 	%r687, %r13, %r12;
	add.s32 	%r688, %r14, %r687;
	add.s32 	%r689, %r15, %r688;
	add.s32 	%r690, %r16, %r689;
	add.s32 	%r691, %r17, %r690;
	add.s32 	%r692, %r18, %r691;
	add.s32 	%r693, %r19, %r692;
	add.s32 	%r694, %r20, %r693;
	add.s32 	%r695, %r21, %r694;
	add.s32 	%r696, %r22, %r695;
	add.s32 	%r697, %r23, %r696;
	add.s32 	%r698, %r24, %r697;
	add.s32 	%r699, %r25, %r698;
	add.s32 	%r700, %r26, %r699;
	add.s32 	%r701, %r27, %r700;
	add.s32 	%r702, %r28, %r701;
	add.s32 	%r703, %r29, %r702;
	add.s32 	%r704, %r30, %r703;
	add.s32 	%r705, %r31, %r704;
	add.s32 	%r706, %r32, %r705;
	add.s32 	%r661, %r33, %r706;
	mov.b32 	%r659, 1;
	mov.b32 	%r684, 0;
	mov.b32 	%r686, -1;
	// begin inline asm
	{  .reg .s32 r0;  .reg .pred p;  shfl.sync.up.b32 r0|p, %r661, %r659, %r684, %r686;  @p add.s32 r0, r0, %r661;  mov.s32 %r657, r0;}
	// end inline asm
	mov.b32 	%r665, 2;
	// begin inline asm
	{  .reg .s32 r0;  .reg .pred p;  shfl.sync.up.b32 r0|p, %r657, %r665, %r684, %r686;  @p add.s32 r0, r0, %r657;  mov.s32 %r663, r0;}
	// end inline asm
	mov.b32 	%r671, 4;
	// begin inline asm
	{  .reg .s32 r0;  .reg .pred p;  shfl.sync.up.b32 r0|p, %r663, %r671, %r684, %r686;  @p add.s32 r0, r0, %r663;  mov.s32 %r669, r0;}
	// end inline asm
	mov.b32 	%r677, 8;
	// begin inline asm
	{  .reg .s32 r0;  .reg .pred p;  shfl.sync.up.b32 r0|p, %r669, %r677, %r684, %r686;  @p add.s32 r0, r0, %r669;  mov.s32 %r675, r0;}
	// end inline asm
	mov.b32 	%r683, 16;
	// begin inline asm
	{  .reg .s32 r0;  .reg .pred p;  shfl.sync.up.b32 r0|p, %r675, %r683, %r684, %r686;  @p add.s32 r0, r0, %r675;  mov.s32 %r681, r0;}
	// end inline asm
	setp.ne.s32 	%p105, %r627, 31;
	@%p105 bra 	$L__BB5_11;
	shl.b32 	%r707, %r9, 2;
	add.s32 	%r709, %r656, %r707;
	st.shared.u32 	[%r709+16], %r681;
$L__BB5_11:
	sub.s32 	%r710, %r681, %r661;
	bar.sync 	0;
	ld.shared.v4.u32 	{%r711, %r712, %r713, %r714}, [_ZZN3cub18CUB_300001_SM_10006detail4scan16DeviceScanKernelINS2_10policy_hubIiiijN4cuda3std3__44plusIvEEE10Policy1000EPiSC_NS0_13ScanTileStateIiLb1EEES9_NS1_10InputValueIiSC_EEjiLb0EiEEvT0_T1_T2_iT3_T4_T5_E12temp_storage+16];
	add.s32 	%r715, %r712, %r711;
	setp.eq.s32 	%p106, %r9, 2;
	selp.b32 	%r716, %r715, %r711, %p106;
	add.s32 	%r717, %r715, %r713;
	setp.eq.s32 	%p107, %r9, 3;
	selp.b32 	%r718, %r717, %r716, %p107;
	add.s32 	%r719, %r717, %r714;
	setp.eq.s32 	%p108, %r9, 4;
	selp.b32 	%r720, %r719, %r718, %p108;
	ld.shared.v4.u32 	{%r721, %r722, %r723, %r724}, [_ZZN3cub18CUB_300001_SM_10006detail4scan16DeviceScanKernelINS2_10policy_hubIiiijN4cuda3std3__44plusIvEEE10Policy1000EPiSC_NS0_13ScanTileStateIiLb1EEES9_NS1_10InputValueIiSC_EEjiLb0EiEEvT0_T1_T2_iT3_T4_T5_E12temp_storage+32];
	add.s32 	%r725, %r719, %r721;
	setp.eq.s32 	%p109, %r9, 5;
	selp.b32 	%r726, %r725, %r720, %p109;
	add.s32 	%r727, %r725, %r722;
	setp.eq.s32 	%p110, %r9, 6;
	selp.b32 	%r728, %r727, %r726, %p110;
	add.s32 	%r729, %r727, %r723;
	setp.eq.s32 	%p111, %r9, 7;
	selp.b32 	%r730, %r729, %r728, %p111;
	add.s32 	%r731, %r729, %r724;
	setp.eq.s32 	%p112, %r9, 8;
	selp.b32 	%r732, %r731, %r730, %p112;
	ld.shared.v4.u32 	{%r733, %r734, %r735, %r736}, [_ZZN3cub18CUB_300001_SM_10006detail4scan16DeviceScanKernelINS2_10policy_hubIiiijN4cuda3std3__44plusIvEEE10Policy1000EPiSC_NS0_13ScanTileStateIiLb1EEES9_NS1_10InputValueIiSC_EEjiLb0EiEEvT0_T1_T2_iT3_T4_T5_E12temp_storage+48];
	add.s32 	%r737, %r731, %r733;
	setp.eq.s32 	%p113, %r9, 9;
	selp.b32 	%r738, %r737, %r732, %p113;
	add.s32 	%r739, %r737, %r734;
	setp.eq.s32 	%p114, %r9, 10;
	selp.b32 	%r740, %r739, %r738, %p114;
	add.s32 	%r741, %r739, %r735;
	setp.eq.s32 	%p115, %r9, 11;
	selp.b32 	%r742, %r741, %r740, %p115;
	add.s32 	%r40, %r741, %r736;
	setp.gt.u32 	%p116, %r7, 31;
	setp.lt.u32 	%p117, %r7, 32;
	setp.eq.s32 	%p118, %r627, 0;
	selp.b32 	%r743, 0, %r710, %p118;
	add.s32 	%r999, %r742, %r743;
	selp.b32 	%r42, %r710, %r999, %p117;
	@%p116 bra 	$L__BB5_27;
	setp.ne.s32 	%p119, %r7, 0;
	mul.wide.s32 	%rd44, %r986, 8;
	add.s64 	%rd5, %rd14, %rd44;
	@%p119 bra 	$L__BB5_14;
	st.shared.u32 	[_ZZN3cub18CUB_300001_SM_10006detail4scan16DeviceScanKernelINS2_10policy_hubIiiijN4cuda3std3__44plusIvEEE10Policy1000EPiSC_NS0_13ScanTileStateIiLb1EEES9_NS1_10InputValueIiSC_EEjiLb0EiEEvT0_T1_T2_iT3_T4_T5_E12temp_storage+12], %r40;
	add.s64 	%rd45, %rd5, 256;
	mov.b32 	%r744, 100;
	// begin inline asm
	st.relaxed.gpu.v2.u32 [%rd45], {%r744, %r40};
	// end inline asm
$L__BB5_14:
	not.b32 	%r750, %r7;
	add.s32 	%r994, %r986, %r750;
	mov.b32 	%r746, 830;
	// begin inline asm
	nanosleep.u32 %r746;
	// end inline asm
	mul.wide.s32 	%rd47, %r994, 8;
	add.s64 	%rd48, %rd14, %rd47;
	add.s64 	%rd46, %rd48, 256;
	// begin inline asm
	ld.relaxed.gpu.v2.u32 {%r996, %r988}, [%rd46];
	// end inline asm
	mov.b32 	%r989, 952;
$L__BB5_15:
	setp.eq.s32 	%p120, %r996, 99;
	mov.b32 	%r751, -1;
	vote.sync.any.pred 	%p121, %p120, %r751;
	not.pred 	%p122, %p121;
	@%p122 bra 	$L__BB5_17;
	mul.lo.s32 	%r846, %r986, 16807;
	and.b32  	%r986, %r846, 2147483647;
	add.s32 	%r847, %r989, 1;
	rem.u32 	%r843, %r986, %r847;
	// begin inline asm
	nanosleep.u32 %r843;
	// end inline asm
	shr.u32 	%r989, %r989, 1;
	// begin inline asm
	ld.relaxed.gpu.v2.u32 {%r996, %r988}, [%rd46];
	// end inline asm
	bra.uni 	$L__BB5_15;
$L__BB5_17:
	setp.eq.s32 	%p123, %r996, 101;
	mov.b32 	%r778, -1;
	vote.sync.ballot.b32 	%r780, %p123, %r778;
	// begin inline asm
	mov.u32 %r753, %lanemask_ge;
	// end inline asm
	and.b32  	%r781, %r780, %r753;
	or.b32  	%r782, %r781, -2147483648;
	add.s32 	%r783, %r782, -1;
	not.b32 	%r784, %r782;
	and.b32  	%r785, %r784, %r783;
	popc.b32 	%r757, %r785;
	mov.b32 	%r756, 1;
	// begin inline asm
	shfl.sync.down.b32 %r754, %r988, %r756, %r757, %r778;
	// end inline asm
	setp.lt.s32 	%p125, %r627, %r757;
	selp.b32 	%r786, %r754, 0, %p125;
	add.s32 	%r760, %r786, %r988;
	mov.b32 	%r761, 2;
	// begin inline asm
	shfl.sync.down.b32 %r759, %r760, %r761, %r757, %r778;
	// end inline asm
	add.s32 	%r57, %r627, 2;
	setp.gt.s32 	%p126, %r57, %r757;
	selp.b32 	%r787, 0, %r759, %p126;
	add.s32 	%r765, %r760, %r787;
	mov.b32 	%r766, 4;
	// begin inline asm
	shfl.sync.down.b32 %r764, %r765, %r766, %r757, %r778;
	// end inline asm
	add.s32 	%r58, %r627, 4;
	setp.gt.s32 	%p127, %r58, %r757;
	selp.b32 	%r788, 0, %r764, %p127;
	add.s32 	%r770, %r765, %r788;
	mov.b32 	%r771, 8;
	// begin inline asm
	shfl.sync.down.b32 %r769, %r770, %r771, %r757, %r778;
	// end inline asm
	add.s32 	%r59, %r627, 8;
	setp.gt.s32 	%p128, %r59, %r757;
	selp.b32 	%r789, 0, %r769, %p128;
	add.s32 	%r775, %r770, %r789;
	mov.b32 	%r776, 16;
	// begin inline asm
	shfl.sync.down.b32 %r774, %r775, %r776, %r757, %r778;
	// end inline asm
	add.s32 	%r60, %r627, 16;
	setp.gt.s32 	%p129, %r60, %r757;
	selp.b32 	%r790, 0, %r774, %p129;
	add.s32 	%r993, %r775, %r790;
	add.s64 	%rd7, %rd14, 256;
	mov.b32 	%r990, 952;
$L__BB5_18:
	setp.ne.s32 	%p130, %r996, 101;
	mov.b32 	%r791, -1;
	vote.sync.all.pred 	%p131, %p130, %r791;
	not.pred 	%p132, %p131;
	@%p132 bra 	$L__BB5_23;
	shr.u32 	%r990, %r990, 1;
	mul.wide.s32 	%rd51, %r994, 8;
	add.s64 	%rd52, %rd7, %rd51;
	add.s64 	%rd50, %rd52, -256;
	// begin inline asm
	ld.relaxed.gpu.v2.u32 {%r996, %r997}, [%rd50];
	// end inline asm
	mov.u32 	%r998, %r990;
$L__BB5_20:
	setp.eq.s32 	%p136, %r996, 99;
	mov.b32 	%r799, -1;
	vote.sync.any.pred 	%p137, %p136, %r799;
	not.pred 	%p138, %p137;
	@%p138 bra 	$L__BB5_22;
	mul.lo.s32 	%r841, %r986, 16807;
	and.b32  	%r986, %r841, 2147483647;
	add.s32 	%r842, %r998, 1;
	rem.u32 	%r838, %r986, %r842;
	// begin inline asm
	nanosleep.u32 %r838;
	// end inline asm
	shr.u32 	%r998, %r998, 1;
	// begin inline asm
	ld.relaxed.gpu.v2.u32 {%r996, %r997}, [%rd50];
	// end inline asm
	bra.uni 	$L__BB5_20;
$L__BB5_22:
	setp.eq.s32 	%p139, %r996, 101;
	mov.b32 	%r825, -1;
	vote.sync.ballot.b32 	%r826, %p139, %r825;
	and.b32  	%r827, %r826, %r753;
	or.b32  	%r828, %r827, -2147483648;
	add.s32 	%r829, %r828, -1;
	not.b32 	%r830, %r828;
	and.b32  	%r831, %r830, %r829;
	popc.b32 	%r804, %r831;
	mov.b32 	%r803, 1;
	// begin inline asm
	shfl.sync.down.b32 %r801, %r997, %r803, %r804, %r825;
	// end inline asm
	setp.lt.s32 	%p141, %r627, %r804;
	selp.b32 	%r832, %r801, 0, %p141;
	add.s32 	%r807, %r832, %r997;
	mov.b32 	%r808, 2;
	// begin inline asm
	shfl.sync.down.b32 %r806, %r807, %r808, %r804, %r825;
	// end inline asm
	setp.gt.s32 	%p142, %r57, %r804;
	selp.b32 	%r833, 0, %r806, %p142;
	add.s32 	%r812, %r807, %r833;
	mov.b32 	%r813, 4;
	// begin inline asm
	shfl.sync.down.b32 %r811, %r812, %r813, %r804, %r825;
	// end inline asm
	setp.gt.s32 	%p143, %r58, %r804;
	selp.b32 	%r834, 0, %r811, %p143;
	add.s32 	%r817, %r812, %r834;
	mov.b32 	%r818, 8;
	// begin inline asm
	shfl.sync.down.b32 %r816, %r817, %r818, %r804, %r825;
	// end inline asm
	setp.gt.s32 	%p144, %r59, %r804;
	selp.b32 	%r835, 0, %r816, %p144;
	add.s32 	%r822, %r817, %r835;
	mov.b32 	%r823, 16;
	// begin inline asm
	shfl.sync.down.b32 %r821, %r822, %r823, %r804, %r825;
	// end inline asm
	setp.gt.s32 	%p145, %r60, %r804;
	selp.b32 	%r836, 0, %r821, %p145;
	add.s32 	%r837, %r836, %r993;
	add.s32 	%r993, %r837, %r822;
	add.s32 	%r994, %r994, -32;
	bra.uni 	$L__BB5_18;
$L__BB5_23:
	@%p119 bra 	$L__BB5_25;
	add.s32 	%r794, %r993, %r40;
	add.s64 	%rd49, %rd5, 256;
	mov.b32 	%r793, 101;
	// begin inline asm
	st.relaxed.gpu.v2.u32 [%rd49], {%r793, %r794};
	// end inline asm
	st.shared.u32 	[_ZZN3cub18CUB_300001_SM_10006detail4scan16DeviceScanKernelINS2_10policy_hubIiiijN4cuda3std3__44plusIvEEE10Policy1000EPiSC_NS0_13ScanTileStateIiLb1EEES9_NS1_10InputValueIiSC_EEjiLb0EiEEvT0_T1_T2_iT3_T4_T5_E12temp_storage+4], %r993;
	st.shared.u32 	[_ZZN3cub18CUB_300001_SM_10006detail4scan16DeviceScanKernelINS2_10policy_hubIiiijN4cuda3std3__44plusIvEEE10Policy1000EPiSC_NS0_13ScanTileStateIiLb1EEES9_NS1_10InputValueIiSC_EEjiLb0EiEEvT0_T1_T2_iT3_T4_T5_E12temp_storage+8], %r794;
$L__BB5_25:
	setp.ne.s32 	%p134, %r627, 0;
	mov.u32 	%r999, %r42;
	@%p134 bra 	$L__BB5_27;
	st.shared.u32 	[_ZZN3cub18CUB_300001_SM_10006detail4scan16DeviceScanKernelINS2_10policy_hubIiiijN4cuda3std3__44plusIvEEE10Policy1000EPiSC_NS0_13ScanTileStateIiLb1EEES9_NS1_10InputValueIiSC_EEjiLb0EiEEvT0_T1_T2_iT3_T4_T5_E12temp_storage+76], %r993;
	mov.u32 	%r999, %r993;
$L__BB5_27:
	bar.sync 	0;
	setp.eq.s32 	%p135, %r7, 0;
	ld.shared.u32 	%r795, [_ZZN3cub18CUB_300001_SM_10006detail4scan16DeviceScanKernelINS2_10policy_hubIiiijN4cuda3std3__44plusIvEEE10Policy1000EPiSC_NS0_13ScanTileStateIiLb1EEES9_NS1_10InputValueIiSC_EEjiLb0EiEEvT0_T1_T2_iT3_T4_T5_E12temp_storage+76];
	selp.b32 	%r796, 0, %r795, %p135;
	add.s32 	%r1000, %r796, %r999;
$L__BB5_28:
	ld.param.u64 	%rd60, [_ZN3cub18CUB_300001_SM_10006detail4scan16DeviceScanKernelINS2_10policy_hubIiiijN4cuda3std3__44plusIvEEE10Policy1000EPiSC_NS0_13ScanTileStateIiLb1EEES9_NS1_10InputValueIiSC_EEjiLb0EiEEvT0_T1_T2_iT3_T4_T5__param_1];
	add.s32 	%r940, %r1000, %r12;
	add.s32 	%r941, %r13, %r940;
	add.s32 	%r942, %r14, %r941;
	add.s32 	%r943, %r15, %r942;
	add.s32 	%r944, %r16, %r943;
	add.s32 	%r945, %r17, %r944;
	add.s32 	%r946, %r18, %r945;
	add.s32 	%r947, %r19, %r946;
	add.s32 	%r948, %r20, %r947;
	add.s32 	%r949, %r21, %r948;
	add.s32 	%r950, %r22, %r949;
	add.s32 	%r951, %r23, %r950;
	add.s32 	%r952, %r24, %r951;
	add.s32 	%r953, %r25, %r952;
	add.s32 	%r954, %r26, %r953;
	add.s32 	%r955, %r27, %r954;
	add.s32 	%r956, %r28, %r955;
	add.s32 	%r957, %r29, %r956;
	add.s32 	%r958, %r30, %r957;
	add.s32 	%r959, %r31, %r958;
	add.s32 	%r960, %r32, %r959;
	bar.sync 	0;
	st.shared.v2.u32 	[%r11], {%r1000, %r940};
	st.shared.v2.u32 	[%r11+8], {%r941, %r942};
	st.shared.v2.u32 	[%r11+16], {%r943, %r944};
	st.shared.v2.u32 	[%r11+24], {%r945, %r946};
	st.shared.v2.u32 	[%r11+32], {%r947, %r948};
	st.shared.v2.u32 	[%r11+40], {%r949, %r950};
	st.shared.v2.u32 	[%r11+48], {%r951, %r952};
	st.shared.v2.u32 	[%r11+56], {%r953, %r954};
	st.shared.v2.u32 	[%r11+64], {%r955, %r956};
	st.shared.v2.u32 	[%r11+72], {%r957, %r958};
	st.shared.v2.u32 	[%r11+80], {%r959, %r960};
	bar.warp.sync 	-1;
	ld.shared.u32 	%r961, [%r10];
	ld.shared.u32 	%r962, [%r10+128];
	ld.shared.u32 	%r963, [%r10+256];
	ld.shared.u32 	%r964, [%r10+384];
	ld.shared.u32 	%r965, [%r10+512];
	ld.shared.u32 	%r966, [%r10+640];
	ld.shared.u32 	%r967, [%r10+768];
	ld.shared.u32 	%r968, [%r10+896];
	ld.shared.u32 	%r969, [%r10+1024];
	ld.shared.u32 	%r970, [%r10+1152];
	ld.shared.u32 	%r971, [%r10+1280];
	ld.shared.u32 	%r972, [%r10+1408];
	ld.shared.u32 	%r973, [%r10+1536];
	ld.shared.u32 	%r974, [%r10+1664];
	ld.shared.u32 	%r975, [%r10+1792];
	ld.shared.u32 	%r976, [%r10+1920];
	ld.shared.u32 	%r977, [%r10+2048];
	ld.shared.u32 	%r978, [%r10+2176];
	ld.shared.u32 	%r979, [%r10+2304];
	ld.shared.u32 	%r980, [%r10+2432];
	ld.shared.u32 	%r981, [%r10+2560];
	ld.shared.u32 	%r982, [%r10+2688];
	cvta.to.global.u64 	%rd56, %rd60;
	add.s64 	%rd58, %rd56, %rd42;
	st.global.u32 	[%rd58], %r961;
	st.global.u32 	[%rd58+128], %r962;
	st.global.u32 	[%rd58+256], %r963;
	st.global.u32 	[%rd58+384], %r964;
	st.global.u32 	[%rd58+512], %r965;
	st.global.u32 	[%rd58+640], %r966;
	st.global.u32 	[%rd58+768], %r967;
	st.global.u32 	[%rd58+896], %r968;
	st.global.u32 	[%rd58+1024], %r969;
	st.global.u32 	[%rd58+1152], %r970;
	st.global.u32 	[%rd58+1280], %r971;
	st.global.u32 	[%rd58+1408], %r972;
	st.global.u32 	[%rd58+1536], %r973;
	st.global.u32 	[%rd58+1664], %r974;
	st.global.u32 	[%rd58+1792], %r975;
	st.global.u32 	[%rd58+1920], %r976;
	st.global.u32 	[%rd58+2048], %r977;
	st.global.u32 	[%rd58+2176], %r978;
	st.global.u32 	[%rd58+2304], %r979;
	st.global.u32 	[%rd58+2432], %r980;
	st.global.u32 	[%rd58+2560], %r981;
	st.global.u32 	[%rd58+2688], %r982;
	bra.uni 	$L__BB5_143;
$L__BB5_29:
	setp.eq.s32 	%p3, %r6, 0;
	@%p3 bra 	$L__BB5_143;
	mul.wide.u32 	%rd17, %r5, 4;
	add.s64 	%rd18, %rd1, %rd17;
	mov.u32 	%r85, %tid.x;
	ld.global.u32 	%r1022, [%rd18];
	and.b32  	%r244, %r85, 31;
	and.b32  	%r245, %r85, 992;
	mul.lo.s32 	%r246, %r245, 22;
	or.b32  	%r87, %r246, %r244;
	setp.ge.u32 	%p4, %r87, %r6;
	shl.b32 	%r247, %r87, 2;
	cvt.u64.u32 	%rd19, %r247;
	add.s64 	%rd9, %rd18, %rd19;
	mov.u32 	%r1001, %r1022;
	@%p4 bra 	$L__BB5_32;
	ld.global.u32 	%r1001, [%rd9];
$L__BB5_32:
	add.s32 	%r90, %r87, 32;
	setp.ge.u32 	%p5, %r90, %r6;
	mov.u32 	%r1002, %r1022;
	@%p5 bra 	$L__BB5_34;
	ld.global.u32 	%r1002, [%rd9+128];
$L__BB5_34:
	add.s32 	%r93, %r87, 64;
	setp.ge.u32 	%p6, %r93, %r6;
	mov.u32 	%r1003, %r1022;
	@%p6 bra 	$L__BB5_36;
	ld.global.u32 	%r1003, [%rd9+256];
$L__BB5_36:
	add.s32 	%r96, %r87, 96;
	setp.ge.u32 	%p7, %r96, %r6;
	mov.u32 	%r1004, %r1022;
	@%p7 bra 	$L__BB5_38;
	ld.global.u32 	%r1004, [%rd9+384];
$L__BB5_38:
	add.s32 	%r248, %r87, 128;
	setp.ge.u32 	%p8, %r248, %r6;
	mov.u32 	%r1005, %r1022;
	@%p8 bra 	$L__BB5_40;
	ld.global.u32 	%r1005, [%rd9+512];
$L__BB5_40:
	add.s32 	%r249, %r87, 160;
	setp.ge.u32 	%p9, %r249, %r6;
	mov.u32 	%r1006, %r1022;
	@%p9 bra 	$L__BB5_42;
	ld.global.u32 	%r1006, [%rd9+640];
$L__BB5_42:
	add.s32 	%r103, %r87, 192;
	setp.ge.u32 	%p10, %r103, %r6;
	mov.u32 	%r1007, %r1022;
	@%p10 bra 	$L__BB5_44;
	ld.global.u32 	%r1007, [%rd9+768];
$L__BB5_44:
	add.s32 	%r250, %r87, 224;
	setp.ge.u32 	%p11, %r250, %r6;
	mov.u32 	%r1008, %r1022;
	@%p11 bra 	$L__BB5_46;
	ld.global.u32 	%r1008, [%rd9+896];
$L__BB5_46:
	add.s32 	%r108, %r87, 256;
	setp.ge.u32 	%p12, %r108, %r6;
	mov.u32 	%r1009, %r1022;
	@%p12 bra 	$L__BB5_48;
	ld.global.u32 	%r1009, [%rd9+1024];
$L__BB5_48:
	add.s32 	%r251, %r87, 288;
	setp.ge.u32 	%p13, %r251, %r6;
	mov.u32 	%r1010, %r1022;
	@%p13 bra 	$L__BB5_50;
	ld.global.u32 	%r1010, [%rd9+1152];
$L__BB5_50:
	add.s32 	%r113, %r87, 320;
	setp.ge.u32 	%p14, %r113, %r6;
	mov.u32 	%r1011, %r1022;
	@%p14 bra 	$L__BB5_52;
	ld.global.u32 	%r1011, [%rd9+1280];
$L__BB5_52:
	add.s32 	%r116, %r87, 352;
	setp.ge.u32 	%p15, %r116, %r6;
	mov.u32 	%r1012, %r1022;
	@%p15 bra 	$L__BB5_54;
	ld.global.u32 	%r1012, [%rd9+1408];
$L__BB5_54:
	add.s32 	%r119, %r87, 384;
	setp.ge.u32 	%p16, %r119, %r6;
	mov.u32 	%r1013, %r1022;
	@%p16 bra 	$L__BB5_56;
	ld.global.u32 	%r1013, [%rd9+1536];
$L__BB5_56:
	add.s32 	%r122, %r87, 416;
	setp.ge.u32 	%p17, %r122, %r6;
	mov.u32 	%r1014, %r1022;
	@%p17 bra 	$L__BB5_58;
	ld.global.u32 	%r1014, [%rd9+1664];
$L__BB5_58:
	add.s32 	%r252, %r87, 448;
	setp.ge.u32 	%p18, %r252, %r6;
	mov.u32 	%r1015, %r1022;
	@%p18 bra 	$L__BB5_60;
	ld.global.u32 	%r1015, [%rd9+1792];
$L__BB5_60:
	add.s32 	%r127, %r87, 480;
	setp.ge.u32 	%p19, %r127, %r6;
	mov.u32 	%r1016, %r1022;
	@%p19 bra 	$L__BB5_62;
	ld.global.u32 	%r1016, [%rd9+1920];
$L__BB5_62:
	add.s32 	%r253, %r87, 512;
	setp.ge.u32 	%p20, %r253, %r6;
	mov.u32 	%r1017, %r1022;
	@%p20 bra 	$L__BB5_64;
	ld.global.u32 	%r1017, [%rd9+2048];
$L__BB5_64:
	add.s32 	%r254, %r87, 544;
	setp.ge.u32 	%p21, %r254, %r6;
	mov.u32 	%r1018, %r1022;
	@%p21 bra 	$L__BB5_66;
	ld.global.u32 	%r1018, [%rd9+2176];
$L__BB5_66:
	add.s32 	%r134, %r87, 576;
	setp.ge.u32 	%p22, %r134, %r6;
	mov.u32 	%r1019, %r1022;
	@%p22 bra 	$L__BB5_68;
	ld.global.u32 	%r1019, [%rd9+2304];
$L__BB5_68:
	add.s32 	%r255, %r87, 608;
	setp.ge.u32 	%p23, %r255, %r6;
	mov.u32 	%r1020, %r1022;
	@%p23 bra 	$L__BB5_70;
	ld.global.u32 	%r1020, [%rd9+2432];
$L__BB5_70:
	add.s32 	%r256, %r87, 640;
	setp.ge.u32 	%p24, %r256, %r6;
	mov.u32 	%r1021, %r1022;
	@%p24 bra 	$L__BB5_72;
	ld.global.u32 	%r1021, [%rd9+2560];
$L__BB5_72:
	add.s32 	%r141, %r87, 672;
	setp.ge.u32 	%p25, %r141, %r6;
	@%p25 bra 	$L__BB5_74;
	ld.global.u32 	%r1022, [%rd9+2688];
$L__BB5_74:
	// begin inline asm
	mov.u32 %r257, %laneid;
	// end inline asm
	shr.u32 	%r145, %r85, 5;
	mad.lo.s32 	%r258, %r145, 704, %r257;
	shl.b32 	%r259, %r258, 2;
	mov.u32 	%r260, _ZZN3cub18CUB_300001_SM_10006detail4scan16DeviceScanKernelINS2_10policy_hubIiiijN4cuda3std3__44plusIvEEE10Policy1000EPiSC_NS0_13ScanTileStateIiLb1EEES9_NS1_10InputValueIiSC_EEjiLb0EiEEvT0_T1_T2_iT3_T4_T5_E12temp_storage;
	add.s32 	%r146, %r260, %r259;
	st.shared.u32 	[%r146], %r1001;
	st.shared.u32 	[%r146+128], %r1002;
	st.shared.u32 	[%r146+256], %r1003;
	st.shared.u32 	[%r146+384], %r1004;
	st.shared.u32 	[%r146+512], %r1005;
	st.shared.u32 	[%r146+640], %r1006;
	st.shared.u32 	[%r146+768], %r1007;
	st.shared.u32 	[%r146+896], %r1008;
	st.shared.u32 	[%r146+1024], %r1009;
	st.shared.u32 	[%r146+1152], %r1010;
	st.shared.u32 	[%r146+1280], %r1011;
	st.shared.u32 	[%r146+1408], %r1012;
	st.shared.u32 	[%r146+1536], %r1013;
	st.shared.u32 	[%r146+1664], %r1014;
	st.shared.u32 	[%r146+1792], %r1015;
	st.shared.u32 	[%r146+1920], %r1016;
	st.shared.u32 	[%r146+2048], %r1017;
	st.shared.u32 	[%r146+2176], %r1018;
	st.shared.u32 	[%r146+2304], %r1019;
	st.shared.u32 	[%r146+2432], %r1020;
	st.shared.u32 	[%r146+2560], %r1021;
	st.shared.u32 	[%r146+2688], %r1022;
	bar.warp.sync 	-1;
	mad.lo.s32 	%r147, %r257, 84, %r146;
	ld.shared.v2.u32 	{%r148, %r149}, [%r147];
	ld.shared.v2.u32 	{%r150, %r151}, [%r147+8];
	ld.shared.v2.u32 	{%r152, %r153}, [%r147+16];
	ld.shared.v2.u32 	{%r154, %r155}, [%r147+24];
	ld.shared.v2.u32 	{%r156, %r157}, [%r147+32];
	ld.shared.v2.u32 	{%r158, %r159}, [%r147+40];
	ld.shared.v2.u32 	{%r160, %r161}, [%r147+48];
	ld.shared.v2.u32 	{%r162, %r163}, [%r147+56];
	ld.shared.v2.u32 	{%r164, %r165}, [%r147+64];
	ld.shared.v2.u32 	{%r166, %r167}, [%r147+72];
	ld.shared.v2.u32 	{%r168, %r169}, [%r147+80];
	bar.sync 	0;
	setp.ne.s32 	%p26, %r986, 0;
	@%p26 bra 	$L__BB5_78;
	add.s32 	%r490, %r149, %r148;
	add.s32 	%r491, %r150, %r490;
	add.s32 	%r492, %r151, %r491;
	add.s32 	%r493, %r152, %r492;
	add.s32 	%r494, %r153, %r493;
	add.s32 	%r495, %r154, %r494;
	add.s32 	%r496, %r155, %r495;
	add.s32 	%r497, %r156, %r496;
	add.s32 	%r498, %r157, %r497;
	add.s32 	%r499, %r158, %r498;
	add.s32 	%r500, %r159, %r499;
	add.s32 	%r501, %r160, %r500;
	add.s32 	%r502, %r161, %r501;
	add.s32 	%r503, %r162, %r502;
	add.s32 	%r504, %r163, %r503;
	add.s32 	%r505, %r164, %r504;
	add.s32 	%r506, %r165, %r505;
	add.s32 	%r507, %r166, %r506;
	add.s32 	%r508, %r167, %r507;
	add.s32 	%r509, %r168, %r508;
	add.s32 	%r464, %r169, %r509;
	mov.b32 	%r462, 1;
	mov.b32 	%r487, 0;
	mov.b32 	%r489, -1;
	// begin inline asm
	{  .reg .s32 r0;  .reg .pred p;  shfl.sync.up.b32 r0|p, %r464, %r462, %r487, %r489;  @p add.s32 r0, r0, %r464;  mov.s32 %r460, r0;}
	// end inline asm
	mov.b32 	%r468, 2;
	// begin inline asm
	{  .reg .s32 r0;  .reg .pred p;  shfl.sync.up.b32 r0|p, %r460, %r468, %r487, %r489;  @p add.s32 r0, r0, %r460;  mov.s32 %r466, r0;}
	// end inline asm
	mov.b32 	%r474, 4;
	// begin inline asm
	{  .reg .s32 r0;  .reg .pred p;  shfl.sync.up.b32 r0|p, %r466, %r474, %r487, %r489;  @p add.s32 r0, r0, %r466;  mov.s32 %r472, r0;}
	// end inline asm
	mov.b32 	%r480, 8;
	// begin inline asm
	{  .reg .s32 r0;  .reg .pred p;  shfl.sync.up.b32 r0|p, %r472, %r480, %r487, %r489;  @p add.s32 r0, r0, %r472;  mov.s32 %r478, r0;}
	// end inline asm
	mov.b32 	%r486, 16;
	// begin inline asm
	{  .reg .s32 r0;  .reg .pred p;  shfl.sync.up.b32 r0|p, %r478, %r486, %r487, %r489;  @p add.s32 r0, r0, %r478;  mov.s32 %r484, r0;}
	// end inline asm
	setp.ne.s32 	%p68, %r257, 31;
	@%p68 bra 	$L__BB5_77;
	shl.b32 	%r510, %r145, 2;
	mov.u32 	%r511, _ZZN3cub18CUB_300001_SM_10006detail4scan16DeviceScanKernelINS2_10policy_hubIiiijN4cuda3std3__44plusIvEEE10Policy1000EPiSC_NS0_13ScanTileStateIiLb1EEES9_NS1_10InputValueIiSC_EEjiLb0EiEEvT0_T1_T2_iT3_T4_T5_E12temp_storage;
	add.s32 	%r512, %r511, %r510;
	st.shared.u32 	[%r512+16], %r484;
$L__BB5_77:
	bar.sync 	0;
	ld.shared.v4.u32 	{%r513, %r514, %r515, %r516}, [_ZZN3cub18CUB_300001_SM_10006detail4scan16DeviceScanKernelINS2_10policy_hubIiiijN4cuda3std3__44plusIvEEE10Policy1000EPiSC_NS0_13ScanTileStateIiLb1EEES9_NS1_10InputValueIiSC_EEjiLb0EiEEvT0_T1_T2_iT3_T4_T5_E12temp_storage+16];
	add.s32 	%r517, %r514, %r513;
	setp.eq.s32 	%p69, %r145, 2;
	selp.b32 	%r518, %r517, %r513, %p69;
	add.s32 	%r519, %r517, %r515;
	setp.eq.s32 	%p70, %r145, 3;
	selp.b32 	%r520, %r519, %r518, %p70;
	add.s32 	%r521, %r519, %r516;
	setp.eq.s32 	%p71, %r145, 4;
	selp.b32 	%r522, %r521, %r520, %p71;
	ld.shared.v4.u32 	{%r523, %r524, %r525, %r526}, [_ZZN3cub18CUB_300001_SM_10006detail4scan16DeviceScanKernelINS2_10policy_hubIiiijN4cuda3std3__44plusIvEEE10Policy1000EPiSC_NS0_13ScanTileStateIiLb1EEES9_NS1_10InputValueIiSC_EEjiLb0EiEEvT0_T1_T2_iT3_T4_T5_E12temp_storage+32];
	add.s32 	%r527, %r521, %r523;
	setp.eq.s32 	%p72, %r145, 5;
	selp.b32 	%r528, %r527, %r522, %p72;
	add.s32 	%r529, %r527, %r524;
	setp.eq.s32 	%p73, %r145, 6;
	selp.b32 	%r530, %r529, %r528, %p73;
	add.s32 	%r531, %r529, %r525;
	setp.eq.s32 	%p74, %r145, 7;
	selp.b32 	%r532, %r531, %r530, %p74;
	add.s32 	%r533, %r531, %r526;
	setp.eq.s32 	%p75, %r145, 8;
	selp.b32 	%r534, %r533, %r532, %p75;
	.pragma "used_bytes_mask 4095";
	ld.shared.v4.u32 	{%r535, %r536, %r537, %r538}, [_ZZN3cub18CUB_300001_SM_10006detail4scan16DeviceScanKernelINS2_10policy_hubIiiijN4cuda3std3__44plusIvEEE10Policy1000EPiSC_NS0_13ScanTileStateIiLb1EEES9_NS1_10InputValueIiSC_EEjiLb0EiEEvT0_T1_T2_iT3_T4_T5_E12temp_storage+48];
	add.s32 	%r539, %r533, %r535;
	setp.eq.s32 	%p76, %r145, 9;
	selp.b32 	%r540, %r539, %r534, %p76;
	add.s32 	%r541, %r539, %r536;
	setp.eq.s32 	%p77, %r145, 10;
	selp.b32 	%r542, %r541, %r540, %p77;
	add.s32 	%r543, %r541, %r537;
	setp.eq.s32 	%p78, %r145, 11;
	selp.b32 	%r544, %r543, %r542, %p78;
	setp.lt.u32 	%p79, %r85, 32;
	selp.b32 	%r545, 0, %r544, %p79;
	setp.eq.s32 	%p80, %r257, 0;
	sub.s32 	%r546, %r484, %r464;
	selp.b32 	%r547, 0, %r546, %p80;
	add.s32 	%r548, %r547, %r985;
	add.s32 	%r1037, %r548, %r545;
	bra.uni 	$L__BB5_97;
$L__BB5_78:
	add.s32 	%r291, %r149, %r148;
	add.s32 	%r292, %r150, %r291;
	add.s32 	%r293, %r151, %r292;
	add.s32 	%r294, %r152, %r293;
	add.s32 	%r295, %r153, %r294;
	add.s32 	%r296, %r154, %r295;
	add.s32 	%r297, %r155, %r296;
	add.s32 	%r298, %r156, %r297;
	add.s32 	%r299, %r157, %r298;
	add.s32 	%r300, %r158, %r299;
	add.s32 	%r301, %r159, %r300;
	add.s32 	%r302, %r160, %r301;
	add.s32 	%r303, %r161, %r302;
	add.s32 	%r304, %r162, %r303;
	add.s32 	%r305, %r163, %r304;
	add.s32 	%r306, %r164, %r305;
	add.s32 	%r307, %r165, %r306;
	add.s32 	%r308, %r166, %r307;
	add.s32 	%r309, %r167, %r308;
	add.s32 	%r310, %r168, %r309;
	add.s32 	%r265, %r169, %r310;
	mov.b32 	%r263, 1;
	mov.b32 	%r288, 0;
	mov.b32 	%r290, -1;
	// begin inline asm
	{  .reg .s32 r0;  .reg .pred p;  shfl.sync.up.b32 r0|p, %r265, %r263, %r288, %r290;  @p add.s32 r0, r0, %r265;  mov.s32 %r261, r0;}
	// end inline asm
	mov.b32 	%r269, 2;
	// begin inline asm
	{  .reg .s32 r0;  .reg .pred p;  shfl.sync.up.b32 r0|p, %r261, %r269, %r288, %r290;  @p add.s32 r0, r0, %r261;  mov.s32 %r267, r0;}
	// end inline asm
	mov.b32 	%r275, 4;
	// begin inline asm
	{  .reg .s32 r0;  .reg .pred p;  shfl.sync.up.b32 r0|p, %r267, %r275, %r288, %r290;  @p add.s32 r0, r0, %r267;  mov.s32 %r273, r0;}
	// end inline asm
	mov.b32 	%r281, 8;
	// begin inline asm
	{  .reg .s32 r0;  .reg .pred p;  shfl.sync.up.b32 r0|p, %r273, %r281, %r288, %r290;  @p add.s32 r0, r0, %r273;  mov.s32 %r279, r0;}
	// end inline asm
	mov.b32 	%r287, 16;
	// begin inline asm
	{  .reg .s32 r0;  .reg .pred p;  shfl.sync.up.b32 r0|p, %r279, %r287, %r288, %r290;  @p add.s32 r0, r0, %r279;  mov.s32 %r285, r0;}
	// end inline asm
	setp.ne.s32 	%p27, %r257, 31;
	@%p27 bra 	$L__BB5_80;
	shl.b32 	%r311, %r145, 2;
	mov.u32 	%r312, _ZZN3cub18CUB_300001_SM_10006detail4scan16DeviceScanKernelINS2_10policy_hubIiiijN4cuda3std3__44plusIvEEE10Policy1000EPiSC_NS0_13ScanTileStateIiLb1EEES9_NS1_10InputValueIiSC_EEjiLb0EiEEvT0_T1_T2_iT3_T4_T5_E12temp_storage;
	add.s32 	%r313, %r312, %r311;
	st.shared.u32 	[%r313+16], %r285;
$L__BB5_80:
	sub.s32 	%r314, %r285, %r265;
	bar.sync 	0;
	ld.shared.v4.u32 	{%r315, %r316, %r317, %r318}, [_ZZN3cub18CUB_300001_SM_10006detail4scan16DeviceScanKernelINS2_10policy_hubIiiijN4cuda3std3__44plusIvEEE10Policy1000EPiSC_NS0_13ScanTileStateIiLb1EEES9_NS1_10InputValueIiSC_EEjiLb0EiEEvT0_T1_T2_iT3_T4_T5_E12temp_storage+16];
	add.s32 	%r319, %r316, %r315;
	setp.eq.s32 	%p28, %r145, 2;
	selp.b32 	%r320, %r319, %r315, %p28;
	add.s32 	%r321, %r319, %r317;
	setp.eq.s32 	%p29, %r145, 3;
	selp.b32 	%r322, %r321, %r320, %p29;
	add.s32 	%r323, %r321, %r318;
	setp.eq.s32 	%p30, %r145, 4;
	selp.b32 	%r324, %r323, %r322, %p30;
	ld.shared.v4.u32 	{%r325, %r326, %r327, %r328}, [_ZZN3cub18CUB_300001_SM_10006detail4scan16DeviceScanKernelINS2_10policy_hubIiiijN4cuda3std3__44plusIvEEE10Policy1000EPiSC_NS0_13ScanTileStateIiLb1EEES9_NS1_10InputValueIiSC_EEjiLb0EiEEvT0_T1_T2_iT3_T4_T5_E12temp_storage+32];
	add.s32 	%r329, %r323, %r325;
	setp.eq.s32 	%p31, %r145, 5;
	selp.b32 	%r330, %r329, %r324, %p31;
	add.s32 	%r331, %r329, %r326;
	setp.eq.s32 	%p32, %r145, 6;
	selp.b32 	%r332, %r331, %r330, %p32;
	add.s32 	%r333, %r331, %r327;
	setp.eq.s32 	%p33, %r145, 7;
	selp.b32 	%r334, %r333, %r332, %p33;
	add.s32 	%r335, %r333, %r328;
	setp.eq.s32 	%p34, %r145, 8;
	selp.b32 	%r336, %r335, %r334, %p34;
	ld.shared.v4.u32 	{%r337, %r338, %r339, %r340}, [_ZZN3cub18CUB_300001_SM_10006detail4scan16DeviceScanKernelINS2_10policy_hubIiiijN4cuda3std3__44plusIvEEE10Policy1000EPiSC_NS0_13ScanTileStateIiLb1EEES9_NS1_10InputValueIiSC_EEjiLb0EiEEvT0_T1_T2_iT3_T4_T5_E12temp_storage+48];
	add.s32 	%r341, %r335, %r337;
	setp.eq.s32 	%p35, %r145, 9;
	selp.b32 	%r342, %r341, %r336, %p35;
	add.s32 	%r343, %r341, %r338;
	setp.eq.s32 	%p36, %r145, 10;
	selp.b32 	%r344, %r343, %r342, %p36;
	add.s32 	%r345, %r343, %r339;
	setp.eq.s32 	%p37, %r145, 11;
	selp.b32 	%r346, %r345, %r344, %p37;
	add.s32 	%r175, %r345, %r340;
	setp.gt.u32 	%p38, %r85, 31;
	setp.lt.u32 	%p39, %r85, 32;
	setp.eq.s32 	%p40, %r257, 0;
	selp.b32 	%r347, 0, %r314, %p40;
	add.s32 	%r1036, %r346, %r347;
	selp.b32 	%r177, %r314, %r1036, %p39;
	@%p38 bra 	$L__BB5_96;
	setp.ne.s32 	%p41, %r85, 0;
	mul.wide.s32 	%rd20, %r986, 8;
	add.s64 	%rd10, %rd14, %rd20;
	@%p41 bra 	$L__BB5_83;
	st.shared.u32 	[_ZZN3cub18CUB_300001_SM_10006detail4scan16DeviceScanKernelINS2_10policy_hubIiiijN4cuda3std3__44plusIvEEE10Policy1000EPiSC_NS0_13ScanTileStateIiLb1EEES9_NS1_10InputValueIiSC_EEjiLb0EiEEvT0_T1_T2_iT3_T4_T5_E12temp_storage+12], %r175;
	add.s64 	%rd21, %rd10, 256;
	mov.b32 	%r348, 100;
	// begin inline asm
	st.relaxed.gpu.v2.u32 [%rd21], {%r348, %r175};
	// end inline asm
$L__BB5_83:
	not.b32 	%r354, %r85;
	add.s32 	%r1031, %r986, %r354;
	mov.b32 	%r350, 830;
	// begin inline asm
	nanosleep.u32 %r350;
	// end inline asm
	mul.wide.s32 	%rd23, %r1031, 8;
	add.s64 	%rd24, %rd14, %rd23;
	add.s64 	%rd22, %rd24, 256;
	// begin inline asm
	ld.relaxed.gpu.v2.u32 {%r1033, %r1025}, [%rd22];
	// end inline asm
	mov.b32 	%r1026, 952;
$L__BB5_84:
	setp.eq.s32 	%p42, %r1033, 99;
	mov.b32 	%r355, -1;
	vote.sync.any.pred 	%p43, %p42, %r355;
	not.pred 	%p44, %p43;
	@%p44 bra 	$L__BB5_86;
	mul.lo.s32 	%r458, %r986, 16807;
	and.b32  	%r986, %r458, 2147483647;
	add.s32 	%r459, %r1026, 1;
	rem.u32 	%r455, %r986, %r459;
	// begin inline asm
	nanosleep.u32 %r455;
	// end inline asm
	shr.u32 	%r1026, %r1026, 1;
	// begin inline asm
	ld.relaxed.gpu.v2.u32 {%r1033, %r1025}, [%rd22];
	// end inline asm
	bra.uni 	$L__BB5_84;
$L__BB5_86:
	setp.eq.s32 	%p45, %r1033, 101;
	mov.b32 	%r382, -1;
	vote.sync.ballot.b32 	%r384, %p45, %r382;
	// begin inline asm
	mov.u32 %r357, %lanemask_ge;
	// end inline asm
	and.b32  	%r385, %r384, %r357;
	or.b32  	%r386, %r385, -2147483648;
	add.s32 	%r387, %r386, -1;
	not.b32 	%r388, %r386;
	and.b32  	%r389, %r388, %r387;
	popc.b32 	%r361, %r389;
	mov.b32 	%r360, 1;
	// begin inline asm
	shfl.sync.down.b32 %r358, %r1025, %r360, %r361, %r382;
	// end inline asm
	setp.lt.s32 	%p47, %r257, %r361;
	selp.b32 	%r390, %r358, 0, %p47;
	add.s32 	%r364, %r390, %r1025;
	mov.b32 	%r365, 2;
	// begin inline asm
	shfl.sync.down.b32 %r363, %r364, %r365, %r361, %r382;
	// end inline asm
	add.s32 	%r391, %r257, 2;
	setp.gt.s32 	%p48, %r391, %r361;
	selp.b32 	%r392, 0, %r363, %p48;
	add.s32 	%r369, %r364, %r392;
	mov.b32 	%r370, 4;
	// begin inline asm
	shfl.sync.down.b32 %r368, %r369, %r370, %r361, %r382;
	// end inline asm
	add.s32 	%r393, %r257, 4;
	setp.gt.s32 	%p49, %r393, %r361;
	selp.b32 	%r394, 0, %r368, %p49;
	add.s32 	%r374, %r369, %r394;
	mov.b32 	%r375, 8;
	// begin inline asm
	shfl.sync.down.b32 %r373, %r374, %r375, %r361, %r382;
	// end inline asm
	add.s32 	%r395, %r257, 8;
	setp.gt.s32 	%p50, %r395, %r361;
	selp.b32 	%r396, 0, %r373, %p50;
	add.s32 	%r379, %r374, %r396;
	mov.b32 	%r380, 16;
	// begin inline asm
	shfl.sync.down.b32 %r378, %r379, %r380, %r361, %r382;
	// end inline asm
	add.s32 	%r397, %r257, 16;
	setp.gt.s32 	%p51, %r397, %r361;
	selp.b32 	%r398, 0, %r378, %p51;
	add.s32 	%r1029, %r379, %r398;
	add.s64 	%rd11, %rd14, 256;
	mov.b32 	%r1027, 952;
$L__BB5_87:
	setp.ne.s32 	%p52, %r1033, 101;
	mov.b32 	%r399, -1;
	vote.sync.all.pred 	%p53, %p52, %r399;
	not.pred 	%p54, %p53;
	@%p54 bra 	$L__BB5_92;
	shr.u32 	%r1027, %r1027, 1;
	mul.wide.s32 	%rd27, %r1031, 8;
	add.s64 	%rd28, %rd11, %rd27;
	add.s64 	%rd26, %rd28, -256;
	// begin inline asm
	ld.relaxed.gpu.v2.u32 {%r1033, %r1034}, [%rd26];
	// end inline asm
	mov.u32 	%r1035, %r1027;
$L__BB5_89:
	setp.eq.s32 	%p58, %r1033, 99;
	mov.b32 	%r407, -1;
	vote.sync.any.pred 	%p59, %p58, %r407;
	not.pred 	%p60, %p59;
	@%p60 bra 	$L__BB5_91;
	mul.lo.s32 	%r453, %r986, 16807;
	and.b32  	%r986, %r453, 2147483647;
	add.s32 	%r454, %r1035, 1;
	rem.u32 	%r450, %r986, %r454;
	// begin inline asm
	nanosleep.u32 %r450;
	// end inline asm
	shr.u32 	%r1035, %r1035, 1;
	// begin inline asm
	ld.relaxed.gpu.v2.u32 {%r1033, %r1034}, [%rd26];
	// end inline asm
	bra.uni 	$L__BB5_89;
$L__BB5_91:
	setp.eq.s32 	%p61, %r1033, 101;
	mov.b32 	%r433, -1;
	vote.sync.ballot.b32 	%r434, %p61, %r433;
	and.b32  	%r435, %r434, %r357;
	or.b32  	%r436, %r435, -2147483648;
	add.s32 	%r437, %r436, -1;
	not.b32 	%r438, %r436;
	and.b32  	%r439, %r438, %r437;
	popc.b32 	%r412, %r439;
	mov.b32 	%r411, 1;
	// begin inline asm
	shfl.sync.down.b32 %r409, %r1034, %r411, %r412, %r433;
	// end inline asm
	setp.lt.s32 	%p63, %r257, %r412;
	selp.b32 	%r440, %r409, 0, %p63;
	add.s32 	%r415, %r440, %r1034;
	mov.b32 	%r416, 2;
	// begin inline asm
	shfl.sync.down.b32 %r414, %r415, %r416, %r412, %r433;
	// end inline asm
	add.s32 	%r441, %r257, 2;
	setp.gt.s32 	%p64, %r441, %r412;
	selp.b32 	%r442, 0, %r414, %p64;
	add.s32 	%r420, %r415, %r442;
	mov.b32 	%r421, 4;
	// begin inline asm
	shfl.sync.down.b32 %r419, %r420, %r421, %r412, %r433;
	// end inline asm
	add.s32 	%r443, %r257, 4;
	setp.gt.s32 	%p65, %r443, %r412;
	selp.b32 	%r444, 0, %r419, %p65;
	add.s32 	%r425, %r420, %r444;
	mov.b32 	%r426, 8;
	// begin inline asm
	shfl.sync.down.b32 %r424, %r425, %r426, %r412, %r433;
	// end inline asm
	add.s32 	%r445, %r257, 8;
	setp.gt.s32 	%p66, %r445, %r412;
	selp.b32 	%r446, 0, %r424, %p66;
	add.s32 	%r430, %r425, %r446;
	mov.b32 	%r431, 16;
	// begin inline asm
	shfl.sync.down.b32 %r429, %r430, %r431, %r412, %r433;
	// end inline asm
	add.s32 	%r447, %r257, 16;
	setp.gt.s32 	%p67, %r447, %r412;
	selp.b32 	%r448, 0, %r429, %p67;
	add.s32 	%r449, %r448, %r1029;
	add.s32 	%r1029, %r449, %r430;
	add.s32 	%r1031, %r1031, -32;
	bra.uni 	$L__BB5_87;
$L__BB5_92:
	@%p41 bra 	$L__BB5_94;
	add.s32 	%r402, %r1029, %r175;
	add.s64 	%rd25, %rd10, 256;
	mov.b32 	%r401, 101;
	// begin inline asm
	st.relaxed.gpu.v2.u32 [%rd25], {%r401, %r402};
	// end inline asm
	st.shared.u32 	[_ZZN3cub18CUB_300001_SM_10006detail4scan16DeviceScanKernelINS2_10policy_hubIiiijN4cuda3std3__44plusIvEEE10Policy1000EPiSC_NS0_13ScanTileStateIiLb1EEES9_NS1_10InputValueIiSC_EEjiLb0EiEEvT0_T1_T2_iT3_T4_T5_E12temp_storage+4], %r1029;
	st.shared.u32 	[_ZZN3cub18CUB_300001_SM_10006detail4scan16DeviceScanKernelINS2_10policy_hubIiiijN4cuda3std3__44plusIvEEE10Policy1000EPiSC_NS0_13ScanTileStateIiLb1EEES9_NS1_10InputValueIiSC_EEjiLb0EiEEvT0_T1_T2_iT3_T4_T5_E12temp_storage+8], %r402;
$L__BB5_94:
	setp.ne.s32 	%p56, %r257, 0;
	mov.u32 	%r1036, %r177;
	@%p56 bra 	$L__BB5_96;
	st.shared.u32 	[_ZZN3cub18CUB_300001_SM_10006detail4scan16DeviceScanKernelINS2_10policy_hubIiiijN4cuda3std3__44plusIvEEE10Policy1000EPiSC_NS0_13ScanTileStateIiLb1EEES9_NS1_10InputValueIiSC_EEjiLb0EiEEvT0_T1_T2_iT3_T4_T5_E12temp_storage+76], %r1029;
	mov.u32 	%r1036, %r1029;
$L__BB5_96:
	bar.sync 	0;
	setp.eq.s32 	%p57, %r85, 0;
	ld.shared.u32 	%r403, [_ZZN3cub18CUB_300001_SM_10006detail4scan16DeviceScanKernelINS2_10policy_hubIiiijN4cuda3std3__44plusIvEEE10Policy1000EPiSC_NS0_13ScanTileStateIiLb1EEES9_NS1_10InputValueIiSC_EEjiLb0EiEEvT0_T1_T2_iT3_T4_T5_E12temp_storage+76];
	selp.b32 	%r404, 0, %r403, %p57;
	add.s32 	%r1037, %r404, %r1036;
$L__BB5_97:
	add.s32 	%r549, %r1037, %r148;
	add.s32 	%r550, %r149, %r549;
	add.s32 	%r551, %r150, %r550;
	add.s32 	%r552, %r151, %r551;
	add.s32 	%r553, %r152, %r552;
	add.s32 	%r554, %r153, %r553;
	add.s32 	%r555, %r154, %r554;
	add.s32 	%r556, %r155, %r555;
	add.s32 	%r557, %r156, %r556;
	add.s32 	%r558, %r157, %r557;
	add.s32 	%r559, %r158, %r558;
	add.s32 	%r560, %r159, %r559;
	add.s32 	%r561, %r160, %r560;
	add.s32 	%r562, %r161, %r561;
	add.s32 	%r563, %r162, %r562;
	add.s32 	%r564, %r163, %r563;
	add.s32 	%r565, %r164, %r564;
	add.s32 	%r566, %r165, %r565;
	add.s32 	%r567, %r166, %r566;
	add.s32 	%r568, %r167, %r567;
	add.s32 	%r569, %r168, %r568;
	bar.sync 	0;
	st.shared.v2.u32 	[%r147], {%r1037, %r549};
	st.shared.v2.u32 	[%r147+8], {%r550, %r551};
	st.shared.v2.u32 	[%r147+16], {%r552, %r553};
	st.shared.v2.u32 	[%r147+24], {%r554, %r555};
	st.shared.v2.u32 	[%r147+32], {%r556, %r557};
	st.shared.v2.u32 	[%r147+40], {%r558, %r559};
	st.shared.v2.u32 	[%r147+48], {%r560, %r561};
	st.shared.v2.u32 	[%r147+56], {%r562, %r563};
	st.shared.v2.u32 	[%r147+64], {%r564, %r565};
	st.shared.v2.u32 	[%r147+72], {%r566, %r567};
	st.shared.v2.u32 	[%r147+80], {%r568, %r569};
	bar.warp.sync 	-1;
	ld.shared.u32 	%r216, [%r146];
	ld.shared.u32 	%r217, [%r146+128];
	ld.shared.u32 	%r218, [%r146+256];
	ld.shared.u32 	%r219, [%r146+384];
	ld.shared.u32 	%r220, [%r146+512];
	ld.shared.u32 	%r221, [%r146+640];
	ld.shared.u32 	%r222, [%r146+768];
	ld.shared.u32 	%r223, [%r146+896];
	ld.shared.u32 	%r224, [%r146+1024];
	ld.shared.u32 	%r225, [%r146+1152];
	ld.shared.u32 	%r226, [%r146+1280];
	ld.shared.u32 	%r227, [%r146+1408];
	ld.shared.u32 	%r228, [%r146+1536];
	ld.shared.u32 	%r229, [%r146+1664];
	ld.shared.u32 	%r230, [%r146+1792];
	ld.shared.u32 	%r231, [%r146+1920];
	ld.shared.u32 	%r232, [%r146+2048];
	ld.shared.u32 	%r233, [%r146+2176];
	ld.shared.u32 	%r234, [%r146+2304];
	ld.shared.u32 	%r235, [%r146+2432];
	ld.shared.u32 	%r236, [%r146+2560];
	ld.shared.u32 	%r237, [%r146+2688];
	setp.ne.s32 	%p81, %r85, 0;
	@%p81 bra 	$L__BB5_99;
	st.volatile.shared.u32 	[_ZZN3cub18CUB_300001_SM_10006detail4scan16DeviceScanKernelINS2_10policy_hubIiiijN4cuda3std3__44plusIvEEE10Policy1000EPiSC_NS0_13ScanTileStateIiLb1EEES9_NS1_10InputValueIiSC_EEjiLb0EiEEvT0_T1_T2_iT3_T4_T5_E12temp_storage+33792], %r6;
$L__BB5_99:
	ld.param.u32 	%r984, [_ZN3cub18CUB_300001_SM_10006detail4scan16DeviceScanKernelINS2_10policy_hubIiiijN4cuda3std3__44plusIvEEE10Policy1000EPiSC_NS0_13ScanTileStateIiLb1EEES9_NS1_10InputValueIiSC_EEjiLb0EiEEvT0_T1_T2_iT3_T4_T5__param_3];
	ld.param.u64 	%rd59, [_ZN3cub18CUB_300001_SM_10006detail4scan16DeviceScanKernelINS2_10policy_hubIiiijN4cuda3std3__44plusIvEEE10Policy1000EPiSC_NS0_13ScanTileStateIiLb1EEES9_NS1_10InputValueIiSC_EEjiLb0EiEEvT0_T1_T2_iT3_T4_T5__param_1];
	bar.sync 	0;
	ld.volatile.shared.u32 	%r238, [_ZZN3cub18CUB_300001_SM_10006detail4scan16DeviceScanKernelINS2_10policy_hubIiiijN4cuda3std3__44plusIvEEE10Policy1000EPiSC_NS0_13ScanTileStateIiLb1EEES9_NS1_10InputValueIiSC_EEjiLb0EiEEvT0_T1_T2_iT3_T4_T5_E12temp_storage+33792];
	setp.ge.s32 	%p82, %r87, %r238;
	cvt.u64.u32 	%rd35, %r87;
	mov.u32 	%r570, %ctaid.x;
	add.s32 	%r571, %r984, %r570;
	mul.lo.s32 	%r572, %r571, 8448;
	cvt.u64.u32 	%rd36, %r572;
	add.s64 	%rd37, %rd35, %rd36;
	cvta.to.global.u64 	%rd38, %rd59;
	shl.b64 	%rd39, %rd37, 2;
	add.s64 	%rd12, %rd38, %rd39;
	@%p82 bra 	$L__BB5_101;
	st.global.u32 	[%rd12], %r216;
$L__BB5_101:
	setp.ge.s32 	%p83, %r90, %r238;
	@%p83 bra 	$L__BB5_103;
	st.global.u32 	[%rd12+128], %r217;
$L__BB5_103:
	setp.ge.s32 	%p84, %r93, %r238;
	@%p84 bra 	$L__BB5_105;
	st.global.u32 	[%rd12+256], %r218;
$L__BB5_105:
	setp.ge.s32 	%p85, %r96, %r238;
	@%p85 bra 	$L__BB5_107;
	st.global.u32 	[%rd12+384], %r219;
$L__BB5_107:
	mov.u32 	%r573, %tid.x;
	and.b32  	%r574, %r573, 992;
	mul.lo.s32 	%r575, %r574, 22;
	and.b32  	%r576, %r573, 31;
	or.b32  	%r577, %r575, %r576;
	add.s32 	%r578, %r577, 128;
	setp.ge.s32 	%p86, %r578, %r238;
	@%p86 bra 	$L__BB5_109;
	st.global.u32 	[%rd12+512], %r220;
$L__BB5_109:
	add.s32 	%r584, %r577, 160;
	setp.ge.s32 	%p87, %r584, %r238;
	@%p87 bra 	$L__BB5_111;
	st.global.u32 	[%rd12+640], %r221;
$L__BB5_111:
	setp.ge.s32 	%p88, %r103, %r238;
	@%p88 bra 	$L__BB5_113;
	st.global.u32 	[%rd12+768], %r222;
$L__BB5_113:
	add.s32 	%r590, %r577, 224;
	setp.ge.s32 	%p89, %r590, %r238;
	@%p89 bra 	$L__BB5_115;
	st.global.u32 	[%rd12+896], %r223;
$L__BB5_115:
	setp.ge.s32 	%p90, %r108, %r238;
	@%p90 bra 	$L__BB5_117;
	st.global.u32 	[%rd12+1024], %r224;
$L__BB5_117:
	add.s32 	%r596, %r577, 288;
	setp.ge.s32 	%p91, %r596, %r238;
	@%p91 bra 	$L__BB5_119;
	st.global.u32 	[%rd12+1152], %r225;
$L__BB5_119:
	setp.ge.s32 	%p92, %r113, %r238;
	@%p92 bra 	$L__BB5_121;
	st.global.u32 	[%rd12+1280], %r226;
$L__BB5_121:
	setp.ge.s32 	%p93, %r116, %r238;
	@%p93 bra 	$L__BB5_123;
	st.global.u32 	[%rd12+1408], %r227;
$L__BB5_123:
	setp.ge.s32 	%p94, %r119, %r238;
	@%p94 bra 	$L__BB5_125;
	st.global.u32 	[%rd12+1536], %r228;
$L__BB5_125:
	setp.ge.s32 	%p95, %r122, %r238;
	@%p95 bra 	$L__BB5_127;
	st.global.u32 	[%rd12+1664], %r229;
$L__BB5_127:
	add.s32 	%r602, %r577, 448;
	setp.ge.s32 	%p96, %r602, %r238;
	@%p96 bra 	$L__BB5_129;
	st.global.u32 	[%rd12+1792], %r230;
$L__BB5_129:
	setp.ge.s32 	%p97, %r127, %r238;
	@%p97 bra 	$L__BB5_131;
	st.global.u32 	[%rd12+1920], %r231;
$L__BB5_131:
	add.s32 	%r608, %r577, 512;
	setp.ge.s32 	%p98, %r608, %r238;
	@%p98 bra 	$L__BB5_133;
	st.global.u32 	[%rd12+2048], %r232;
$L__BB5_133:
	add.s32 	%r614, %r577, 544;
	setp.ge.s32 	%p99, %r614, %r238;
	@%p99 bra 	$L__BB5_135;
	st.global.u32 	[%rd12+2176], %r233;
$L__BB5_135:
	setp.ge.s32 	%p100, %r134, %r238;
	@%p100 bra 	$L__BB5_137;
	st.global.u32 	[%rd12+2304], %r234;
$L__BB5_137:
	add.s32 	%r620, %r577, 608;
	setp.ge.s32 	%p101, %r620, %r238;
	@%p101 bra 	$L__BB5_139;
	st.global.u32 	[%rd12+2432], %r235;
$L__BB5_139:
	add.s32 	%r626, %r577, 640;
	setp.ge.s32 	%p102, %r626, %r238;
	@%p102 bra 	$L__BB5_141;
	st.global.u32 	[%rd12+2560], %r236;
$L__BB5_141:
	setp.ge.s32 	%p103, %r141, %r238;
	@%p103 bra 	$L__BB5_143;
	st.global.u32 	[%rd12+2688], %r237;
$L__BB5_143:
	ret;

}
	// .globl	_ZN3cub18CUB_300001_SM_10006detail4scan23DeviceCompactInitKernelINS0_13ScanTileStateIiLb1EEEPiEEvT_iT0_
.visible .entry _ZN3cub18CUB_300001_SM_10006detail4scan23DeviceCompactInitKernelINS0_13ScanTileStateIiLb1EEEPiEEvT_iT0_(
	.param .align 8 .b8 _ZN3cub18CUB_300001_SM_10006detail4scan23DeviceCompactInitKernelINS0_13ScanTileStateIiLb1EEEPiEEvT_iT0__param_0[8],
	.param .u32 _ZN3cub18CUB_300001_SM_10006detail4scan23DeviceCompactInitKernelINS0_13ScanTileStateIiLb1EEEPiEEvT_iT0__param_1,
	.param .u64 .ptr .align 1 _ZN3cub18CUB_300001_SM_10006detail4scan23DeviceCompactInitKernelINS0_13ScanTileStateIiLb1EEEPiEEvT_iT0__param_2
)
{
	.reg .pred 	%p<6>;
	.reg .b32 	%r<12>;
	.reg .b64 	%rd<9>;

	ld.param.u64 	%rd3, [_ZN3cub18CUB_300001_SM_10006detail4scan23DeviceCompactInitKernelINS0_13ScanTileStateIiLb1EEEPiEEvT_iT0__param_0];
	ld.param.u32 	%r4, [_ZN3cub18CUB_300001_SM_10006detail4scan23DeviceCompactInitKernelINS0_13ScanTileStateIiLb1EEEPiEEvT_iT0__param_1];
	ld.param.u64 	%rd2, [_ZN3cub18CUB_300001_SM_10006detail4scan23DeviceCompactInitKernelINS0_13ScanTileStateIiLb1EEEPiEEvT_iT0__param_2];
	cvta.to.global.u64 	%rd1, %rd3;
	mov.u32 	%r1, %ctaid.x;
	mov.u32 	%r5, %ntid.x;
	mov.u32 	%r2, %tid.x;
	mad.lo.s32 	%r3, %r1, %r5, %r2;
	setp.ge.s32 	%p1, %r3, %r4;
	@%p1 bra 	$L__BB6_2;
	mul.wide.s32 	%rd4, %r3, 8;
	add.s64 	%rd5, %rd1, %rd4;
	mov.b32 	%r6, 0;
	mov.b32 	%r7, 99;
	st.global.v2.u32 	[%rd5+256], {%r7, %r6};
$L__BB6_2:
	setp.ne.s32 	%p2, %r1, 0;
	setp.gt.u32 	%p3, %r2, 31;
	or.pred  	%p4, %p2, %p3;
	@%p4 bra 	$L__BB6_4;
	mul.wide.u32 	%rd6, %r2, 8;
	add.s64 	%rd7, %rd1, %rd6;
	mov.b32 	%r9, 0;
	st.global.v2.u32 	[%rd7], {%r9, %r9};
$L__BB6_4:
	or.b32  	%r10, %r1, %r2;
	setp.ne.s32 	%p5, %r10, 0;
	@%p5 bra 	$L__BB6_6;
	cvta.to.global.u64 	%rd8, %rd2;
	mov.b32 	%r11, 0;
	st.global.u32 	[%rd8], %r11;
$L__BB6_6:
	ret;

}
	// .globl	_ZN3cub18CUB_300001_SM_10006detail6reduce27DeviceSegmentedReduceKernelINS2_10policy_hubIiiN4cuda3std3__44plusIvEEE10Policy1000EPcPiSD_SD_iS9_iiEEvT0_T1_T2_T3_T5_T6_
.visible .entry _ZN3cub18CUB_300001_SM_10006detail6reduce27DeviceSegmentedReduceKernelINS2_10policy_hubIiiN4cuda3std3__44plusIvEEE10Policy1000EPcPiSD_SD_iS9_iiEEvT0_T1_T2_T3_T5_T6_(
	.param .u64 .ptr .align 1 _ZN3cub18CUB_300001_SM_10006detail6reduce27DeviceSegmentedReduceKernelINS2_10policy_hubIiiN4cuda3std3__44plusIvEEE10Policy1000EPcPiSD_SD_iS9_iiEEvT0_T1_T2_T3_T5_T6__param_0,
	.param .u64 .ptr .align 1 _ZN3cub18CUB_300001_SM_10006detail6reduce27DeviceSegmentedReduceKernelINS2_10policy_hubIiiN4cuda3std3__44plusIvEEE10Policy1000EPcPiSD_SD_iS9_iiEEvT0_T1_T2_T3_T5_T6__param_1,
	.param .u64 .ptr .align 1 _ZN3cub18CUB_300001_SM_10006detail6reduce27DeviceSegmentedReduceKernelINS2_10policy_hubIiiN4cuda3std3__44plusIvEEE10Policy1000EPcPiSD_SD_iS9_iiEEvT0_T1_T2_T3_T5_T6__param_2,
	.param .u64 .ptr .align 1 _ZN3cub18CUB_300001_SM_10006detail6reduce27DeviceSegmentedReduceKernelINS2_10policy_hubIiiN4cuda3std3__44plusIvEEE10Policy1000EPcPiSD_SD_iS9_iiEEvT0_T1_T2_T3_T5_T6__param_3,
	.param .align 1 .b8 _ZN3cub18CUB_300001_SM_10006detail6reduce27DeviceSegmentedReduceKernelINS2_10policy_hubIiiN4cuda3std3__44plusIvEEE10Policy1000EPcPiSD_SD_iS9_iiEEvT0_T1_T2_T3_T5_T6__param_4[1],
	.param .u32 _ZN3cub18CUB_300001_SM_10006detail6reduce27DeviceSegmentedReduceKernelINS2_10policy_hubIiiN4cuda3std3__44plusIvEEE10Policy1000EPcPiSD_SD_iS9_iiEEvT0_T1_T2_T3_T5_T6__param_5
)
.maxntid 256
{
	.reg .pred 	%p<75>;
	.reg .b16 	%rs<61>;
	.reg .b32 	%r<662>;
	.reg .b64 	%rd<137>;
	// demoted variable
	.shared .align 4 .b8 _ZZN3cub18CUB_300001_SM_10006detail6reduce27DeviceSegmentedReduceKernelINS2_10policy_hubIiiN4cuda3std3__44plusIvEEE10Policy1000EPcPiSD_SD_iS9_iiEEvT0_T1_T2_T3_T5_T6_E12temp_storage[44];
	ld.param.u64 	%rd18, [_ZN3cub18CUB_300001_SM_10006detail6reduce27DeviceSegmentedReduceKernelINS2_10policy_hubIiiN4cuda3std3__44plusIvEEE10Policy1000EPcPiSD_SD_iS9_iiEEvT0_T1_T2_T3_T5_T6__param_0];
	ld.param.u64 	%rd19, [_ZN3cub18CUB_300001_SM_10006detail6reduce27DeviceSegmentedReduceKernelINS2_10policy_hubIiiN4cuda3std3__44plusIvEEE10Policy1000EPcPiSD_SD_iS9_iiEEvT0_T1_T2_T3_T5_T6__param_1];
	ld.param.u64 	%rd20, [_ZN3cub18CUB_300001_SM_10006detail6reduce27DeviceSegmentedReduceKernelINS2_10policy_hubIiiN4cuda3std3__44plusIvEEE10Policy1000EPcPiSD_SD_iS9_iiEEvT0_T1_T2_T3_T5_T6__param_2];
	ld.param.u64 	%rd21, [_ZN3cub18CUB_300001_SM_10006detail6reduce27DeviceSegmentedReduceKernelINS2_10policy_hubIiiN4cuda3std3__44plusIvEEE10Policy1000EPcPiSD_SD_iS9_iiEEvT0_T1_T2_T3_T5_T6__param_3];
	cvta.to.global.u64 	%rd1, %rd19;
	cvta.to.global.u64 	%rd22, %rd21;
	cvta.to.global.u64 	%rd23, %rd20;
	mov.u32 	%r1, %ctaid.x;
	mul.wide.u32 	%rd24, %r1, 4;
	add.s64 	%rd25, %rd23, %rd24;
	ld.global.u32 	%r2, [%rd25];
	cvt.s64.s32 	%rd2, %r2;
	add.s64 	%rd26, %rd22, %rd24;
	ld.global.u32 	%r3, [%rd26];
	setp.ne.s32 	%p1, %r3, %r2;
	@%p1 bra 	$L__BB7_3;
	mov.u32 	%r606, %tid.x;
	setp.ne.s32 	%p74, %r606, 0;
	@%p74 bra 	$L__BB7_72;
	ld.param.u32 	%r608, [_ZN3cub18CUB_300001_SM_10006detail6reduce27DeviceSegmentedReduceKernelINS2_10policy_hubIiiN4cuda3std3__44plusIvEEE10Policy1000EPcPiSD_SD_iS9_iiEEvT0_T1_T2_T3_T5_T6__param_5];
	add.s64 	%rd131, %rd1, %rd24;
	st.global.u32 	[%rd131], %r608;
	bra.uni 	$L__BB7_72;
$L__BB7_3:
	add.s64 	%rd3, %rd18, %rd2;
	and.b64  	%rd27, %rd3, 3;
	setp.ne.s64 	%p2, %rd27, 0;
	@%p2 bra 	$L__BB7_37;
	sub.s32 	%r4, %r3, %r2;
	setp.gt.s32 	%p38, %r4, 4095;
	@%p38 bra 	$L__BB7_22;
	mov.u32 	%r5, %tid.x;
	setp.ge.s32 	%p49, %r5, %r4;
	mov.b32 	%r619, 0;
	mov.u32 	%r614, %r5;
	@%p49 bra 	$L__BB7_7;
	cvt.u64.u32 	%rd118, %r5;
	add.s64 	%rd117, %rd3, %rd118;
	// begin inline asm
	{   .reg .u8 datum;    ld.global.nc.u8 datum, [%rd117];    cvt.u16.u8 %rs55, datum;}
	// end inline asm
	cvt.u32.u16 	%r501, %rs55;
	cvt.s32.s8 	%r619, %r501;
	add.s32 	%r614, %r5, 256;
$L__BB7_7:
	setp.ge.s32 	%p50, %r614, %r4;
	@%p50 bra 	$L__BB7_13;
	not.b32 	%r503, %r614;
	add.s32 	%r504, %r3, %r503;
	sub.s32 	%r10, %r504, %r2;
	and.b32  	%r505, %r10, 768;
	setp.eq.s32 	%p51, %r505, 768;
	@%p51 bra 	$L__BB7_11;
	cvt.u64.u32 	%rd119, %r614;
	add.s64 	%rd120, %rd2, %rd119;
	add.s64 	%rd133, %rd18, %rd120;
	shr.u32 	%r506, %r10, 8;
	add.s32 	%r507, %r506, 1;
	and.b32  	%r508, %r507, 3;
	neg.s32 	%r611, %r508;
$L__BB7_10:
	.pragma "nounroll";
	// begin inline asm
	{   .reg .u8 datum;    ld.global.nc.u8 datum, [%rd133];    cvt.u16.u8 %rs56, datum;}
	// end inline asm
	cvt.u32.u16 	%r509, %rs56;
	cvt.s32.s8 	%r510, %r509;
	add.s32 	%r619, %r510, %r619;
	add.s32 	%r614, %r614, 256;
	add.s64 	%rd133, %rd133, 256;
	add.s32 	%r611, %r611, 1;
	setp.ne.s32 	%p52, %r611, 0;
	@%p52 bra 	$L__BB7_10;
$L__BB7_11:
	setp.lt.u32 	%p53, %r10, 768;
	@%p53 bra 	$L__BB7_13;
$L__BB7_12:
	cvt.s64.s32 	%rd126, %r614;
	add.s64 	%rd122, %rd3, %rd126;
	// begin inline asm
	{   .reg .u8 datum;    ld.global.nc.u8 datum, [%rd122];    cvt.u16.u8 %rs57, datum;}
	// end inline asm
	cvt.u32.u16 	%r511, %rs57;
	cvt.s32.s8 	%r512, %r511;
	add.s32 	%r513, %r512, %r619;
	add.s64 	%rd123, %rd122, 256;
	// begin inline asm
	{   .reg .u8 datum;    ld.global.nc.u8 datum, [%rd123];    cvt.u16.u8 %rs58, datum;}
	// end inline asm
	cvt.u32.u16 	%r514, %rs58;
	cvt.s32.s8 	%r515, %r514;
	add.s32 	%r516, %r515, %r513;
	add.s64 	%rd124, %rd122, 512;
	// begin inline asm
	{   .reg .u8 datum;    ld.global.nc.u8 datum, [%rd124];    cvt.u16.u8 %rs59, datum;}
	// end inline asm
	cvt.u32.u16 	%r517, %rs59;
	cvt.s32.s8 	%r518, %r517;
	add.s32 	%r519, %r518, %r516;
	add.s64 	%rd125, %rd122, 768;
	// begin inline asm
	{   .reg .u8 datum;    ld.global.nc.u8 datum, [%rd125];    cvt.u16.u8 %rs60, datum;}
	// end inline asm
	cvt.u32.u16 	%r520, %rs60;
	cvt.s32.s8 	%r521, %r520;
	add.s32 	%r619, %r521, %r519;
	add.s32 	%r614, %r614, 1024;
	setp.lt.s32 	%p54, %r614, %r4;
	@%p54 bra 	$L__BB7_12;
$L__BB7_13:
	setp.lt.s32 	%p55, %r4, 256;
	@%p55 bra 	$L__BB7_18;
	// begin inline asm
	mov.u32 %r585, %laneid;
	// end inline asm
	mov.b32 	%r586, -1;
	redux.sync.add.s32 %r661, %r619, %r586;
	setp.ne.s32 	%p71, %r585, 0;
	@%p71 bra 	$L__BB7_16;
	shr.u32 	%r587, %r5, 3;
	and.b32  	%r588, %r587, 124;
	mov.u32 	%r589, _ZZN3cub18CUB_300001_SM_10006detail6reduce27DeviceSegmentedReduceKernelINS2_10policy_hubIiiN4cuda3std3__44plusIvEEE10Policy1000EPcPiSD_SD_iS9_iiEEvT0_T1_T2_T3_T5_T6_E12temp_storage;
	add.s32 	%r590, %r589, %r588;
	st.shared.u32 	[%r590+8], %r661;
$L__BB7_16:
	bar.sync 	0;
	setp.ne.s32 	%p72, %r5, 0;
	@%p72 bra 	$L__BB7_70;
	ld.shared.u32 	%r591, [_ZZN3cub18CUB_300001_SM_10006detail6reduce27DeviceSegmentedReduceKernelINS2_10policy_hubIiiN4cuda3std3__44plusIvEEE10Policy1000EPcPiSD_SD_iS9_iiEEvT0_T1_T2_T3_T5_T6_E12temp_storage+12];
	add.s32 	%r592, %r591, %r661;
	ld.shared.u32 	%r593, [_ZZN3cub18CUB_300001_SM_10006detail6reduce27DeviceSegmentedReduceKernelINS2_10policy_hubIiiN4cuda3std3__44plusIvEEE10Policy1000EPcPiSD_SD_iS9_iiEEvT0_T1_T2_T3_T5_T6_E12temp_storage+16];
	add.s32 	%r594, %r592, %r593;
	ld.shared.u32 	%r595, [_ZZN3cub18CUB_300001_SM_10006detail6reduce27DeviceSegmentedReduceKernelINS2_10policy_hubIiiN4cuda3std3__44plusIvEEE10Policy1000EPcPiSD_SD_iS9_iiEEvT0_T1_T2_T3_T5_T6_E12temp_storage+20];
	add.s32 	%r596, %r594, %r595;
	ld.shared.u32 	%r597, [_ZZN3cub18CUB_300001_SM_10006detail6reduce27DeviceSegmentedReduceKernelINS2_10policy_hubIiiN4cuda3std3__44plusIvEEE10Policy1000EPcPiSD_SD_iS9_iiEEvT0_T1_T2_T3_T5_T6_E12temp_storage+24];
	add.s32 	%r598, %r596, %r597;
	ld.shared.u32 	%r599, [_ZZN3cub18CUB_300001_SM_10006detail6reduce27DeviceSegmentedReduceKernelINS2_10policy_hubIiiN4cuda3std3__44plusIvEEE10Policy1000EPcPiSD_SD_iS9_iiEEvT0_T1_T2_T3_T5_T6_E12temp_storage+28];
	add.s32 	%r600, %r598, %r599;
	ld.shared.u32 	%r601, [_ZZN3cub18CUB_300001_SM_10006detail6reduce27DeviceSegmentedReduceKernelINS2_10policy_hubIiiN4cuda3std3__44plusIvEEE10Policy1000EPcPiSD_SD_iS9_iiEEvT0_T1_T2_T3_T5_T6_E12temp_storage+32];
	add.s32 	%r602, %r600, %r601;
	ld.shared.u32 	%r603, [_ZZN3cub18CUB_300001_SM_10006detail6reduce27DeviceSegmentedReduceKernelINS2_10policy_hubIiiN4cuda3std3__44plusIvEEE10Policy1000EPcPiSD_SD_iS9_iiEEvT0_T1_T2_T3_T5_T6_E12temp_storage+36];
	add.s32 	%r661, %r602, %r603;
	bra.uni 	$L__BB7_70;
$L__BB7_18:
	// begin inline asm
	mov.u32 %r522, %laneid;
	// end inline asm
	and.b32  	%r548, %r5, 992;
	add.s32 	%r549, %r548, 32;
	setp.gt.s32 	%p56, %r549, %r4;
	not.b32 	%r550, %r548;
	add.s32 	%r551, %r4, %r550;
	selp.b32 	%r546, %r551, 31, %p56;
	mov.b32 	%r525, 1;
	mov.b32 	%r547, -1;
	// begin inline asm
	shfl.sync.down.b32 %r523, %r619, %r525, %r546, %r547;
	// end inline asm
	setp.lt.s32 	%p57, %r522, %r546;
	selp.b32 	%r552, %r523, 0, %p57;
	add.s32 	%r529, %r552, %r619;
	mov.b32 	%r530, 2;
	// begin inline asm
	shfl.sync.down.b32 %r528, %r529, %r530, %r546, %r547;
	// end inline asm
	add.s32 	%r553, %r522, 2;
	setp.gt.s32 	%p58, %r553, %r546;
	selp.b32 	%r554, 0, %r528, %p58;
	add.s32 	%r534, %r529, %r554;
	mov.b32 	%r535, 4;
	// begin inline asm
	shfl.sync.down.b32 %r533, %r534, %r535, %r546, %r547;
	// end inline asm
	add.s32 	%r555, %r522, 4;
	setp.gt.s32 	%p59, %r555, %r546;
	selp.b32 	%r556, 0, %r533, %p59;
	add.s32 	%r539, %r534, %r556;
	mov.b32 	%r540, 8;
	// begin inline asm
	shfl.sync.down.b32 %r538, %r539, %r540, %r546, %r547;
	// end inline asm
	add.s32 	%r557, %r522, 8;
	setp.gt.s32 	%p60, %r557, %r546;
	selp.b32 	%r558, 0, %r538, %p60;
	add.s32 	%r544, %r539, %r558;
	mov.b32 	%r545, 16;
	// begin inline asm
	shfl.sync.down.b32 %r543, %r544, %r545, %r546, %r547;
	// end inline asm
	add.s32 	%r559, %r522, 16;
	setp.gt.s32 	%p61, %r559, %r546;
	selp.b32 	%r560, 0, %r543, %p61;
	add.s32 	%r661, %r544, %r560;
	setp.ne.s32 	%p62, %r522, 0;
	@%p62 bra 	$L__BB7_20;
	shr.u32 	%r561, %r5, 3;
	and.b32  	%r562, %r561, 124;
	mov.u32 	%r563, _ZZN3cub18CUB_300001_SM_10006detail6reduce27DeviceSegmentedReduceKernelINS2_10policy_hubIiiN4cuda3std3__44plusIvEEE10Policy1000EPcPiSD_SD_iS9_iiEEvT0_T1_T2_T3_T5_T6_E12temp_storage;
	add.s32 	%r564, %r563, %r562;
	st.shared.u32 	[%r564+8], %r661;
$L__BB7_20:
	bar.sync 	0;
	setp.ne.s32 	%p63, %r5, 0;
	@%p63 bra 	$L__BB7_70;
	setp.gt.s32 	%p64, %r4, 32;
	ld.shared.u32 	%r565, [_ZZN3cub18CUB_300001_SM_10006detail6reduce27DeviceSegmentedReduceKernelINS2_10policy_hubIiiN4cuda3std3__44plusIvEEE10Policy1000EPcPiSD_SD_iS9_iiEEvT0_T1_T2_T3_T5_T6_E12temp_storage+12];
	selp.b32 	%r566, %r565, 0, %p64;
	add.s32 	%r567, %r566, %r661;
	setp.gt.s32 	%p65, %r4, 64;
	ld.shared.u32 	%r568, [_ZZN3cub18CUB_300001_SM_10006detail6reduce27DeviceSegmentedReduceKernelINS2_10policy_hubIiiN4cuda3std3__44plusIvEEE10Policy1000EPcPiSD_SD_iS9_iiEEvT0_T1_T2_T3_T5_T6_E12temp_storage+16];
	selp.b32 	%r569, %r568, 0, %p65;
	add.s32 	%r570, %r567, %r569;
	setp.gt.s32 	%p66, %r4, 96;
	ld.shared.u32 	%r571, [_ZZN3cub18CUB_300001_SM_10006detail6reduce27DeviceSegmentedReduceKernelINS2_10policy_hubIiiN4cuda3std3__44plusIvEEE10Policy1000EPcPiSD_SD_iS9_iiEEvT0_T1_T2_T3_T5_T6_E12temp_storage+20];
	selp.b32 	%r572, %r571, 0, %p66;
	add.s32 	%r573, %r570, %r572;
	setp.gt.s32 	%p67, %r4, 128;
	ld.shared.u32 	%r574, [_ZZN3cub18CUB_300001_SM_10006detail6reduce27DeviceSegmentedReduceKernelINS2_10policy_hubIiiN4cuda3std3__44plusIvEEE10Policy1000EPcPiSD_SD_iS9_iiEEvT0_T1_T2_T3_T5_T6_E12temp_storage+24];
	selp.b32 	%r575, %r574, 0, %p67;
	add.s32 	%r576, %r573, %r575;
	setp.gt.s32 	%p68, %r4, 160;
	ld.shared.u32 	%r577, [_ZZN3cub18CUB_300001_SM_10006detail6reduce27DeviceSegmentedReduceKernelINS2_10policy_hubIiiN4cuda3std3__44plusIvEEE10Policy1000EPcPiSD_SD_iS9_iiEEvT0_T1_T2_T3_T5_T6_E12temp_storage+28];
	selp.b32 	%r578, %r577, 0, %p68;
	add.s32 	%r579, %r576, %r578;
	setp.gt.s32 	%p69, %r4, 192;
	ld.shared.u32 	%r580, [_ZZN3cub18CUB_300001_SM_10006detail6reduce27DeviceSegmentedReduceKernelINS2_10policy_hubIiiN4cuda3std3__44plusIvEEE10Policy1000EPcPiSD_SD_iS9_iiEEvT0_T1_T2_T3_T5_T6_E12temp_storage+32];
	selp.b32 	%r581, %r580, 0, %p69;
	add.s32 	%r582, %r579, %r581;
	setp.gt.s32 	%p70, %r4, 224;
	ld.shared.u32 	%r583, [_ZZN3cub18CUB_300001_SM_10006detail6reduce27DeviceSegmentedReduceKernelINS2_10policy_hubIiiN4cuda3std3__44plusIvEEE10Policy1000EPcPiSD_SD_iS9_iiEEvT0_T1_T2_T3_T5_T6_E12temp_storage+36];
	selp.b32 	%r584, %r583, 0, %p70;
	add.s32 	%r661, %r582, %r584;
	bra.uni 	$L__BB7_70;
$L__BB7_22:
	mov.u32 	%r30, %tid.x;
	shl.b32 	%r377, %r30, 2;
	cvt.u64.u32 	%rd95, %r377;
	add.s64 	%rd91, %rd3, %rd95;
	// begin inline asm
	ld.global.nc.u32 %r372, [%rd91];
	// end inline asm
	add.s64 	%rd92, %rd91, 1024;
	// begin inline asm
	ld.global.nc.u32 %r373, [%rd92];
	// end inline asm
	add.s64 	%rd93, %rd91, 2048;
	// begin inline asm
	ld.global.nc.u32 %r374, [%rd93];
	// end inline asm
	add.s64 	%rd94, %rd91, 3072;
	// begin inline asm
	ld.global.nc.u32 %r375, [%rd94];
	// end inline asm
	cvt.s32.s8 	%r378, %r372;
	shl.b32 	%r379, %r372, 16;
	shr.s32 	%r380, %r379, 24;
	shl.b32 	%r381, %r372, 8;
	shr.s32 	%r382, %r381, 24;
	shr.s32 	%r383, %r372, 24;
	cvt.s32.s8 	%r384, %r373;
	shl.b32 	%r385, %r373, 16;
	shr.s32 	%r386, %r385, 24;
	shl.b32 	%r387, %r373, 8;
	shr.s32 	%r388, %r387, 24;
	shr.s32 	%r389, %r373, 24;
	cvt.s32.s8 	%r390, %r374;
	shl.b32 	%r391, %r374, 16;
	shr.s32 	%r392, %r391, 24;
	shl.b32 	%r393, %r374, 8;
	shr.s32 	%r394, %r393, 24;
	shr.s32 	%r395, %r374, 24;
	cvt.s32.s8 	%r396, %r375;
	shl.b32 	%r397, %r375, 16;
	shr.s32 	%r398, %r397, 24;
	shl.b32 	%r399, %r375, 8;
	shr.s32 	%r400, %r399, 24;
	shr.s32 	%r401, %r375, 24;
	add.s32 	%r402, %r380, %r378;
	add.s32 	%r403, %r382, %r402;
	add.s32 	%r404, %r383, %r403;
	add.s32 	%r405, %r384, %r404;
	add.s32 	%r406, %r386, %r405;
	add.s32 	%r407, %r388, %r406;
	add.s32 	%r408, %r389, %r407;
	add.s32 	%r409, %r390, %r408;
	add.s32 	%r410, %r392, %r409;
	add.s32 	%r411, %r394, %r410;
	add.s32 	%r412, %r395, %r411;
	add.s32 	%r413, %r396, %r412;
	add.s32 	%r414, %r398, %r413;
	add.s32 	%r415, %r400, %r414;
	add.s32 	%r634, %r401, %r415;
	add.s32 	%r621, %r2, 4352;
	add.s32 	%r33, %r3, -4097;
	add.s32 	%r34, %r30, %r2;
	sub.s32 	%r620, %r33, %r34;
	mov.b32 	%r622, 0;
$L__BB7_23:
	add.s32 	%r41, %r2, 4096;
	add.s32 	%r416, %r3, -4096;
	setp.gt.s32 	%p39, %r41, %r416;
	@%p39 bra 	$L__BB7_25;
	cvt.s64.s32 	%rd100, %r2;
	add.s64 	%rd102, %rd100, %rd95;
	add.s64 	%rd103, %rd18, %rd102;
	add.s64 	%rd96, %rd103, 4096;
	// begin inline asm
	ld.global.nc.u32 %r417, [%rd96];
	// end inline asm
	add.s64 	%rd97, %rd103, 5120;
	// begin inline asm
	ld.global.nc.u32 %r418, [%rd97];
	// end inline asm
	add.s64 	%rd98, %rd103, 6144;
	// begin inline asm
	ld.global.nc.u32 %r419, [%rd98];
	// end inline asm
	add.s64 	%rd99, %rd103, 7168;
	// begin inline asm
	ld.global.nc.u32 %r420, [%rd99];
	// end inline asm
	cvt.s32.s8 	%r422, %r417;
	shl.b32 	%r423, %r417, 16;
	shr.s32 	%r424, %r423, 24;
	shl.b32 	%r425, %r417, 8;
	shr.s32 	%r426, %r425, 24;
	shr.s32 	%r427, %r417, 24;
	cvt.s32.s8 	%r428, %r418;
	shl.b32 	%r429, %r418, 16;
	shr.s32 	%r430, %r429, 24;
	shl.b32 	%r431, %r418, 8;
	shr.s32 	%r432, %r431, 24;
	shr.s32 	%r433, %r418, 24;
	cvt.s32.s8 	%r434, %r419;
	shl.b32 	%r435, %r419, 16;
	shr.s32 	%r436, %r435, 24;
	shl.b32 	%r437, %r419, 8;
	shr.s32 	%r438, %r437, 24;
	shr.s32 	%r439, %r419, 24;
	cvt.s32.s8 	%r440, %r420;
	shl.b32 	%r441, %r420, 16;
	shr.s32 	%r442, %r441, 24;
	shl.b32 	%r443, %r420, 8;
	shr.s32 	%r444, %r443, 24;
	shr.s32 	%r445, %r420, 24;
	add.s32 	%r446, %r422, %r634;
	add.s32 	%r447, %r424, %r446;
	add.s32 	%r448, %r426, %r447;
	add.s32 	%r449, %r427, %r448;
	add.s32 	%r450, %r428, %r449;
	add.s32 	%r451, %r430, %r450;
	add.s32 	%r452, %r432, %r451;
	add.s32 	%r453, %r433, %r452;
	add.s32 	%r454, %r434, %r453;
	add.s32 	%r455, %r436, %r454;
	add.s32 	%r456, %r438, %r455;
	add.s32 	%r457, %r439, %r456;
	add.s32 	%r458, %r440, %r457;
	add.s32 	%r459, %r442, %r458;
	add.s32 	%r460, %r444, %r459;
	add.s32 	%r634, %r445, %r460;
	sub.s32 	%r461, %r3, %r41;
	setp.lt.s32 	%p40, %r461, 4096;
	add.s32 	%r622, %r622, 1;
	add.s32 	%r621, %r621, 4096;
	add.s32 	%r620, %r620, -4096;
	mov.u32 	%r2, %r41;
	@%p40 bra 	$L__BB7_33;
	bra.uni 	$L__BB7_23;
$L__BB7_25:
	setp.le.s32 	%p41, %r3, %r41;
	@%p41 bra 	$L__BB7_33;
	sub.s32 	%r46, %r3, %r41;
	setp.ge.s32 	%p42, %r30, %r46;
	@%p42 bra 	$L__BB7_33;
	shl.b32 	%r463, %r622, 12;
	add.s32 	%r464, %r34, %r463;
	sub.s32 	%r47, %r33, %r464;
	and.b32  	%r465, %r47, 768;
	setp.eq.s32 	%p43, %r465, 768;
	mov.u32 	%r628, %r30;
	@%p43 bra 	$L__BB7_30;
	cvt.u64.u32 	%rd104, %r30;
	add.s64 	%rd105, %rd104, %rd18;
	cvt.s64.s32 	%rd106, %r2;
	add.s64 	%rd107, %rd105, %rd106;
	add.s64 	%rd134, %rd107, 4096;
	cvt.u16.u32 	%rs47, %r620;
	shr.u16 	%rs48, %rs47, 8;
	add.s16 	%rs49, %rs48, 1;
	cvt.u32.u16 	%r466, %rs49;
	and.b32  	%r467, %r466, 3;
	neg.s32 	%r625, %r467;
	mov.u32 	%r628, %r30;
$L__BB7_29:
	.pragma "nounroll";
	// begin inline asm
	{   .reg .u8 datum;    ld.global.nc.u8 datum, [%rd134];    cvt.u16.u8 %rs50, datum;}
	// end inline asm
	cvt.u32.u16 	%r468, %rs50;
	cvt.s32.s8 	%r469, %r468;
	add.s32 	%r634, %r469, %r634;
	add.s32 	%r628, %r628, 256;
	add.s64 	%rd134, %rd134, 256;
	add.s32 	%r625, %r625, 1;
	setp.ne.s32 	%p44, %r625, 0;
	@%p44 bra 	$L__BB7_29;
$L__BB7_30:
	setp.lt.u32 	%p45, %r47, 768;
	@%p45 bra 	$L__BB7_33;
	cvt.s64.s32 	%rd109, %r2;
	add.s64 	%rd110, %rd18, %rd109;
	add.s64 	%rd10, %rd110, 4096;
	add.s32 	%r631, %r628, %r621;
$L__BB7_32:
	cvt.s64.s32 	%rd115, %r628;
	add.s64 	%rd111, %rd10, %rd115;
	cvt.s64.s32 	%rd116, %r631;
	add.s64 	%rd112, %rd18, %rd116;
	// begin inline asm
	{   .reg .u8 datum;    ld.global.nc.u8 datum, [%rd111];    cvt.u16.u8 %rs51, datum;}
	// end inline asm
	cvt.u32.u16 	%r470, %rs51;
	cvt.s32.s8 	%r471, %r470;
	add.s32 	%r472, %r471, %r634;
	// begin inline asm
	{   .reg .u8 datum;    ld.global.nc.u8 datum, [%rd112];    cvt.u16.u8 %rs52, datum;}
	// end inline asm
	cvt.u32.u16 	%r473, %rs52;
	cvt.s32.s8 	%r474, %r473;
	add.s32 	%r475, %r474, %r472;
	add.s64 	%rd113, %rd112, 256;
	// begin inline asm
	{   .reg .u8 datum;    ld.global.nc.u8 datum, [%rd113];    cvt.u16.u8 %rs53, datum;}
	// end inline asm
	cvt.u32.u16 	%r476, %rs53;
	cvt.s32.s8 	%r477, %r476;
	add.s32 	%r478, %r477, %r475;
	add.s64 	%rd114, %rd112, 512;
	// begin inline asm
	{   .reg .u8 datum;    ld.global.nc.u8 datum, [%rd114];    cvt.u16.u8 %rs54, datum;}
	// end inline asm
	cvt.u32.u16 	%r479, %rs54;
	cvt.s32.s8 	%r480, %r479;
	add.s32 	%r634, %r480, %r478;
	add.s32 	%r628, %r628, 1024;
	add.s32 	%r631, %r631, 1024;
	setp.lt.s32 	%p46, %r628, %r46;
	@%p46 bra 	$L__BB7_32;
$L__BB7_33:
	// begin inline asm
	mov.u32 %r481, %laneid;
	// end inline asm
	mov.b32 	%r482, -1;
	redux.sync.add.s32 %r661, %r634, %r482;
	setp.ne.s32 	%p47, %r481, 0;
	@%p47 bra 	$L__BB7_35;
	shr.u32 	%r483, %r30, 3;
	and.b32  	%r484, %r483, 124;
	mov.u32 	%r485, _ZZN3cub18CUB_300001_SM_10006detail6reduce27DeviceSegmentedReduceKernelINS2_10policy_hubIiiN4cuda3std3__44plusIvEEE10Policy1000EPcPiSD_SD_iS9_iiEEvT0_T1_T2_T3_T5_T6_E12temp_storage;
	add.s32 	%r486, %r485, %r484;
	st.shared.u32 	[%r486+8], %r661;
$L__BB7_35:
	bar.sync 	0;
	setp.ne.s32 	%p48, %r30, 0;
	@%p48 bra 	$L__BB7_70;
	ld.shared.u32 	%r487, [_ZZN3cub18CUB_300001_SM_10006detail6reduce27DeviceSegmentedReduceKernelINS2_10policy_hubIiiN4cuda3std3__44plusIvEEE10Policy1000EPcPiSD_SD_iS9_iiEEvT0_T1_T2_T3_T5_T6_E12temp_storage+12];
	add.s32 	%r488, %r487, %r661;
	ld.shared.u32 	%r489, [_ZZN3cub18CUB_300001_SM_10006detail6reduce27DeviceSegmentedReduceKernelINS2_10policy_hubIiiN4cuda3std3__44plusIvEEE10Policy1000EPcPiSD_SD_iS9_iiEEvT0_T1_T2_T3_T5_T6_E12temp_storage+16];
	add.s32 	%r490, %r488, %r489;
	ld.shared.u32 	%r491, [_ZZN3cub18CUB_300001_SM_10006detail6reduce27DeviceSegmentedReduceKernelINS2_10policy_hubIiiN4cuda3std3__44plusIvEEE10Policy1000EPcPiSD_SD_iS9_iiEEvT0_T1_T2_T3_T5_T6_E12temp_storage+20];
	add.s32 	%r492, %r490, %r491;
	ld.shared.u32 	%r493, [_ZZN3cub18CUB_300001_SM_10006detail6reduce27DeviceSegmentedReduceKernelINS2_10policy_hubIiiN4cuda3std3__44plusIvEEE10Policy1000EPcPiSD_SD_iS9_iiEEvT0_T1_T2_T3_T5_T6_E12temp_storage+24];
	add.s32 	%r494, %r492, %r493;
	ld.shared.u32 	%r495, [_ZZN3cub18CUB_300001_SM_10006detail6reduce27DeviceSegmentedReduceKernelINS2_10policy_hubIiiN4cuda3std3__44plusIvEEE10Policy1000EPcPiSD_SD_iS9_iiEEvT0_T1_T2_T3_T5_T6_E12temp_storage+28];
	add.s32 	%r496, %r494, %r495;
	ld.shared.u32 	%r497, [_ZZN3cub18CUB_300001_SM_10006detail6reduce27DeviceSegmentedReduceKernelINS2_10policy_hubIiiN4cuda3std3__44plusIvEEE10Policy1000EPcPiSD_SD_iS9_iiEEvT0_T1_T2_T3_T5_T6_E12temp_storage+32];
	add.s32 	%r498, %r496, %r497;
	ld.shared.u32 	%r499, [_ZZN3cub18CUB_300001_SM_10006detail6reduce27DeviceSegmentedReduceKernelINS2_10policy_hubIiiN4cuda3std3__44plusIvEEE10Policy1000EPcPiSD_SD_iS9_iiEEvT0_T1_T2_T3_T5_T6_E12temp_storage+36];
	add.s32 	%r661, %r498, %r499;
	bra.uni 	$L__BB7_70;
$L__BB7_37:
	sub.s32 	%r68, %r3, %r2;
	setp.gt.s32 	%p3, %r68, 4095;
	@%p3 bra 	$L__BB7_55;
	mov.u32 	%r69, %tid.x;
	setp.ge.s32 	%p14, %r69, %r68;
	mov.b32 	%r645, 0;
	mov.u32 	%r640, %r69;
	@%p14 bra 	$L__BB7_40;
	cvt.u64.u32 	%rd82, %r69;
	add.s64 	%rd81, %rd3, %rd82;
	// begin inline asm
	{   .reg .u8 datum;    ld.global.nc.u8 datum, [%rd81];    cvt.u16.u8 %rs41, datum;}
	// end inline asm
	cvt.u32.u16 	%r269, %rs41;
	cvt.s32.s8 	%r645, %r269;
	add.s32 	%r640, %r69, 256;
$L__BB7_40:
	setp.ge.s32 	%p15, %r640, %r68;
	@%p15 bra 	$L__BB7_46;
	not.b32 	%r271, %r640;
	add.s32 	%r272, %r3, %r271;
	sub.s32 	%r74, %r272, %r2;
	and.b32  	%r273, %r74, 768;
	setp.eq.s32 	%p16, %r273, 768;
	@%p16 bra 	$L__BB7_44;
	cvt.u64.u32 	%rd83, %r640;
	add.s64 	%rd84, %rd2, %rd83;
	add.s64 	%rd135, %rd18, %rd84;
	shr.u32 	%r274, %r74, 8;
	add.s32 	%r275, %r274, 1;
	and.b32  	%r276, %r275, 3;
	neg.s32 	%r637, %r276;
$L__BB7_43:
	.pragma "nounroll";
	// begin inline asm
	{   .reg .u8 datum;    ld.global.nc.u8 datum, [%rd135];    cvt.u16.u8 %rs42, datum;}
	// end inline asm
	cvt.u32.u16 	%r277, %rs42;
	cvt.s32.s8 	%r278, %r277;
	add.s32 	%r645, %r278, %r645;
	add.s32 	%r640, %r640, 256;
	add.s64 	%rd135, %rd135, 256;
	add.s32 	%r637, %r637, 1;
	setp.ne.s32 	%p17, %r637, 0;
	@%p17 bra 	$L__BB7_43;
$L__BB7_44:
	setp.lt.u32 	%p18, %r74, 768;
	@%p18 bra 	$L__BB7_46;
$L__BB7_45:
	cvt.s64.s32 	%rd90, %r640;
	add.s64 	%rd86, %rd3, %rd90;
	// begin inline asm
	{   .reg .u8 datum;    ld.global.nc.u8 datum, [%rd86];    cvt.u16.u8 %rs43, datum;}
	// end inline asm
	cvt.u32.u16 	%r279, %rs43;
	cvt.s32.s8 	%r280, %r279;
	add.s32 	%r281, %r280, %r645;
	add.s64 	%rd87, %rd86, 256;
	// begin inline asm
	{   .reg .u8 datum;    ld.global.nc.u8 datum, [%rd87];    cvt.u16.u8 %rs44, datum;}
	// end inline asm
	cvt.u32.u16 	%r282, %rs44;
	cvt.s32.s8 	%r283, %r282;
	add.s32 	%r284, %r283, %r281;
	add.s64 	%rd88, %rd86, 512;
	// begin inline asm
	{   .reg .u8 datum;    ld.global.nc.u8 datum, [%rd88];    cvt.u16.u8 %rs45, datum;}
	// end inline asm
	cvt.u32.u16 	%r285, %rs45;
	cvt.s32.s8 	%r286, %r285;
	add.s32 	%r287, %r286, %r284;
	add.s64 	%rd89, %rd86, 768;
	// begin inline asm
	{   .reg .u8 datum;    ld.global.nc.u8 datum, [%rd89];    cvt.u16.u8 %rs46, datum;}
	// end inline asm
	cvt.u32.u16 	%r288, %rs46;
	cvt.s32.s8 	%r289, %r288;
	add.s32 	%r645, %r289, %r287;
	add.s32 	%r640, %r640, 1024;
	setp.lt.s32 	%p19, %r640, %r68;
	@%p19 bra 	$L__BB7_45;
$L__BB7_46:
	setp.lt.s32 	%p20, %r68, 256;
	@%p20 bra 	$L__BB7_51;
	// begin inline asm
	mov.u32 %r353, %laneid;
	// end inline asm
	mov.b32 	%r354, -1;
	redux.sync.add.s32 %r661, %r645, %r354;
	setp.ne.s32 	%p36, %r353, 0;
	@%p36 bra 	$L__BB7_49;
	shr.u32 	%r355, %r69, 3;
	and.b32  	%r356, %r355, 124;
	mov.u32 	%r357, _ZZN3cub18CUB_300001_SM_10006detail6reduce27DeviceSegmentedReduceKernelINS2_10policy_hubIiiN4cuda3std3__44plusIvEEE10Policy1000EPcPiSD_SD_iS9_iiEEvT0_T1_T2_T3_T5_T6_E12temp_storage;
	add.s32 	%r358, %r357, %r356;
	st.shared.u32 	[%r358+8], %r661;
$L__BB7_49:
	bar.sync 	0;
	setp.ne.s32 	%p37, %r69, 0;
	@%p37 bra 	$L__BB7_70;
	ld.shared.u32 	%r359, [_ZZN3cub18CUB_300001_SM_10006detail6reduce27DeviceSegmentedReduceKernelINS2_10policy_hubIiiN4cuda3std3__44plusIvEEE10Policy1000EPcPiSD_SD_iS9_iiEEvT0_T1_T2_T3_T5_T6_E12temp_storage+12];
	add.s32 	%r360, %r359, %r661;
	ld.shared.u32 	%r361, [_ZZN3cub18CUB_300001_SM_10006detail6reduce27DeviceSegmentedReduceKernelINS2_10policy_hubIiiN4cuda3std3__44plusIvEEE10Policy1000EPcPiSD_SD_iS9_iiEEvT0_T1_T2_T3_T5_T6_E12temp_storage+16];
	add.s32 	%r362, %r360, %r361;
	ld.shared.u32 	%r363, [_ZZN3cub18CUB_300001_SM_10006detail6reduce27DeviceSegmentedReduceKernelINS2_10policy_hubIiiN4cuda3std3__44plusIvEEE10Policy1000EPcPiSD_SD_iS9_iiEEvT0_T1_T2_T3_T5_T6_E12temp_storage+20];
	add.s32 	%r364, %r362, %r363;
	ld.shared.u32 	%r365, [_ZZN3cub18CUB_300001_SM_10006detail6reduce27DeviceSegmentedReduceKernelINS2_10policy_hubIiiN4cuda3std3__44plusIvEEE10Policy1000EPcPiSD_SD_iS9_iiEEvT0_T1_T2_T3_T5_T6_E12temp_storage+24];
	add.s32 	%r366, %r364, %r365;
	ld.shared.u32 	%r367, [_ZZN3cub18CUB_300001_SM_10006detail6reduce27DeviceSegmentedReduceKernelINS2_10policy_hubIiiN4cuda3std3__44plusIvEEE10Policy1000EPcPiSD_SD_iS9_iiEEvT0_T1_T2_T3_T5_T6_E12temp_storage+28];
	add.s32 	%r368, %r366, %r367;
	ld.shared.u32 	%r369, [_ZZN3cub18CUB_300001_SM_10006detail6reduce27DeviceSegmentedReduceKernelINS2_10policy_hubIiiN4cuda3std3__44plusIvEEE10Policy1000EPcPiSD_SD_iS9_iiEEvT0_T1_T2_T3_T5_T6_E12temp_storage+32];
	add.s32 	%r370, %r368, %r369;
	ld.shared.u32 	%r371, [_ZZN3cub18CUB_300001_SM_10006detail6reduce27DeviceSegmentedReduceKernelINS2_10policy_hubIiiN4cuda3std3__44plusIvEEE10Policy1000EPcPiSD_SD_iS9_iiEEvT0_T1_T2_T3_T5_T6_E12temp_storage+36];
	add.s32 	%r661, %r370, %r371;
	bra.uni 	$L__BB7_70;
$L__BB7_51:
	// begin inline asm
	mov.u32 %r290, %laneid;
	// end inline asm
	and.b32  	%r316, %r69, 992;
	add.s32 	%r317, %r316, 32;
	setp.gt.s32 	%p21, %r317, %r68;
	not.b32 	%r318, %r316;
	add.s32 	%r319, %r68, %r318;
	selp.b32 	%r314, %r319, 31, %p21;
	mov.b32 	%r293, 1;
	mov.b32 	%r315, -1;
	// begin inline asm
	shfl.sync.down.b32 %r291, %r645, %r293, %r314, %r315;
	// end inline asm
	setp.lt.s32 	%p22, %r290, %r314;
	selp.b32 	%r320, %r291, 0, %p22;
	add.s32 	%r297, %r320, %r645;
	mov.b32 	%r298, 2;
	// begin inline asm
	shfl.sync.down.b32 %r296, %r297, %r298, %r314, %r315;
	// end inline asm
	add.s32 	%r321, %r290, 2;
	setp.gt.s32 	%p23, %r321, %r314;
	selp.b32 	%r322, 0, %r296, %p23;
	add.s32 	%r302, %r297, %r322;
	mov.b32 	%r303, 4;
	// begin inline asm
	shfl.sync.down.b32 %r301, %r302, %r303, %r314, %r315;
	// end inline asm
	add.s32 	%r323, %r290, 4;
	setp.gt.s32 	%p24, %r323, %r314;
	selp.b32 	%r324, 0, %r301, %p24;
	add.s32 	%r307, %r302, %r324;
	mov.b32 	%r308, 8;
	// begin inline asm
	shfl.sync.down.b32 %r306, %r307, %r308, %r314, %r315;
	// end inline asm
	add.s32 	%r325, %r290, 8;
	setp.gt.s32 	%p25, %r325, %r314;
	selp.b32 	%r326, 0, %r306, %p25;
	add.s32 	%r312, %r307, %r326;
	mov.b32 	%r313, 16;
	// begin inline asm
	shfl.sync.down.b32 %r311, %r312, %r313, %r314, %r315;
	// end inline asm
	add.s32 	%r327, %r290, 16;
	setp.gt.s32 	%p26, %r327, %r314;
	selp.b32 	%r328, 0, %r311, %p26;
	add.s32 	%r661, %r312, %r328;
	setp.ne.s32 	%p27, %r290, 0;
	@%p27 bra 	$L__BB7_53;
	shr.u32 	%r329, %r69, 3;
	and.b32  	%r330, %r329, 124;
	mov.u32 	%r331, _ZZN3cub18CUB_300001_SM_10006detail6reduce27DeviceSegmentedReduceKernelINS2_10policy_hubIiiN4cuda3std3__44plusIvEEE10Policy1000EPcPiSD_SD_iS9_iiEEvT0_T1_T2_T3_T5_T6_E12temp_storage;
	add.s32 	%r332, %r331, %r330;
	st.shared.u32 	[%r332+8], %r661;
$L__BB7_53:
	bar.sync 	0;
	setp.ne.s32 	%p28, %r69, 0;
	@%p28 bra 	$L__BB7_70;
	setp.gt.s32 	%p29, %r68, 32;
	ld.shared.u32 	%r333, [_ZZN3cub18CUB_300001_SM_10006detail6reduce27DeviceSegmentedReduceKernelINS2_10policy_hubIiiN4cuda3std3__44plusIvEEE10Policy1000EPcPiSD_SD_iS9_iiEEvT0_T1_T2_T3_T5_T6_E12temp_storage+12];
	selp.b32 	%r334, %r333, 0, %p29;
	add.s32 	%r335, %r334, %r661;
	setp.gt.s32 	%p30, %r68, 64;
	ld.shared.u32 	%r336, [_ZZN3cub18CUB_300001_SM_10006detail6reduce27DeviceSegmentedReduceKernelINS2_10policy_hubIiiN4cuda3std3__44plusIvEEE10Policy1000EPcPiSD_SD_iS9_iiEEvT0_T1_T2_T3_T5_T6_E12temp_storage+16];
	selp.b32 	%r337, %r336, 0, %p30;
	add.s32 	%r338, %r335, %r337;
	setp.gt.s32 	%p31, %r68, 96;
	ld.shared.u32 	%r339, [_ZZN3cub18CUB_300001_SM_10006detail6reduce27DeviceSegmentedReduceKernelINS2_10policy_hubIiiN4cuda3std3__44plusIvEEE10Policy1000EPcPiSD_SD_iS9_iiEEvT0_T1_T2_T3_T5_T6_E12temp_storage+20];
	selp.b32 	%r340, %r339, 0, %p31;
	add.s32 	%r341, %r338, %r340;
	setp.gt.s32 	%p32, %r68, 128;
	ld.shared.u32 	%r342, [_ZZN3cub18CUB_300001_SM_10006detail6reduce27DeviceSegmentedReduceKernelINS2_10policy_hubIiiN4cuda3std3__44plusIvEEE10Policy1000EPcPiSD_SD_iS9_iiEEvT0_T1_T2_T3_T5_T6_E12temp_storage+24];
	selp.b32 	%r343, %r342, 0, %p32;
	add.s32 	%r344, %r341, %r343;
	setp.gt.s32 	%p33, %r68, 160;
	ld.shared.u32 	%r345, [_ZZN3cub18CUB_300001_SM_10006detail6reduce27DeviceSegmentedReduceKernelINS2_10policy_hubIiiN4cuda3std3__44plusIvEEE10Policy1000EPcPiSD_SD_iS9_iiEEvT0_T1_T2_T3_T5_T6_E12temp_storage+28];
	selp.b32 	%r346, %r345, 0, %p33;
	add.s32 	%r347, %r344, %r346;
	setp.gt.s32 	%p34, %r68, 192;
	ld.shared.u32 	%r348, [_ZZN3cub18CUB_300001_SM_10006detail6reduce27DeviceSegmentedReduceKernelINS2_10policy_hubIiiN4cuda3std3__44plusIvEEE10Policy1000EPcPiSD_SD_iS9_iiEEvT0_T1_T2_T3_T5_T6_E12temp_storage+32];
	selp.b32 	%r349, %r348, 0, %p34;
	add.s32 	%r350, %r347, %r349;
	setp.gt.s32 	%p35, %r68, 224;
	ld.shared.u32 	%r351, [_ZZN3cub18CUB_300001_SM_10006detail6reduce27DeviceSegmentedReduceKernelINS2_10policy_hubIiiN4cuda3std3__44plusIvEEE10Policy1000EPcPiSD_SD_iS9_iiEEvT0_T1_T2_T3_T5_T6_E12temp_storage+36];
	selp.b32 	%r352, %r351, 0, %p35;
	add.s32 	%r661, %r350, %r352;
	bra.uni 	$L__BB7_70;
$L__BB7_55:
	mov.u32 	%r94, %tid.x;
	cvt.u64.u32 	%rd44, %r94;
	add.s64 	%rd28, %rd3, %rd44;
	// begin inline asm
	{   .reg .u8 datum;    ld.global.nc.u8 datum, [%rd28];    cvt.u16.u8 %rs1, datum;}
	// end inline asm
	cvt.u32.u16 	%r135, %rs1;
	cvt.s32.s8 	%r136, %r135;
	add.s64 	%rd29, %rd28, 256;
	// begin inline asm
	{   .reg .u8 datum;    ld.global.nc.u8 datum, [%rd29];    cvt.u16.u8 %rs2, datum;}
	// end inline asm
	cvt.u32.u16 	%r137, %rs2;
	cvt.s32.s8 	%r138, %r137;
	add.s64 	%rd30, %rd28, 512;
	// begin inline asm
	{   .reg .u8 datum;    ld.global.nc.u8 datum, [%rd30];    cvt.u16.u8 %rs3, datum;}
	// end inline asm
	cvt.u32.u16 	%r139, %rs3;
	cvt.s32.s8 	%r140, %r139;
	add.s64 	%rd31, %rd28, 768;
	// begin inline asm
	{   .reg .u8 datum;    ld.global.nc.u8 datum, [%rd31];    cvt.u16.u8 %rs4, datum;}
	// end inline asm
	cvt.u32.u16 	%r141, %rs4;
	cvt.s32.s8 	%r142, %r141;
	add.s64 	%rd32, %rd28, 1024;
	// begin inline asm
	{   .reg .u8 datum;    ld.global.nc.u8 datum, [%rd32];    cvt.u16.u8 %rs5, datum;}
	// end inline asm
	cvt.u32.u16 	%r143, %rs5;
	cvt.s32.s8 	%r144, %r143;
	add.s64 	%rd33, %rd28, 1280;
	// begin inline asm
	{   .reg .u8 datum;    ld.global.nc.u8 datum, [%rd33];    cvt.u16.u8 %rs6, datum;}
	// end inline asm
	cvt.u32.u16 	%r145, %rs6;
	cvt.s32.s8 	%r146, %r145;
	add.s64 	%rd34, %rd28, 1536;
	// begin inline asm
	{   .reg .u8 datum;    ld.global.nc.u8 datum, [%rd34];    cvt.u16.u8 %rs7, datum;}
	// end inline asm
	cvt.u32.u16 	%r147, %rs7;
	cvt.s32.s8 	%r148, %r147;
	add.s64 	%rd35, %rd28, 1792;
	// begin inline asm
	{   .reg .u8 datum;    ld.global.nc.u8 datum, [%rd35];    cvt.u16.u8 %rs8, datum;}
	// end inline asm
	cvt.u32.u16 	%r149, %rs8;
	cvt.s32.s8 	%r150, %r149;
	add.s64 	%rd36, %rd28, 2048;
	// begin inline asm
	{   .reg .u8 datum;    ld.global.nc.u8 datum, [%rd36];    cvt.u16.u8 %rs9, datum;}
	// end inline asm
	cvt.u32.u16 	%r151, %rs9;
	cvt.s32.s8 	%r152, %r151;
	add.s64 	%rd37, %rd28, 2304;
	// begin inline asm
	{   .reg .u8 datum;    ld.global.nc.u8 datum, [%rd37];    cvt.u16.u8 %rs10, datum;}
	// end inline asm
	cvt.u32.u16 	%r153, %rs10;
	cvt.s32.s8 	%r154, %r153;
	add.s64 	%rd38, %rd28, 2560;
	// begin inline asm
	{   .reg .u8 datum;    ld.global.nc.u8 datum, [%rd38];    cvt.u16.u8 %rs11, datum;}
	// end inline asm
	cvt.u32.u16 	%r155, %rs11;
	cvt.s32.s8 	%r156, %r155;
	add.s64 	%rd39, %rd28, 2816;
	// begin inline asm
	{   .reg .u8 datum;    ld.global.nc.u8 datum, [%rd39];    cvt.u16.u8 %rs12, datum;}
	// end inline asm
	cvt.u32.u16 	%r157, %rs12;
	cvt.s32.s8 	%r158, %r157;
	add.s64 	%rd40, %rd28, 3072;
	// begin inline asm
	{   .reg .u8 datum;    ld.global.nc.u8 datum, [%rd40];    cvt.u16.u8 %rs13, datum;}
	// end inline asm
	cvt.u32.u16 	%r159, %rs13;
	cvt.s32.s8 	%r160, %r159;
	add.s64 	%rd41, %rd28, 3328;
	// begin inline asm
	{   .reg .u8 datum;    ld.global.nc.u8 datum, [%rd41];    cvt.u16.u8 %rs14, datum;}
	// end inline asm
	cvt.u32.u16 	%r161, %rs14;
	cvt.s32.s8 	%r162, %r161;
	add.s64 	%rd42, %rd28, 3584;
	// begin inline asm
	{   .reg .u8 datum;    ld.global.nc.u8 datum, [%rd42];    cvt.u16.u8 %rs15, datum;}
	// end inline asm
	cvt.u32.u16 	%r163, %rs15;
	cvt.s32.s8 	%r164, %r163;
	add.s64 	%rd43, %rd28, 3840;
	// begin inline asm
	{   .reg .u8 datum;    ld.global.nc.u8 datum, [%rd43];    cvt.u16.u8 %rs16, datum;}
	// end inline asm
	cvt.u32.u16 	%r165, %rs16;
	cvt.s32.s8 	%r166, %r165;
	add.s32 	%r167, %r138, %r136;
	add.s32 	%r168, %r140, %r167;
	add.s32 	%r169, %r142, %r168;
	add.s32 	%r170, %r144, %r169;
	add.s32 	%r171, %r146, %r170;
	add.s32 	%r172, %r148, %r171;
	add.s32 	%r173, %r150, %r172;
	add.s32 	%r174, %r152, %r173;
	add.s32 	%r175, %r154, %r174;
	add.s32 	%r176, %r156, %r175;
	add.s32 	%r177, %r158, %r176;
	add.s32 	%r178, %r160, %r177;
	add.s32 	%r179, %r162, %r178;
	add.s32 	%r180, %r164, %r179;
	add.s32 	%r660, %r166, %r180;
	add.s32 	%r647, %r2, 4352;
	add.s32 	%r97, %r3, -4097;
	add.s32 	%r98, %r94, %r2;
	sub.s32 	%r646, %r97, %r98;
	mov.b32 	%r648, 0;
$L__BB7_56:
	add.s32 	%r105, %r2, 4096;
	add.s32 	%r181, %r3, -4096;
	setp.gt.s32 	%p4, %r105, %r181;
	@%p4 bra 	$L__BB7_58;
	cvt.s64.s32 	%rd61, %r105;
	cvt.s64.s32 	%rd62, %r2;
	add.s64 	%rd64, %rd44, %rd62;
	add.s64 	%rd65, %rd18, %rd64;
	add.s64 	%rd45, %rd65, 4096;
	// begin inline asm
	{   .reg .u8 datum;    ld.global.nc.u8 datum, [%rd45];    cvt.u16.u8 %rs17, datum;}
	// end inline asm
	cvt.u32.u16 	%r182, %rs17;
	cvt.s32.s8 	%r183, %r182;
	add.s64 	%rd66, %rd44, %rd61;
	add.s64 	%rd67, %rd18, %rd66;
	add.s64 	%rd46, %rd67, 256;
	// begin inline asm
	{   .reg .u8 datum;    ld.global.nc.u8 datum, [%rd46];    cvt.u16.u8 %rs18, datum;}
	// end inline asm
	cvt.u32.u16 	%r184, %rs18;
	cvt.s32.s8 	%r185, %r184;
	add.s64 	%rd47, %rd67, 512;
	// begin inline asm
	{   .reg .u8 datum;    ld.global.nc.u8 datum, [%rd47];    cvt.u16.u8 %rs19, datum;}
	// end inline asm
	cvt.u32.u16 	%r186, %rs19;
	cvt.s32.s8 	%r187, %r186;
	add.s64 	%rd48, %rd67, 768;
	// begin inline asm
	{   .reg .u8 datum;    ld.global.nc.u8 datum, [%rd48];    cvt.u16.u8 %rs20, datum;}
	// end inline asm
	cvt.u32.u16 	%r188, %rs20;
	cvt.s32.s8 	%r189, %r188;
	add.s64 	%rd49, %rd67, 1024;
	// begin inline asm
	{   .reg .u8 datum;    ld.global.nc.u8 datum, [%rd49];    cvt.u16.u8 %rs21, datum;}
	// end inline asm
	cvt.u32.u16 	%r190, %rs21;
	cvt.s32.s8 	%r191, %r190;
	add.s64 	%rd50, %rd67, 1280;
	// begin inline asm
	{   .reg .u8 datum;    ld.global.nc.u8 datum, [%rd50];    cvt.u16.u8 %rs22, datum;}
	// end inline asm
	cvt.u32.u16 	%r192, %rs22;
	cvt.s32.s8 	%r193, %r192;
	add.s64 	%rd51, %rd67, 1536;
	// begin inline asm
	{   .reg .u8 datum;    ld.global.nc.u8 datum, [%rd51];    cvt.u16.u8 %rs23, datum;}
	// end inline asm
	cvt.u32.u16 	%r194, %rs23;
	cvt.s32.s8 	%r195, %r194;
	add.s64 	%rd52, %rd67, 1792;
	// begin inline asm
	{   .reg .u8 datum;    ld.global.nc.u8 datum, [%rd52];    cvt.u16.u8 %rs24, datum;}
	// end inline asm
	cvt.u32.u16 	%r196, %rs24;
	cvt.s32.s8 	%r197, %r196;
	add.s64 	%rd53, %rd67, 2048;
	// begin inline asm
	{   .reg .u8 datum;    ld.global.nc.u8 datum, [%rd53];    cvt.u16.u8 %rs25, datum;}
	// end inline asm
	cvt.u32.u16 	%r198, %rs25;
	cvt.s32.s8 	%r199, %r198;
	add.s64 	%rd54, %rd67, 2304;
	// begin inline asm
	{   .reg .u8 datum;    ld.global.nc.u8 datum, [%rd54];    cvt.u16.u8 %rs26, datum;}
	// end inline asm
	cvt.u32.u16 	%r200, %rs26;
	cvt.s32.s8 	%r201, %r200;
	add.s64 	%rd55, %rd67, 2560;
	// begin inline asm
	{   .reg .u8 datum;    ld.global.nc.u8 datum, [%rd55];    cvt.u16.u8 %rs27, datum;}
	// end inline asm
	cvt.u32.u16 	%r202, %rs27;
	cvt.s32.s8 	%r203, %r202;
	add.s64 	%rd56, %rd67, 2816;
	// begin inline asm
	{   .reg .u8 datum;    ld.global.nc.u8 datum, [%rd56];    cvt.u16.u8 %rs28, datum;}
	// end inline asm
	cvt.u32.u16 	%r204, %rs28;
	cvt.s32.s8 	%r205, %r204;
	add.s64 	%rd57, %rd67, 3072;
	// begin inline asm
	{   .reg .u8 datum;    ld.global.nc.u8 datum, [%rd57];    cvt.u16.u8 %rs29, datum;}
	// end inline asm
	cvt.u32.u16 	%r206, %rs29;
	cvt.s32.s8 	%r207, %r206;
	add.s64 	%rd58, %rd67, 3328;
	// begin inline asm
	{   .reg .u8 datum;    ld.global.nc.u8 datum, [%rd58];    cvt.u16.u8 %rs30, datum;}
	// end inline asm
	cvt.u32.u16 	%r208, %rs30;
	cvt.s32.s8 	%r209, %r208;
	add.s64 	%rd59, %rd67, 3584;
	// begin inline asm
	{   .reg .u8 datum;    ld.global.nc.u8 datum, [%rd59];    cvt.u16.u8 %rs31, datum;}
	// end inline asm
	cvt.u32.u16 	%r210, %rs31;
	cvt.s32.s8 	%r211, %r210;
	add.s64 	%rd60, %rd67, 3840;
	// begin inline asm
	{   .reg .u8 datum;    ld.global.nc.u8 datum, [%rd60];    cvt.u16.u8 %rs32, datum;}
	// end inline asm
	cvt.u32.u16 	%r212, %rs32;
	cvt.s32.s8 	%r213, %r212;
	add.s32 	%r214, %r183, %r660;
	add.s32 	%r215, %r185, %r214;
	add.s32 	%r216, %r187, %r215;
	add.s32 	%r217, %r189, %r216;
	add.s32 	%r218, %r191, %r217;
	add.s32 	%r219, %r193, %r218;
	add.s32 	%r220, %r195, %r219;
	add.s32 	%r221, %r197, %r220;
	add.s32 	%r222, %r199, %r221;
	add.s32 	%r223, %r201, %r222;
	add.s32 	%r224, %r203, %r223;
	add.s32 	%r225, %r205, %r224;
	add.s32 	%r226, %r207, %r225;
	add.s32 	%r227, %r209, %r226;
	add.s32 	%r228, %r211, %r227;
	add.s32 	%r660, %r213, %r228;
	sub.s32 	%r229, %r3, %r105;
	setp.lt.s32 	%p5, %r229, 4096;
	add.s32 	%r648, %r648, 1;
	add.s32 	%r647, %r647, 4096;
	add.s32 	%r646, %r646, -4096;
	mov.u32 	%r2, %r105;
	@%p5 bra 	$L__BB7_66;
	bra.uni 	$L__BB7_56;
$L__BB7_58:
	setp.le.s32 	%p6, %r3, %r105;
	@%p6 bra 	$L__BB7_66;
	sub.s32 	%r110, %r3, %r105;
	setp.ge.s32 	%p7, %r94, %r110;
	@%p7 bra 	$L__BB7_66;
	shl.b32 	%r231, %r648, 12;
	add.s32 	%r232, %r98, %r231;
	sub.s32 	%r111, %r97, %r232;
	and.b32  	%r233, %r111, 768;
	setp.eq.s32 	%p8, %r233, 768;
	mov.u32 	%r654, %r94;
	@%p8 bra 	$L__BB7_63;
	add.s64 	%rd69, %rd44, %rd18;
	cvt.s64.s32 	%rd70, %r2;
	add.s64 	%rd71, %rd69, %rd70;
	add.s64 	%rd136, %rd71, 4096;
	cvt.u16.u32 	%rs33, %r646;
	shr.u16 	%rs34, %rs33, 8;
	add.s16 	%rs35, %rs34, 1;
	cvt.u32.u16 	%r234, %rs35;
	and.b32  	%r235, %r234, 3;
	neg.s32 	%r651, %r235;
	mov.u32 	%r654, %r94;
$L__BB7_62:
	.pragma "nounroll";
	// begin inline asm
	{   .reg .u8 datum;    ld.global.nc.u8 datum, [%rd136];    cvt.u16.u8 %rs36, datum;}
	// end inline asm
	cvt.u32.u16 	%r236, %rs36;
	cvt.s32.s8 	%r237, %r236;
	add.s32 	%r660, %r237, %r660;
	add.s32 	%r654, %r654, 256;
	add.s64 	%rd136, %rd136, 256;
	add.s32 	%r651, %r651, 1;
	setp.ne.s32 	%p9, %r651, 0;
	@%p9 bra 	$L__BB7_62;
$L__BB7_63:
	setp.lt.u32 	%p10, %r111, 768;
	@%p10 bra 	$L__BB7_66;
	cvt.s64.s32 	%rd73, %r2;
	add.s64 	%rd74, %rd18, %rd73;
	add.s64 	%rd17, %rd74, 4096;
	add.s32 	%r657, %r654, %r647;
$L__BB7_65:
	cvt.s64.s32 	%rd79, %r654;
	add.s64 	%rd75, %rd17, %rd79;
	cvt.s64.s32 	%rd80, %r657;
	add.s64 	%rd76, %rd18, %rd80;
	// begin inline asm
	{   .reg .u8 datum;    ld.global.nc.u8 datum, [%rd75];    cvt.u16.u8 %rs37, datum;}
	// end inline asm
	cvt.u32.u16 	%r238, %rs37;
	cvt.s32.s8 	%r239, %r238;
	add.s32 	%r240, %r239, %r660;
	// begin inline asm
	{   .reg .u8 datum;    ld.global.nc.u8 datum, [%rd76];    cvt.u16.u8 %rs38, datum;}
	// end inline asm
	cvt.u32.u16 	%r241, %rs38;
	cvt.s32.s8 	%r242, %r241;
	add.s32 	%r243, %r242, %r240;
	add.s64 	%rd77, %rd76, 256;
	// begin inline asm
	{   .reg .u8 datum;    ld.global.nc.u8 datum, [%rd77];    cvt.u16.u8 %rs39, datum;}
	// end inline asm
	cvt.u32.u16 	%r244, %rs39;
	cvt.s32.s8 	%r245, %r244;
	add.s32 	%r246, %r245, %r243;
	add.s64 	%rd78, %rd76, 512;
	// begin inline asm
	{   .reg .u8 datum;    ld.global.nc.u8 datum, [%rd78];    cvt.u16.u8 %rs40, datum;}
	// end inline asm
	cvt.u32.u16 	%r247, %rs40;
	cvt.s32.s8 	%r248, %r247;
	add.s32 	%r660, %r248, %r246;
	add.s32 	%r654, %r654, 1024;
	add.s32 	%r657, %r657, 1024;
	setp.lt.s32 	%p11, %r654, %r110;
	@%p11 bra 	$L__BB7_65;
$L__BB7_66:
	// begin inline asm
	mov.u32 %r249, %laneid;
	// end inline asm
	mov.b32 	%r250, -1;
	redux.sync.add.s32 %r661, %r660, %r250;
	setp.ne.s32 	%p12, %r249, 0;
	@%p12 bra 	$L__BB7_68;
	shr.u32 	%r251, %r94, 3;
	and.b32  	%r252, %r251, 124;
	mov.u32 	%r253, _ZZN3cub18CUB_300001_SM_10006detail6reduce27DeviceSegmentedReduceKernelINS2_10policy_hubIiiN4cuda3std3__44plusIvEEE10Policy1000EPcPiSD_SD_iS9_iiEEvT0_T1_T2_T3_T5_T6_E12temp_storage;
	add.s32 	%r254, %r253, %r252;
	st.shared.u32 	[%r254+8], %r661;
$L__BB7_68:
	bar.sync 	0;
	setp.ne.s32 	%p13, %r94, 0;
	@%p13 bra 	$L__BB7_70;
	ld.shared.u32 	%r255, [_ZZN3cub18CUB_300001_SM_10006detail6reduce27DeviceSegmentedReduceKernelINS2_10policy_hubIiiN4cuda3std3__44plusIvEEE10Policy1000EPcPiSD_SD_iS9_iiEEvT0_T1_T2_T3_T5_T6_E12temp_storage+12];
	add.s32 	%r256, %r255, %r661;
	ld.shared.u32 	%r257, [_ZZN3cub18CUB_300001_SM_10006detail6reduce27DeviceSegmentedReduceKernelINS2_10policy_hubIiiN4cuda3std3__44plusIvEEE10Policy1000EPcPiSD_SD_iS9_iiEEvT0_T1_T2_T3_T5_T6_E12temp_storage+16];
	add.s32 	%r258, %r256, %r257;
	ld.shared.u32 	%r259, [_ZZN3cub18CUB_300001_SM_10006detail6reduce27DeviceSegmentedReduceKernelINS2_10policy_hubIiiN4cuda3std3__44plusIvEEE10Policy1000EPcPiSD_SD_iS9_iiEEvT0_T1_T2_T3_T5_T6_E12temp_storage+20];
	add.s32 	%r260, %r258, %r259;
	ld.shared.u32 	%r261, [_ZZN3cub18CUB_300001_SM_10006detail6reduce27DeviceSegmentedReduceKernelINS2_10policy_hubIiiN4cuda3std3__44plusIvEEE10Policy1000EPcPiSD_SD_iS9_iiEEvT0_T1_T2_T3_T5_T6_E12temp_storage+24];
	add.s32 	%r262, %r260, %r261;
	ld.shared.u32 	%r263, [_ZZN3cub18CUB_300001_SM_10006detail6reduce27DeviceSegmentedReduceKernelINS2_10policy_hubIiiN4cuda3std3__44plusIvEEE10Policy1000EPcPiSD_SD_iS9_iiEEvT0_T1_T2_T3_T5_T6_E12temp_storage+28];
	add.s32 	%r264, %r262, %r263;
	ld.shared.u32 	%r265, [_ZZN3cub18CUB_300001_SM_10006detail6reduce27DeviceSegmentedReduceKernelINS2_10policy_hubIiiN4cuda3std3__44plusIvEEE10Policy1000EPcPiSD_SD_iS9_iiEEvT0_T1_T2_T3_T5_T6_E12temp_storage+32];
	add.s32 	%r266, %r264, %r265;
	ld.shared.u32 	%r267, [_ZZN3cub18CUB_300001_SM_10006detail6reduce27DeviceSegmentedReduceKernelINS2_10policy_hubIiiN4cuda3std3__44plusIvEEE10Policy1000EPcPiSD_SD_iS9_iiEEvT0_T1_T2_T3_T5_T6_E12temp_storage+36];
	add.s32 	%r661, %r266, %r267;
$L__BB7_70:
	mov.u32 	%r604, %tid.x;
	setp.ne.s32 	%p73, %r604, 0;
	@%p73 bra 	$L__BB7_72;
	ld.param.u32 	%r607, [_ZN3cub18CUB_300001_SM_10006detail6reduce27DeviceSegmentedReduceKernelINS2_10policy_hubIiiN4cuda3std3__44plusIvEEE10Policy1000EPcPiSD_SD_iS9_iiEEvT0_T1_T2_T3_T5_T6__param_5];
	ld.param.u64 	%rd132, [_ZN3cub18CUB_300001_SM_10006detail6reduce27DeviceSegmentedReduceKernelINS2_10policy_hubIiiN4cuda3std3__44plusIvEEE10Policy1000EPcPiSD_SD_iS9_iiEEvT0_T1_T2_T3_T5_T6__param_1];
	cvta.to.global.u64 	%rd127, %rd132;
	add.s64 	%rd129, %rd127, %rd24;
	add.s32 	%r605, %r661, %r607;
	st.global.u32 	[%rd129], %r605;
$L__BB7_72:
	ret;

}


// ===== COMPILED SASS (sm_100) =====

	.target	sm_100

	.elftype	@"ET_EXEC"


//--------------------- .note.nv.tkinfo           --------------------------
	.section	.note.nv.tkinfo,"",@"SHT_NOTE"
	.sectionflags	@"SHF_NOTE_NV_TKINFO"
	.tkinfo
        /*0018*/ 	.word	0x00000002
        /*0030*/ 	.string	""
        /*0030*/ 	.string	"ptxas"
        /*0030*/ 	.string	"Cuda compilation tools, release 13.0, V13.0.88"
        /*0030*/ 	.string	"Build cuda_13.0.r13.0/compiler.36424714_0"
        /*0030*/ 	.string	"-arch sm_100 -m 64 "



//--------------------- .note.nv.cuinfo           --------------------------
	.section	.note.nv.cuinfo,"",@"SHT_NOTE"
	.sectionflags	@"SHF_NOTE_NV_CUINFO"
        /*0018*/ 	.short	0x0002
        /*001a*/ 	.short	0x0064
        /*001c*/ 	.short	0x0082
	.zero		2


//--------------------- .nv.info                  --------------------------
	.section	.nv.info,"",@"SHT_CUDA_INFO"
	.align	4


	//----- nvinfo : EIATTR_REGCOUNT
	.align		4
        /*0000*/ 	.byte	0x04, 0x2f
        /*0002*/ 	.short	(.L_41 - .L_40)
	.align		4
.L_40:
        /*0004*/ 	.word	index@(_Z21generate_flags_kerneliPKfPcf)
        /*0008*/ 	.word	0x0000000a


	//----- nvinfo : EIATTR_FRAME_SIZE
	.align		4
.L_41:
        /*000c*/ 	.byte	0x04, 0x11
        /*000e*/ 	.short	(.L_43 - .L_42)
	.align		4
.L_42:
        /*0010*/ 	.word	index@(_Z21generate_flags_kerneliPKfPcf)
        /*0014*/ 	.word	0x00000000


	//----- nvinfo : EIATTR_REGCOUNT
	.align		4
.L_43:
        /*0018*/ 	.byte	0x04, 0x2f
        /*001a*/ 	.short	(.L_45 - .L_44)
	.align		4
.L_44:
        /*001c*/ 	.word	index@(_ZN3cub18CUB_300001_SM_10006detail11EmptyKernelIvEEvv)
        /*0020*/ 	.word	0x00000004


	//----- nvinfo : EIATTR_FRAME_SIZE
	.align		4
.L_45:
        /*0024*/ 	.byte	0x04, 0x11
        /*0026*/ 	.short	(.L_47 - .L_46)
	.align		4
.L_46:
        /*0028*/ 	.word	index@(_ZN3cub18CUB_300001_SM_10006detail11EmptyKernelIvEEvv)
        /*002c*/ 	.word	0x00000000


	//----- nvinfo : EIATTR_REGCOUNT
	.align		4
.L_47:
        /*0030*/ 	.byte	0x04, 0x2f
        /*0032*/ 	.short	(.L_49 - .L_48)
	.align		4
.L_48:
        /*0034*/ 	.word	index@(_ZN3cub18CUB_300001_SM_10006detail6select23DeviceSelectSweepKernelINS2_10policy_hubIfciLb0ELNS0_10SelectImplE0EE10Policy1000EPfPcS8_PiNS0_13ScanTileStateIiLb1EEENS0_8NullTypeESD_iNS2_19streaming_context_tIlLb1EEELS5_0EEEvT0_T1_T2_T3_T4_T5_T6_T7_iT8_NS1_7vsmem_tE)
        /*0038*/ 	.word	0x00000040


	//----- nvinfo : EIATTR_FRAME_SIZE
	.align		4
.L_49:
        /*003c*/ 	.byte	0x04, 0x11
        /*003e*/ 	.short	(.L_51 - .L_50)
	.align		4
.L_50:
        /*0040*/ 	.word	index@(_ZN3cub18CUB_300001_SM_10006detail6select23DeviceSelectSweepKernelINS2_10policy_hubIfciLb0ELNS0_10SelectImplE0EE10Policy1000EPfPcS8_PiNS0_13ScanTileStateIiLb1EEENS0_8NullTypeESD_iNS2_19streaming_context_tIlLb1EEELS5_0EEEvT0_T1_T2_T3_T4_T5_T6_T7_iT8_NS1_7vsmem_tE)
        /*0044*/ 	.word	0x00000008


	//----- nvinfo : EIATTR_REGCOUNT
	.align		4
.L_51:
        /*0048*/ 	.byte	0x04, 0x2f
        /*004a*/ 	.short	(.L_53 - .L_52)
	.align		4
.L_52:
        /*004c*/ 	.word	index@(_ZN3cub18CUB_300001_SM_10006detail6select23DeviceSelectSweepKernelINS2_10policy_hubIiciLb0ELNS0_10SelectImplE0EE10Policy1000EPiPcS8_S8_NS0_13ScanTileStateIiLb1EEENS0_8NullTypeESC_iNS2_19streaming_context_tIlLb1EEELS5_0EEEvT0_T1_T2_T3_T4_T5_T6_T7_iT8_NS1_7vsmem_tE)
        /*0050*/ 	.word	0x00000040


	//----- nvinfo : EIATTR_FRAME_SIZE
	.align		4
.L_53:
        /*0054*/ 	.byte	0x04, 0x11
        /*0056*/ 	.short	(.L_55 - .L_54)
	.align		4
.L_54:
        /*0058*/ 	.word	index@(_ZN3cub18CUB_300001_SM_10006detail6select23DeviceSelectSweepKernelINS2_10policy_hubIiciLb0ELNS0_10SelectImplE0EE10Policy1000EPiPcS8_S8_NS0_13ScanTileStateIiLb1EEENS0_8NullTypeESC_iNS2_19streaming_context_tIlLb1EEELS5_0EEEvT0_T1_T2_T3_T4_T5_T6_T7_iT8_NS1_7vsmem_tE)
        /*005c*/ 	.word	0x00000008


	//----- nvinfo : EIATTR_REGCOUNT
	.align		4
.L_55:
        /*0060*/ 	.byte	0x04, 0x2f
        /*0062*/ 	.short	(.L_57 - .L_56)
	.align		4
.L_56:
        /*0064*/ 	.word	index@(_ZN3cub18CUB_300001_SM_10006detail4scan20DeviceScanInitKernelINS0_13ScanTileStateIiLb1EEEEEvT_i)
        /*0068*/ 	.word	0x00000008


	//----- nvinfo : EIATTR_FRAME_SIZE
	.align		4
.L_57:
        /*006c*/ 	.byte	0x04, 0x11
        /*006e*/ 	.short	(.L_59 - .L_58)
	.align		4
.L_58:
        /*0070*/ 	.word	index@(_ZN3cub18CUB_300001_SM_10006detail4scan20DeviceScanInitKernelINS0_13ScanTileStateIiLb1EEEEEvT_i)
        /*0074*/ 	.word	0x00000000


	//----- nvinfo : EIATTR_REGCOUNT
	.align		4
.L_59:
        /*0078*/ 	.byte	0x04, 0x2f
        /*007a*/ 	.short	(.L_61 - .L_60)
	.align		4
.L_60:
        /*007c*/ 	.word	index@(_ZN3cub18CUB_300001_SM_10006detail4scan16DeviceScanKernelINS2_10policy_hubIiiijN4cuda3std3__44plusIvEEE10Policy1000EPiSC_NS0_13ScanTileStateIiLb1EEES9_NS1_10InputValueIiSC_EEjiLb0EiEEvT0_T1_T2_iT3_T4_T5_)
        /*0080*/ 	.word	0x00000038


	//----- nvinfo : EIATTR_FRAME_SIZE
	.align		4
.L_61:
        /*0084*/ 	.byte	0x04, 0x11
        /*0086*/ 	.short	(.L_63 - .L_62)
	.align		4
.L_62:
        /*0088*/ 	.word	index@(_ZN3cub18CUB_300001_SM_10006detail4scan16DeviceScanKernelINS2_10policy_hubIiiijN4cuda3std3__44plusIvEEE10Policy1000EPiSC_NS0_13ScanTileStateIiLb1EEES9_NS1_10InputValueIiSC_EEjiLb0EiEEvT0_T1_T2_iT3_T4_T5_)
        /*008c*/ 	.word	0x00000000


	//----- nvinfo : EIATTR_REGCOUNT
	.align		4
.L_63:
        /*0090*/ 	.byte	0x04, 0x2f
        /*0092*/ 	.short	(.L_65 - .L_64)
	.align		4
.L_64:
        /*0094*/ 	.word	index@(_ZN3cub18CUB_300001_SM_10006detail4scan23DeviceCompactInitKernelINS0_13ScanTileStateIiLb1EEEPiEEvT_iT0_)
        /*0098*/ 	.word	0x0000000a


	//----- nvinfo : EIATTR_FRAME_SIZE
	.align		4
.L_65:
        /*009c*/ 	.byte	0x04, 0x11
        /*009e*/ 	.short	(.L_67 - .L_66)
	.align		4
.L_66:
        /*00a0*/ 	.word	index@(_ZN3cub18CUB_300001_SM_10006detail4scan23DeviceCompactInitKernelINS0_13ScanTileStateIiLb1EEEPiEEvT_iT0_)
        /*00a4*/ 	.word	0x00000000


	//----- nvinfo : EIATTR_REGCOUNT
	.align		4
.L_67:
        /*00a8*/ 	.byte	0x04, 0x2f
        /*00aa*/ 	.short	(.L_69 - .L_68)
	.align		4
.L_68:
        /*00ac*/ 	.word	index@(_ZN3cub18CUB_300001_SM_10006detail6reduce27DeviceSegmentedReduceKernelINS2_10policy_hubIiiN4cuda3std3__44plusIvEEE10Policy1000EPcPiSD_SD_iS9_iiEEvT0_T1_T2_T3_T5_T6_)
        /*00b0*/ 	.word	0x00000020


	//----- nvinfo : EIATTR_FRAME_SIZE
	.align		4
.L_69:
        /*00b4*/ 	.byte	0x04, 0x11
        /*00b6*/ 	.short	(.L_71 - .L_70)
	.align		4
.L_70:
        /*00b8*/ 	.word	index@(_ZN3cub18CUB_300001_SM_10006detail6reduce27DeviceSegmentedReduceKernelINS2_10policy_hubIiiN4cuda3std3__44plusIvEEE10Policy1000EPcPiSD_SD_iS9_iiEEvT0_T1_T2_T3_T5_T6_)
        /*00bc*/ 	.word	0x00000000


	//----- nvinfo : EIATTR_MIN_STACK_SIZE
	.align		4
.L_71:
        /*00c0*/ 	.byte	0x04, 0x12
        /*00c2*/ 	.short	(.L_73 - .L_72)
	.align		4
.L_72:
        /*00c4*/ 	.word	index@(_ZN3cub18CUB_300001_SM_10006detail6reduce27DeviceSegmentedReduceKernelINS2_10policy_hubIiiN4cuda3std3__44plusIvEEE10Policy1000EPcPiSD_SD_iS9_iiEEvT0_T1_T2_T3_T5_T6_)
        /*00c8*/ 	.word	0x00000000


	//----- nvinfo : EIATTR_MIN_STACK_SIZE
	.align		4
.L_73:
        /*00cc*/ 	.byte	0x04, 0x12
        /*00ce*/ 	.short	(.L_75 - .L_74)
	.align		4
.L_74:
        /*00d0*/ 	.word	index@(_ZN3cub18CUB_300001_SM_10006detail4scan23DeviceCompactInitKernelINS0_13ScanTileStateIiLb1EEEPiEEvT_iT0_)
        /*00d4*/ 	.word	0x00000000


	//----- nvinfo : EIATTR_MIN_STACK_SIZE
	.align		4
.L_75:
        /*00d8*/ 	.byte	0x04, 0x12
        /*00da*/ 	.short	(.L_77 - .L_76)
	.align		4
.L_76:
        /*00dc*/ 	.word	index@(_ZN3cub18CUB_300001_SM_10006detail4scan16DeviceScanKernelINS2_10policy_hubIiiijN4cuda3std3__44plusIvEEE10Policy1000EPiSC_NS0_13ScanTileStateIiLb1EEES9_NS1_10InputValueIiSC_EEjiLb0EiEEvT0_T1_T2_iT3_T4_T5_)
        /*00e0*/ 	.word	0x00000000


	//----- nvinfo : EIATTR_MIN_STACK_SIZE
	.align		4
.L_77:
        /*00e4*/ 	.byte	0x04, 0x12
        /*00e6*/ 	.short	(.L_79 - .L_78)
	.align		4
.L_78:
        /*00e8*/ 	.word	index@(_ZN3cub18CUB_300001_SM_10006detail4scan20DeviceScanInitKernelINS0_13ScanTileStateIiLb1EEEEEvT_i)
        /*00ec*/ 	.word	0x00000000


	//----- nvinfo : EIATTR_MIN_STACK_SIZE
	.align		4
.L_79:
        /*00f0*/ 	.byte	0x04, 0x12
        /*00f2*/ 	.short	(.L_81 - .L_80)
	.align		4
.L_80:
        /*00f4*/ 	.word	index@(_ZN3cub18CUB_300001_SM_10006detail6select23DeviceSelectSweepKernelINS2_10policy_hubIiciLb0ELNS0_10SelectImplE0EE10Policy1000EPiPcS8_S8_NS0_13ScanTileStateIiLb1EEENS0_8NullTypeESC_iNS2_19streaming_context_tIlLb1EEELS5_0EEEvT0_T1_T2_T3_T4_T5_T6_T7_iT8_NS1_7vsmem_tE)
        /*00f8*/ 	.word	0x00000008


	//----- nvinfo : EIATTR_MIN_STACK_SIZE
	.align		4
.L_81:
        /*00fc*/ 	.byte	0x04, 0x12
        /*00fe*/ 	.short	(.L_83 - .L_82)
	.align		4
.L_82:
        /*0100*/ 	.word	index@(_ZN3cub18CUB_300001_SM_10006detail6select23DeviceSelectSweepKernelINS2_10policy_hubIfciLb0ELNS0_10SelectImplE0EE10Policy1000EPfPcS8_PiNS0_13ScanTileStateIiLb1EEENS0_8NullTypeESD_iNS2_19streaming_context_tIlLb1EEELS5_0EEEvT0_T1_T2_T3_T4_T5_T6_T7_iT8_NS1_7vsmem_tE)
        /*0104*/ 	.word	0x00000008


	//----- nvinfo : EIATTR_MIN_STACK_SIZE
	.align		4
.L_83:
        /*0108*/ 	.byte	0x04, 0x12
        /*010a*/ 	.short	(.L_85 - .L_84)
	.align		4
.L_84:
        /*010c*/ 	.word	index@(_ZN3cub18CUB_300001_SM_10006detail11EmptyKernelIvEEvv)
        /*0110*/ 	.word	0x00000000


	//----- nvinfo : EIATTR_MIN_STACK_SIZE
	.align		4
.L_85:
        /*0114*/ 	.byte	0x04, 0x12
        /*0116*/ 	.short	(.L_87 - .L_86)
	.align		4
.L_86:
        /*0118*/ 	.word	index@(_Z21generate_flags_kerneliPKfPcf)
        /*011c*/ 	.word	0x00000000
.L_87:


//--------------------- .nv.compat                --------------------------
	.section	.nv.compat,"",@"SHT_CUDA_COMPAT_INFO"
	.align	4
        /*0000*/ 	.byte	0x02, 0x09, 0x00, 0x00, 0x02, 0x02, 0x01, 0x00, 0x02, 0x05, 0x05, 0x00, 0x03, 0x07, 0x01, 0x01
        /*0010*/ 	.byte	0x02, 0x03, 0x00, 0x00, 0x02, 0x06, 0x01, 0x00, 0x04, 0x0b, 0x08, 0x00, 0x09, 0x00, 0x00, 0x00
        /*0020*/ 	.byte	0x00, 0x00, 0x00, 0x00


//--------------------- .nv.info._ZN3cub18CUB_300001_SM_10006detail6reduce27DeviceSegmentedReduceKernelINS2_10policy_hubIiiN4cuda3std3__44plusIvEEE10Policy1000EPcPiSD_SD_iS9_iiEEvT0_T1_T2_T3_T5_T6_ --------------------------
	.section	.nv.info._ZN3cub18CUB_300001_SM_10006detail6reduce27DeviceSegmentedReduceKernelINS2_10policy_hubIiiN4cuda3std3__44plusIvEEE10Policy1000EPcPiSD_SD_iS9_iiEEvT0_T1_T2_T3_T5_T6_,"",@"SHT_CUDA_INFO"
	.sectionflags	@""
	.align	4


	//----- nvinfo : EIATTR_CUDA_API_VERSION
	.align		4
        /*0000*/ 	.byte	0x04, 0x37
        /*0002*/ 	.short	(.L_89 - .L_88)
.L_88:
        /*0004*/ 	.word	0x00000082


	//----- nvinfo : EIATTR_KPARAM_INFO
	.align		4
.L_89:
        /*0008*/ 	.byte	0x04, 0x17
        /*000a*/ 	.short	(.L_91 - .L_90)
.L_90:
        /*000c*/ 	.word	0x00000000
        /*0010*/ 	.short	0x0005
        /*0012*/ 	.short	0x0024
        /*0014*/ 	.byte	0x00, 0xf0, 0x11, 0x00


	//----- nvinfo : EIATTR_KPARAM_INFO
	.align		4
.L_91:
        /*0018*/ 	.byte	0x04, 0x17
        /*001a*/ 	.short	(.L_93 - .L_92)
.L_92:
        /*001c*/ 	.word	0x00000000
        /*0020*/ 	.short	0x0004
        /*0022*/ 	.short	0x0020
        /*0024*/ 	.byte	0x00, 0xf0, 0x05, 0x00


	//----- nvinfo : EIATTR_KPARAM_INFO
	.align		4
.L_93:
        /*0028*/ 	.byte	0x04, 0x17
        /*002a*/ 	.short	(.L_95 - .L_94)
.L_94:
        /*002c*/ 	.word	0x00000000
        /*0030*/ 	.short	0x0003
        /*0032*/ 	.short	0x0018
        /*0034*/ 	.byte	0x00, 0xf5, 0x21, 0x00


	//----- nvinfo : EIATTR_KPARAM_INFO
	.align		4
.L_95:
        /*0038*/ 	.byte	0x04, 0x17
        /*003a*/ 	.short	(.L_97 - .L_96)
.L_96:
        /*003c*/ 	.word	0x00000000
        /*0040*/ 	.short	0x0002
        /*0042*/ 	.short	0x0010
        /*0044*/ 	.byte	0x00, 0xf5, 0x21, 0x00


	//----- nvinfo : EIATTR_KPARAM_INFO
	.align		4
.L_97:
        /*0048*/ 	.byte	0x04, 0x17
        /*004a*/ 	.short	(.L_99 - .L_98)
.L_98:
        /*004c*/ 	.word	0x00000000
        /*0050*/ 	.short	0x0001
        /*0052*/ 	.short	0x0008
        /*0054*/ 	.byte	0x00, 0xf5, 0x21, 0x00


	//----- nvinfo : EIATTR_KPARAM_INFO
	.align		4
.L_99:
        /*0058*/ 	.byte	0x04, 0x17
        /*005a*/ 	.short	(.L_101 - .L_100)
.L_100:
        /*005c*/ 	.word	0x00000000
        /*0060*/ 	.short	0x0000
        /*0062*/ 	.short	0x0000
        /*0064*/ 	.byte	0x00, 0xf5, 0x21, 0x00


	//----- nvinfo : EIATTR_SPARSE_MMA_MASK
	.align		4
.L_101:
        /*0068*/ 	.byte	0x03, 0x50
        /*006a*/ 	.short	0x0000


	//----- nvinfo : EIATTR_MAXREG_COUNT
	.align		4
        /*006c*/ 	.byte	0x03, 0x1b
        /*006e*/ 	.short	0x00ff


	//----- nvinfo : EIATTR_NUM_BARRIERS
	.align		4
        /*0070*/ 	.byte	0x02, 0x4c
        /*0072*/ 	.byte	0x01
	.zero		1


	//----- nvinfo : EIATTR_MERCURY_ISA_VERSION
	.align		4
        /*0074*/ 	.byte	0x03, 0x5f
        /*0076*/ 	.short	0x0101


	//----- nvinfo : EIATTR_COOP_GROUP_MASK_REGIDS
	.align		4
        /*0078*/ 	.byte	0x04, 0x29
        /*007a*/ 	.short	(.L_103 - .L_102)


	//   ....[0]....
.L_102:
        /*007c*/ 	.word	0xffffffff


	//   ....[1]....
        /*0080*/ 	.word	0xffffffff


	//   ....[2]....
        /*0084*/ 	.word	0xffffffff


	//   ....[3]....
        /*0088*/ 	.word	0xffffffff


	//   ....[4]....
        /*008c*/ 	.word	0xffffffff


	//   ....[5]....
        /*0090*/ 	.word	0xffffffff


	//   ....[6]....
        /*0094*/ 	.word	0xffffffff


	//   ....[7]....
        /*0098*/ 	.word	0xffffffff


	//   ....[8]....
        /*009c*/ 	.word	0xffffffff


	//   ....[9]....
        /*00a0*/ 	.word	0xffffffff


	//   ....[10]....
        /*00a4*/ 	.word	0xffffffff


	//   ....[11]....
        /*00a8*/ 	.word	0xffffffff


	//   ....[12]....
        /*00ac*/ 	.word	0xffffffff


	//   ....[13]....
        /*00b0*/ 	.word	0xffffffff


	//----- nvinfo : EIATTR_COOP_GROUP_INSTR_OFFSETS
	.align		4
.L_103:
        /*00b4*/ 	.byte	0x04, 0x28
        /*00b6*/ 	.short	(.L_105 - .L_104)


	//   ....[0]....
.L_104:
        /*00b8*/ 	.word	0x00000c90


	//   ....[1]....
        /*00bc*/ 	.word	0x00000e80


	//   ....[2]....
        /*00c0*/ 	.word	0x00000f20


	//   ....[3]....
        /*00c4*/ 	.word	0x00000f80


	//   ....[4]....
        /*00c8*/ 	.word	0x00000fe0


	//   ....[5]....
        /*00cc*/ 	.word	0x00001040


	//   ....[6]....
        /*00d0*/ 	.word	0x000023e0


	//   ....[7]....
        /*00d4*/ 	.word	0x00003050


	//   ....[8]....
        /*00d8*/ 	.word	0x00003240


	//   ....[9]....
        /*00dc*/ 	.word	0x000032e0


	//   ....[10]....
        /*00e0*/ 	.word	0x00003350


	//   ....[11]....
        /*00e4*/ 	.word	0x000033a0


	//   ....[12]....
        /*00e8*/ 	.word	0x00003400


	//   ....[13]....
        /*00ec*/ 	.word	0x00004a20


	//----- nvinfo : EIATTR_VRC_CTA_INIT_COUNT
	.align		4
.L_105:
        /*00f0*/ 	.byte	0x02, 0x4a
	.zero		1
	.zero		1


	//----- nvinfo : EIATTR_EXIT_INSTR_OFFSETS
	.align		4
        /*00f4*/ 	.byte	0x04, 0x1c
        /*00f6*/ 	.short	(.L_107 - .L_106)


	//   ....[0]....
.L_106:
        /*00f8*/ 	.word	0x000000d0


	//   ....[1]....
        /*00fc*/ 	.word	0x00000120


	//   ....[2]....
        /*0100*/ 	.word	0x00004bb0


	//   ....[3]....
        /*0104*/ 	.word	0x00004c10


	//----- nvinfo : EIATTR_MAX_THREADS
	.align		4
.L_107:
        /*0108*/ 	.byte	0x04, 0x05
        /*010a*/ 	.short	(.L_109 - .L_108)
.L_108:
        /*010c*/ 	.word	0x00000100
        /*0110*/ 	.word	0x00000001
        /*0114*/ 	.word	0x00000001


	//----- nvinfo : EIATTR_CRS_STACK_SIZE
	.align		4
.L_109:
        /*0118*/ 	.byte	0x04, 0x1e
        /*011a*/ 	.short	(.L_111 - .L_110)
.L_110:
        /*011c*/ 	.word	0x00000000


	//----- nvinfo : EIATTR_CBANK_PARAM_SIZE
	.align		4
.L_111:
        /*0120*/ 	.byte	0x03, 0x19
        /*0122*/ 	.short	0x0028


	//----- nvinfo : EIATTR_PARAM_CBANK
	.align		4
        /*0124*/ 	.byte	0x04, 0x0a
        /*0126*/ 	.short	(.L_113 - .L_112)
	.align		4
.L_112:
        /*0128*/ 	.word	index@(.nv.constant0._ZN3cub18CUB_300001_SM_10006detail6reduce27DeviceSegmentedReduceKernelINS2_10policy_hubIiiN4cuda3std3__44plusIvEEE10Policy1000EPcPiSD_SD_iS9_iiEEvT0_T1_T2_T3_T5_T6_)
        /*012c*/ 	.short	0x0380
        /*012e*/ 	.short	0x0028


	//----- nvinfo : EIATTR_SW_WAR
	.align		4
.L_113:
        /*0130*/ 	.byte	0x04, 0x36
        /*0132*/ 	.short	(.L_115 - .L_114)
.L_114:
        /*0134*/ 	.word	0x00000008
.L_115:


//--------------------- .nv.info._ZN3cub18CUB_300001_SM_10006detail4scan23DeviceCompactInitKernelINS0_13ScanTileStateIiLb1EEEPiEEvT_iT0_ --------------------------
	.section	.nv.info._ZN3cub18CUB_300001_SM_10006detail4scan23DeviceCompactInitKernelINS0_13ScanTileStateIiLb1EEEPiEEvT_iT0_,"",@"SHT_CUDA_INFO"
	.sectionflags	@""
	.align	4


	//----- nvinfo : EIATTR_CUDA_API_VERSION
	.align		4
        /*0000*/ 	.byte	0x04, 0x37
        /*0002*/ 	.short	(.L_117 - .L_116)
.L_116:
        /*0004*/ 	.word	0x00000082


	//----- nvinfo : EIATTR_KPARAM_INFO
	.align		4
.L_117:
        /*0008*/ 	.byte	0x04, 0x17
        /*000a*/ 	.short	(.L_119 - .L_118)
.L_118:
        /*000c*/ 	.word	0x00000000
        /*0010*/ 	.short	0x0002
        /*0012*/ 	.short	0x0010
        /*0014*/ 	.byte	0x00, 0xf5, 0x21, 0x00


	//----- nvinfo : EIATTR_KPARAM_INFO
	.align		4
.L_119:
        /*0018*/ 	.byte	0x04, 0x17
        /*001a*/ 	.short	(.L_121 - .L_120)
.L_120:
        /*001c*/ 	.word	0x00000000
        /*0020*/ 	.short	0x0001
        /*0022*/ 	.short	0x0008
        /*0024*/ 	.byte	0x00, 0xf0, 0x11, 0x00


	//----- nvinfo : EIATTR_KPARAM_INFO
	.align		4
.L_121:
        /*0028*/ 	.byte	0x04, 0x17
        /*002a*/ 	.short	(.L_123 - .L_122)
.L_122:
        /*002c*/ 	.word	0x00000000
        /*0030*/ 	.short	0x0000
        /*0032*/ 	.short	0x0000
        /*0034*/ 	.byte	0x00, 0xf0, 0x21, 0x00


	//----- nvinfo : EIATTR_SPARSE_MMA_MASK
	.align		4
.L_123:
        /*0038*/ 	.byte	0x03, 0x50
        /*003a*/ 	.short	0x0000


	//----- nvinfo : EIATTR_MAXREG_COUNT
	.align		4
        /*003c*/ 	.byte	0x03, 0x1b
        /*003e*/ 	.short	0x00ff


	//----- nvinfo : EIATTR_MERCURY_ISA_VERSION
	.align		4
        /*0040*/ 	.byte	0x03, 0x5f
        /*0042*/ 	.short	0x0101


	//----- nvinfo : EIATTR_VRC_CTA_INIT_COUNT
	.align		4
        /*0044*/ 	.byte	0x02, 0x4a
	.zero		1
	.zero		1


	//----- nvinfo : EIATTR_EXIT_INSTR_OFFSETS
	.align		4
        /*0048*/ 	.byte	0x04, 0x1c
        /*004a*/ 	.short	(.L_125 - .L_124)


	//   ....[0]....
.L_124:
        /*004c*/ 	.word	0x00000130


	//   ....[1]....
        /*0050*/ 	.word	0x00000160


	//----- nvinfo : EIATTR_CBANK_PARAM_SIZE
	.align		4
.L_125:
        /*0054*/ 	.byte	0x03, 0x19
        /*0056*/ 	.short	0x0018


	//----- nvinfo : EIATTR_PARAM_CBANK
	.align		4
        /*0058*/ 	.byte	0x04, 0x0a
        /*005a*/ 	.short	(.L_127 - .L_126)
	.align		4
.L_126:
        /*005c*/ 	.word	index@(.nv.constant0._ZN3cub18CUB_300001_SM_10006detail4scan23DeviceCompactInitKernelINS0_13ScanTileStateIiLb1EEEPiEEvT_iT0_)
        /*0060*/ 	.short	0x0380
        /*0062*/ 	.short	0x0018


	//----- nvinfo : EIATTR_SW_WAR
	.align		4
.L_127:
        /*0064*/ 	.byte	0x04, 0x36
        /*0066*/ 	.short	(.L_129 - .L_128)
.L_128:
        /*0068*/ 	.word	0x00000008
.L_129:


//--------------------- .nv.info._ZN3cub18CUB_300001_SM_10006detail4scan16DeviceScanKernelINS2_10policy_hubIiiijN4cuda3std3__44plusIvEEE10Policy1000EPiSC_NS0_13ScanTileStateIiLb1EEES9_NS1_10InputValueIiSC_EEjiLb0EiEEvT0_T1_T2_iT3_T4_T5_ --------------------------
	.section	.nv.info._ZN3cub18CUB_300001_SM_10006detail4scan16DeviceScanKernelINS2_10policy_hubIiiijN4cuda3std3__44plusIvEEE10Policy1000EPiSC_NS0_13ScanTileStateIiLb1EEES9_NS1_10InputValueIiSC_EEjiLb0EiEEvT0_T1_T2_iT3_T4_T5_,"",@"SHT_CUDA_INFO"
	.sectionflags	@""
	.align	4


	//----- nvinfo : EIATTR_CUDA_API_VERSION
	.align		4
        /*0000*/ 	.byte	0x04, 0x37
        /*0002*/ 	.short	(.L_131 - .L_130)
.L_130:
        /*0004*/ 	.word	0x00000082


	//----- nvinfo : EIATTR_KPARAM_INFO
	.align		4
.L_131:
        /*0008*/ 	.byte	0x04, 0x17
        /*000a*/ 	.short	(.L_133 - .L_132)
.L_132:
        /*000c*/ 	.word	0x00000000
        /*0010*/ 	.short	0x0006
        /*0012*/ 	.short	0x0030
        /*0014*/ 	.byte	0x00, 0xf0, 0x11, 0x00


	//----- nvinfo : EIATTR_KPARAM_INFO
	.align		4
.L_133:
        /*0018*/ 	.byte	0x04, 0x17
        /*001a*/ 	.short	(.L_135 - .L_134)
.L_134:
        /*001c*/ 	.word	0x00000000
        /*0020*/ 	.short	0x0005
        /*0022*/ 	.short	0x0020
        /*0024*/ 	.byte	0x00, 0xf0, 0x41, 0x00


	//----- nvinfo : EIATTR_KPARAM_INFO
	.align		4
.L_135:
        /*0028*/ 	.byte	0x04, 0x17
        /*002a*/ 	.short	(.L_137 - .L_136)
.L_136:
        /*002c*/ 	.word	0x00000000
        /*0030*/ 	.short	0x0004
        /*0032*/ 	.short	0x001c
        /*0034*/ 	.byte	0x00, 0xf0, 0x05, 0x00


	//----- nvinfo : EIATTR_KPARAM_INFO
	.align		4
.L_137:
        /*0038*/ 	.byte	0x04, 0x17
        /*003a*/ 	.short	(.L_139 - .L_138)
.L_138:
        /*003c*/ 	.word	0x00000000
        /*0040*/ 	.short	0x0003
        /*0042*/ 	.short	0x0018
        /*0044*/ 	.byte	0x00, 0xf0, 0x11, 0x00


	//----- nvinfo : EIATTR_KPARAM_INFO
	.align		4
.L_139:
        /*0048*/ 	.byte	0x04, 0x17
        /*004a*/ 	.short	(.L_141 - .L_140)
.L_140:
        /*004c*/ 	.word	0x00000000
        /*0050*/ 	.short	0x0002
        /*0052*/ 	.short	0x0010
        /*0054*/ 	.byte	0x00, 0xf0, 0x21, 0x00


	//----- nvinfo : EIATTR_KPARAM_INFO
	.align		4
.L_141:
        /*0058*/ 	.byte	0x04, 0x17
        /*005a*/ 	.short	(.L_143 - .L_142)
.L_142:
        /*005c*/ 	.word	0x00000000
        /*0060*/ 	.short	0x0001
        /*0062*/ 	.short	0x0008
        /*0064*/ 	.byte	0x00, 0xf5, 0x21, 0x00


	//----- nvinfo : EIATTR_KPARAM_INFO
	.align		4
.L_143:
        /*0068*/ 	.byte	0x04, 0x17
        /*006a*/ 	.short	(.L_145 - .L_144)
.L_144:
        /*006c*/ 	.word	0x00000000
        /*0070*/ 	.short	0x0000
        /*0072*/ 	.short	0x0000
        /*0074*/ 	.byte	0x00, 0xf5, 0x21, 0x00


	//----- nvinfo : EIATTR_SPARSE_MMA_MASK
	.align		4
.L_145:
        /*0078*/ 	.byte	0x03, 0x50
        /*007a*/ 	.short	0x0000


	//----- nvinfo : EIATTR_MAXREG_COUNT
	.align		4
        /*007c*/ 	.byte	0x03, 0x1b
        /*007e*/ 	.short	0x00a8


	//----- nvinfo : EIATTR_NUM_BARRIERS
	.align		4
        /*0080*/ 	.byte	0x02, 0x4c
        /*0082*/ 	.byte	0x01
	.zero		1


	//----- nvinfo : EIATTR_MERCURY_ISA_VERSION
	.align		4
        /*0084*/ 	.byte	0x03, 0x5f
        /*0086*/ 	.short	0x0101


	//----- nvinfo : EIATTR_UNUSED_LOAD_BYTE_OFFSET
	.align		4
        /*0088*/ 	.byte	0x04, 0x44
        /*008a*/ 	.short	(.L_147 - .L_146)


	//   ....[0]....
.L_146:
        /*008c*/ 	.word	0x000029f0
        /*0090*/ 	.word	0x00000fff


	//----- nvinfo : EIATTR_COOP_GROUP_MASK_REGIDS
	.align		4
.L_147:
        /*0094*/ 	.byte	0x04, 0x29
        /*0096*/ 	.short	(.L_149 - .L_148)


	//   ....[0]....
.L_148:
        /*0098*/ 	.word	0xffffffff


	//   ....[1]....
        /*009c*/ 	.word	0xffffffff


	//   ....[2]....
        /*00a0*/ 	.word	0xffffffff


	//   ....[3]....
        /*00a4*/ 	.word	0xffffffff


	//   ....[4]....
        /*00a8*/ 	.word	0xffffffff


	//   ....[5]....
        /*00ac*/ 	.word	0xffffffff


	//   ....[6]....
        /*00b0*/ 	.word	0xffffffff


	//   ....[7]....
        /*00b4*/ 	.word	0xffffffff


	//   ....[8]....
        /*00b8*/ 	.word	0xffffffff


	//   ....[9]....
        /*00bc*/ 	.word	0xffffffff


	//   ....[10]....
        /*00c0*/ 	.word	0xffffffff


	//   ....[11]....
        /*00c4*/ 	.word	0xffffffff


	//   ....[12]....
        /*00c8*/ 	.word	0xffffffff


	//   ....[13]....
        /*00cc*/ 	.word	0xffffffff


	//   ....[14]....
        /*00d0*/ 	.word	0xffffffff


	//   ....[15]....
        /*00d4*/ 	.word	0xffffffff


	//   ....[16]....
        /*00d8*/ 	.word	0xffffffff


	//   ....[17]....
        /*00dc*/ 	.word	0xffffffff


	//   ....[18]....
        /*00e0*/ 	.word	0xffffffff


	//   ....[19]....
        /*00e4*/ 	.word	0xffffffff


	//   ....[20]....
        /*00e8*/ 	.word	0xffffffff


	//   ....[21]....
        /*00ec*/ 	.word	0xffffffff


	//   ....[22]....
        /*00f0*/ 	.word	0xffffffff


	//   ....[23]....
        /*00f4*/ 	.word	0xffffffff


	//   ....[24]....
        /*00f8*/ 	.word	0xffffffff


	//   ....[25]....
        /*00fc*/ 	.word	0xffffffff


	//   ....[26]....
        /*0100*/ 	.word	0xffffffff


	//   ....[27]....
        /*0104*/ 	.word	0xffffffff


	//   ....[28]....
        /*0108*/ 	.word	0xffffffff


	//   ....[29]....
        /*010c*/ 	.word	0xffffffff


	//   ....[30]....
        /*0110*/ 	.word	0xffffffff


	//   ....[31]....
        /*0114*/ 	.word	0xffffffff


	//   ....[32]....
        /*0118*/ 	.word	0xffffffff


	//   ....[33]....
        /*011c*/ 	.word	0xffffffff


	//   ....[34]....
        /*0120*/ 	.word	0xffffffff


	//   ....[35]....
        /*0124*/ 	.word	0xffffffff


	//   ....[36]....
        /*0128*/ 	.word	0xffffffff


	//   ....[37]....
        /*012c*/ 	.word	0xffffffff


	//   ....[38]....
        /*0130*/ 	.word	0xffffffff


	//   ....[39]....
        /*0134*/ 	.word	0xffffffff


	//   ....[40]....
        /*0138*/ 	.word	0xffffffff


	//   ....[41]....
        /*013c*/ 	.word	0xffffffff


	//   ....[42]....
        /*0140*/ 	.word	0xffffffff


	//   ....[43]....
        /*0144*/ 	.word	0xffffffff


	//   ....[44]....
        /*0148*/ 	.word	0xffffffff


	//   ....[45]....
        /*014c*/ 	.word	0xffffffff


	//   ....[46]....
        /*0150*/ 	.word	0xffffffff


	//   ....[47]....
        /*0154*/ 	.word	0xffffffff


	//   ....[48]....
        /*0158*/ 	.word	0xffffffff


	//   ....[49]....
        /*015c*/ 	.word	0xffffffff


	//   ....[50]....
        /*0160*/ 	.word	0xffffffff


	//   ....[51]....
        /*0164*/ 	.word	0xffffffff


	//   ....[52]....
        /*0168*/ 	.word	0xffffffff


	//   ....[53]....
        /*016c*/ 	.word	0xffffffff


	//   ....[54]....
        /*0170*/ 	.word	0xffffffff


	//   ....[55]....
        /*0174*/ 	.word	0xffffffff


	//   ....[56]....
        /*0178*/ 	.word	0xffffffff


	//   ....[57]....
        /*017c*/ 	.word	0xffffffff


	//   ....[58]....
        /*0180*/ 	.word	0xffffffff


	//   ....[59]....
        /*0184*/ 	.word	0xffffffff


	//   ....[60]....
        /*0188*/ 	.word	0x05000013


	//   ....[61]....
        /*018c*/ 	.word	0x05000013


	//   ....[62]....
        /*0190*/ 	.word	0x05000013


	//   ....[63]....
        /*0194*/ 	.word	0x05000013


	//   ....[64]....
        /*0198*/ 	.word	0x05000013


	//   ....[65]....
        /*019c*/ 	.word	0x05000013


	//   ....[66]....
        /*01a0*/ 	.word	0x05000013


	//   ....[67]....
        /*01a4*/ 	.word	0x05000013


	//   ....[68]....
        /*01a8*/ 	.word	0x05000013


	//   ....[69]....
        /*01ac*/ 	.word	0x05000013


	//   ....[70]....
        /*01b0*/ 	.word	0x05000013


	//   ....[71]....
        /*01b4*/ 	.word	0x05000013


	//   ....[72]....
        /*01b8*/ 	.word	0x05000013


	//   ....[73]....
        /*01bc*/ 	.word	0x05000013


	//   ....[74]....
        /*01c0*/ 	.word	0x05000013


	//   ....[75]....
        /*01c4*/ 	.word	0x05000013


	//   ....[76]....
        /*01c8*/ 	.word	0x05000013


	//   ....[77]....
        /*01cc*/ 	.word	0x05000013


	//   ....[78]....
        /*01d0*/ 	.word	0x05000013


	//   ....[79]....
        /*01d4*/ 	.word	0x05000013


	//   ....[80]....
        /*01d8*/ 	.word	0x05000013


	//   ....[81]....
        /*01dc*/ 	.word	0x05000013


	//   ....[82]....
        /*01e0*/ 	.word	0x05000013


	//   ....[83]....
        /*01e4*/ 	.word	0x05000013


	//   ....[84]....
        /*01e8*/ 	.word	0x05000013


	//   ....[85]....
        /*01ec*/ 	.word	0x05000013


	//   ....[86]....
        /*01f0*/ 	.word	0x05000013


	//   ....[87]....
        /*01f4*/ 	.word	0x05000013


	//   ....[88]....
        /*01f8*/ 	.word	0x05000013


	//   ....[89]....
        /*01fc*/ 	.word	0x05000013


	//   ....[90]....
        /*0200*/ 	.word	0x05000013


	//   ....[91]....
        /*0204*/ 	.word	0x05000013


	//   ....[92]....
        /*0208*/ 	.word	0x05000013


	//   ....[93]....
        /*020c*/ 	.word	0x05000013


	//   ....[94]....
        /*0210*/ 	.word	0x05000013


	//   ....[95]....
        /*0214*/ 	.word	0x05000013


	//----- nvinfo : EIATTR_COOP_GROUP_INSTR_OFFSETS
	.align		4
.L_149:
        /*0218*/ 	.byte	0x04, 0x28
        /*021a*/ 	.short	(.L_151 - .L_150)


	//   ....[0]....
.L_150:
        /*021c*/ 	.word	0x00000510


	//   ....[1]....
        /*0220*/ 	.word	0x000006d0


	//   ....[2]....
        /*0224*/ 	.word	0x000006f0


	//   ....[3]....
        /*0228*/ 	.word	0x00000710


	//   ....[4]....
        /*022c*/ 	.word	0x00000730


	//   ....[5]....
        /*0230*/ 	.word	0x00000750


	//   ....[6]....
        /*0234*/ 	.word	0x00000b40


	//   ....[7]....
        /*0238*/ 	.word	0x00000b60


	//   ....[8]....
        /*023c*/ 	.word	0x00000b80


	//   ....[9]....
        /*0240*/ 	.word	0x00000ba0


	//   ....[10]....
        /*0244*/ 	.word	0x00000bc0


	//   ....[11]....
        /*0248*/ 	.word	0x00000f70


	//   ....[12]....
        /*024c*/ 	.word	0x00001140


	//   ....[13]....
        /*0250*/ 	.word	0x000011a0


	//   ....[14]....
        /*0254*/ 	.word	0x00001250


	//   ....[15]....
        /*0258*/ 	.word	0x000012a0


	//   ....[16]....
        /*025c*/ 	.word	0x000012f0


	//   ....[17]....
        /*0260*/ 	.word	0x00001340


	//   ....[18]....
        /*0264*/ 	.word	0x00001380


	//   ....[19]....
        /*0268*/ 	.word	0x00001390


	//   ....[20]....
        /*026c*/ 	.word	0x00001470


	//   ....[21]....
        /*0270*/ 	.word	0x00001640


	//   ....[22]....
        /*0274*/ 	.word	0x00001690


	//   ....[23]....
        /*0278*/ 	.word	0x000016f0


	//   ....[24]....
        /*027c*/ 	.word	0x00001750


	//   ....[25]....
        /*0280*/ 	.word	0x00001790


	//   ....[26]....
        /*0284*/ 	.word	0x000017d0


	//   ....[27]....
        /*0288*/ 	.word	0x00001810


	//   ....[28]....
        /*028c*/ 	.word	0x00001820


	//   ....[29]....
        /*0290*/ 	.word	0x00001c30


	//   ....[30]....
        /*0294*/ 	.word	0x00002710


	//   ....[31]....
        /*0298*/ 	.word	0x000028d0


	//   ....[32]....
        /*029c*/ 	.word	0x000028f0


	//   ....[33]....
        /*02a0*/ 	.word	0x00002910


	//   ....[34]....
        /*02a4*/ 	.word	0x00002930


	//   ....[35]....
        /*02a8*/ 	.word	0x00002950


	//   ....[36]....
        /*02ac*/ 	.word	0x00002ce0


	//   ....[37]....
        /*02b0*/ 	.word	0x00002d00


	//   ....[38]....
        /*02b4*/ 	.word	0x00002d20


	//   ....[39]....
        /*02b8*/ 	.word	0x00002d40


	//   ....[40]....
        /*02bc*/ 	.word	0x00002d60


	//   ....[41]....
        /*02c0*/ 	.word	0x00003120


	//   ....[42]....
        /*02c4*/ 	.word	0x000032f0


	//   ....[43]....
        /*02c8*/ 	.word	0x00003350


	//   ....[44]....
        /*02cc*/ 	.word	0x000033c0


	//   ....[45]....
        /*02d0*/ 	.word	0x00003430


	//   ....[46]....
        /*02d4*/ 	.word	0x00003480


	//   ....[47]....
        /*02d8*/ 	.word	0x000034d0


	//   ....[48]....
        /*02dc*/ 	.word	0x00003530


	//   ....[49]....
        /*02e0*/ 	.word	0x00003540


	//   ....[50]....
        /*02e4*/ 	.word	0x00003620


	//   ....[51]....
        /*02e8*/ 	.word	0x000037f0


	//   ....[52]....
        /*02ec*/ 	.word	0x00003840


	//   ....[53]....
        /*02f0*/ 	.word	0x000038b0


	//   ....[54]....
        /*02f4*/ 	.word	0x00003910


	//   ....[55]....
        /*02f8*/ 	.word	0x00003960


	//   ....[56]....
        /*02fc*/ 	.word	0x000039c0


	//   ....[57]....
        /*0300*/ 	.word	0x00003a00


	//   ....[58]....
        /*0304*/ 	.word	0x00003a10


	//   ....[59]....
        /*0308*/ 	.word	0x00003e90


	//   ....[60]....
        /*030c*/ 	.word	0x000044a0


	//   ....[61]....
        /*0310*/ 	.word	0x00004520


	//   ....[62]....
        /*0314*/ 	.word	0x000045b0


	//   ....[63]....
        /*0318*/ 	.word	0x000046b0


	//   ....[64]....
        /*031c*/ 	.word	0x00004750


	//   ....[65]....
        /*0320*/ 	.word	0x000047e0


	//   ....[66]....
        /*0324*/ 	.word	0x00004860


	//   ....[67]....
        /*0328*/ 	.word	0x000048e0


	//   ....[68]....
        /*032c*/ 	.word	0x00004910


	//   ....[69]....
        /*0330*/ 	.word	0x000049b0


	//   ....[70]....
        /*0334*/ 	.word	0x00004a30


	//   ....[71]....
        /*0338*/ 	.word	0x00004ab0


	//   ....[72]....
        /*033c*/ 	.word	0x00004b70


	//   ....[73]....
        /*0340*/ 	.word	0x00004c00


	//   ....[74]....
        /*0344*/ 	.word	0x00004c80


	//   ....[75]....
        /*0348*/ 	.word	0x00004d00


	//   ....[76]....
        /*034c*/ 	.word	0x00004d80


	//   ....[77]....
        /*0350*/ 	.word	0x00004db0


	//   ....[78]....
        /*0354*/ 	.word	0x00004e50


	//   ....[79]....
        /*0358*/ 	.word	0x00004ed0


	//   ....[80]....
        /*035c*/ 	.word	0x00004f60


	//   ....[81]....
        /*0360*/ 	.word	0x00005030


	//   ....[82]....
        /*0364*/ 	.word	0x000050d0


	//   ....[83]....
        /*0368*/ 	.word	0x00005160


	//   ....[84]....
        /*036c*/ 	.word	0x000051e0


	//   ....[85]....
        /*0370*/ 	.word	0x00005280


	//   ....[86]....
        /*0374*/ 	.word	0x000052b0


	//   ....[87]....
        /*0378*/ 	.word	0x00005370


	//   ....[88]....
        /*037c*/ 	.word	0x000053f0


	//   ....[89]....
        /*0380*/ 	.word	0x00005470


	//   ....[90]....
        /*0384*/ 	.word	0x00005530


	//   ....[91]....
        /*0388*/ 	.word	0x000055d0


	//   ....[92]....
        /*038c*/ 	.word	0x00005660


	//   ....[93]....
        /*0390*/ 	.word	0x000056f0


	//   ....[94]....
        /*0394*/ 	.word	0x00005760


	//   ....[95]....
        /*0398*/ 	.word	0x000057e0


	//----- nvinfo : EIATTR_VRC_CTA_INIT_COUNT
	.align		4
.L_151:
        /*039c*/ 	.byte	0x02, 0x4a
	.zero		1
	.zero		1


	//----- nvinfo : EIATTR_EXIT_INSTR_OFFSETS
	.align		4
        /*03a0*/ 	.byte	0x04, 0x1c
        /*03a2*/ 	.short	(.L_153 - .L_152)


	//   ....[0]....
.L_152:
        /*03a4*/ 	.word	0x00001f00


	//   ....[1]....
        /*03a8*/ 	.word	0x00001f20


	//   ....[2]....
        /*03ac*/ 	.word	0x00004430


	//   ....[3]....
        /*03b0*/ 	.word	0x00004450


	//----- nvinfo : EIATTR_MAX_THREADS
	.align		4
.L_153:
        /*03b4*/ 	.byte	0x04, 0x05
        /*03b6*/ 	.short	(.L_155 - .L_154)
.L_154:
        /*03b8*/ 	.word	0x00000180
        /*03bc*/ 	.word	0x00000001
        /*03c0*/ 	.word	0x00000001


	//----- nvinfo : EIATTR_CRS_STACK_SIZE
	.align		4
.L_155:
        /*03c4*/ 	.byte	0x04, 0x1e
        /*03c6*/ 	.short	(.L_157 - .L_156)
.L_156:
        /*03c8*/ 	.word	0x00000000


	//----- nvinfo : EIATTR_CBANK_PARAM_SIZE
	.align		4
.L_157:
        /*03cc*/ 	.byte	0x03, 0x19
        /*03ce*/ 	.short	0x0034


	//----- nvinfo : EIATTR_PARAM_CBANK
	.align		4
        /*03d0*/ 	.byte	0x04, 0x0a
        /*03d2*/ 	.short	(.L_159 - .L_158)
	.align		4
.L_158:
        /*03d4*/ 	.word	index@(.nv.constant0._ZN3cub18CUB_300001_SM_10006detail4scan16DeviceScanKernelINS2_10policy_hubIiiijN4cuda3std3__44plusIvEEE10Policy1000EPiSC_NS0_13ScanTileStateIiLb1EEES9_NS1_10InputValueIiSC_EEjiLb0EiEEvT0_T1_T2_iT3_T4_T5_)
        /*03d8*/ 	.short	0x0380
        /*03da*/ 	.short	0x0034


	//----- nvinfo : EIATTR_SW_WAR
	.align		4
.L_159:
        /*03dc*/ 	.byte	0x04, 0x36
        /*03de*/ 	.short	(.L_161 - .L_160)
.L_160:
        /*03e0*/ 	.word	0x00000008
.L_161:


//--------------------- .nv.info._ZN3cub18CUB_300001_SM_10006detail4scan20DeviceScanInitKernelINS0_13ScanTileStateIiLb1EEEEEvT_i --------------------------
	.section	.nv.info._ZN3cub18CUB_300001_SM_10006detail4scan20DeviceScanInitKernelINS0_13ScanTileStateIiLb1EEEEEvT_i,"",@"SHT_CUDA_INFO"
	.sectionflags	@""
	.align	4


	//----- nvinfo : EIATTR_CUDA_API_VERSION
	.align		4
        /*0000*/ 	.byte	0x04, 0x37
        /*0002*/ 	.short	(.L_163 - .L_162)
.L_162:
        /*0004*/ 	.word	0x00000082


	//----- nvinfo : EIATTR_KPARAM_INFO
	.align		4
.L_163:
        /*0008*/ 	.byte	0x04, 0x17
        /*000a*/ 	.short	(.L_165 - .L_164)
.L_164:
        /*000c*/ 	.word	0x00000000
        /*0010*/ 	.short	0x0001
        /*0012*/ 	.short	0x0008
        /*0014*/ 	.byte	0x00, 0xf0, 0x11, 0x00


	//----- nvinfo : EIATTR_KPARAM_INFO
	.align		4
.L_165:
        /*0018*/ 	.byte	0x04, 0x17
        /*001a*/ 	.short	(.L_167 - .L_166)
.L_166:
        /*001c*/ 	.word	0x00000000
        /*0020*/ 	.short	0x0000
        /*0022*/ 	.short	0x0000
        /*0024*/ 	.byte	0x00, 0xf0, 0x21, 0x00


	//----- nvinfo : EIATTR_SPARSE_MMA_MASK
	.align		4
.L_167:
        /*0028*/ 	.byte	0x03, 0x50
        /*002a*/ 	.short	0x0000


	//----- nvinfo : EIATTR_MAXREG_COUNT
	.align		4
        /*002c*/ 	.byte	0x03, 0x1b
        /*002e*/ 	.short	0x00ff


	//----- nvinfo : EIATTR_MERCURY_ISA_VERSION
	.align		4
        /*0030*/ 	.byte	0x03, 0x5f
        /*0032*/ 	.short	0x0101


	//----- nvinfo : EIATTR_VRC_CTA_INIT_COUNT
	.align		4
        /*0034*/ 	.byte	0x02, 0x4a
	.zero		1
	.zero		1


	//----- nvinfo : EIATTR_EXIT_INSTR_OFFSETS
	.align		4
        /*0038*/ 	.byte	0x04, 0x1c
        /*003a*/ 	.short	(.L_169 - .L_168)


	//   ....[0]....
.L_168:
        /*003c*/ 	.word	0x000000f0


	//   ....[1]....
        /*0040*/ 	.word	0x00000130


	//----- nvinfo : EIATTR_CBANK_PARAM_SIZE
	.align		4
.L_169:
        /*0044*/ 	.byte	0x03, 0x19
        /*0046*/ 	.short	0x000c


	//----- nvinfo : EIATTR_PARAM_CBANK
	.align		4
        /*0048*/ 	.byte	0x04, 0x0a
        /*004a*/ 	.short	(.L_171 - .L_170)
	.align		4
.L_170:
        /*004c*/ 	.word	index@(.nv.constant0._ZN3cub18CUB_300001_SM_10006detail4scan20DeviceScanInitKernelINS0_13ScanTileStateIiLb1EEEEEvT_i)
        /*0050*/ 	.short	0x0380
        /*0052*/ 	.short	0x000c


	//----- nvinfo : EIATTR_SW_WAR
	.align		4
.L_171:
        /*0054*/ 	.byte	0x04, 0x36
        /*0056*/ 	.short	(.L_173 - .L_172)
.L_172:
        /*0058*/ 	.word	0x00000008
.L_173:


//--------------------- .nv.info._ZN3cub18CUB_300001_SM_10006detail6select23DeviceSelectSweepKernelINS2_10policy_hubIiciLb0ELNS0_10SelectImplE0EE10Policy1000EPiPcS8_S8_NS0_13ScanTileStateIiLb1EEENS0_8NullTypeESC_iNS2_19streaming_context_tIlLb1EEELS5_0EEEvT0_T1_T2_T3_T4_T5_T6_T7_iT8_NS1_7vsmem_tE --------------------------
	.section	.nv.info._ZN3cub18CUB_300001_SM_10006detail6select23DeviceSelectSweepKernelINS2_10policy_hubIiciLb0ELNS0_10SelectImplE0EE10Policy1000EPiPcS8_S8_NS0_13ScanTileStateIiLb1EEENS0_8NullTypeESC_iNS2_19streaming_context_tIlLb1EEELS5_0EEEvT0_T1_T2_T3_T4_T5_T6_T7_iT8_NS1_7vsmem_tE,"",@"SHT_CUDA_INFO"
	.sectionflags	@""
	.align	4


	//----- nvinfo : EIATTR_CUDA_API_VERSION
	.align		4
        /*0000*/ 	.byte	0x04, 0x37
        /*0002*/ 	.short	(.L_175 - .L_174)
.L_174:
        /*0004*/ 	.word	0x00000082


	//----- nvinfo : EIATTR_KPARAM_INFO
	.align		4
.L_175:
        /*0008*/ 	.byte	0x04, 0x17
        /*000a*/ 	.short	(.L_177 - .L_176)
.L_176:
        /*000c*/ 	.word	0x00000000
        /*0010*/ 	.short	0x000a
        /*0012*/ 	.short	0x0060
        /*0014*/ 	.byte	0x00, 0xf0, 0x21, 0x00


	//----- nvinfo : EIATTR_KPARAM_INFO
	.align		4
.L_177:
        /*0018*/ 	.byte	0x04, 0x17
        /*001a*/ 	.short	(.L_179 - .L_178)
.L_178:
        /*001c*/ 	.word	0x00000000
        /*0020*/ 	.short	0x0009
        /*0022*/ 	.short	0x0038
        /*0024*/ 	.byte	0x00, 0xf0, 0xa1, 0x00


	//----- nvinfo : EIATTR_KPARAM_INFO
	.align		4
.L_179:
        /*0028*/ 	.byte	0x04, 0x17
        /*002a*/ 	.short	(.L_181 - .L_180)
.L_180:
        /*002c*/ 	.word	0x00000000
        /*0030*/ 	.short	0x0008
        /*0032*/ 	.short	0x0030
        /*0034*/ 	.byte	0x00, 0xf0, 0x11, 0x00


	//----- nvinfo : EIATTR_KPARAM_INFO
	.align		4
.L_181:
        /*0038*/ 	.byte	0x04, 0x17
        /*003a*/ 	.short	(.L_183 - .L_182)
.L_182:
        /*003c*/ 	.word	0x00000000
        /*0040*/ 	.short	0x0007
        /*0042*/ 	.short	0x002c
        /*0044*/ 	.byte	0x00, 0xf0, 0x11, 0x00


	//----- nvinfo : EIATTR_KPARAM_INFO
	.align		4
.L_183:
        /*0048*/ 	.byte	0x04, 0x17
        /*004a*/ 	.short	(.L_185 - .L_184)
.L_184:
        /*004c*/ 	.word	0x00000000
        /*0050*/ 	.short	0x0006
        /*0052*/ 	.short	0x0029
        /*0054*/ 	.byte	0x00, 0xf0, 0x05, 0x00


	//----- nvinfo : EIATTR_KPARAM_INFO
	.align		4
.L_185:
        /*0058*/ 	.byte	0x04, 0x17
        /*005a*/ 	.short	(.L_187 - .L_186)
.L_186:
        /*005c*/ 	.word	0x00000000
        /*0060*/ 	.short	0x0005
        /*0062*/ 	.short	0x0028
        /*0064*/ 	.byte	0x00, 0xf0, 0x05, 0x00


	//----- nvinfo : EIATTR_KPARAM_INFO
	.align		4
.L_187:
        /*0068*/ 	.byte	0x04, 0x17
        /*006a*/ 	.short	(.L_189 - .L_188)
.L_188:
        /*006c*/ 	.word	0x00000000
        /*0070*/ 	.short	0x0004
        /*0072*/ 	.short	0x0020
        /*0074*/ 	.byte	0x00, 0xf0, 0x21, 0x00


	//----- nvinfo : EIATTR_KPARAM_INFO
	.align		4
.L_189:
        /*0078*/ 	.byte	0x04, 0x17
        /*007a*/ 	.short	(.L_191 - .L_190)
.L_190:
        /*007c*/ 	.word	0x00000000
        /*0080*/ 	.short	0x0003
        /*0082*/ 	.short	0x0018
        /*0084*/ 	.byte	0x00, 0xf5, 0x21, 0x00


	//----- nvinfo : EIATTR_KPARAM_INFO
	.align		4
.L_191:
        /*0088*/ 	.byte	0x04, 0x17
        /*008a*/ 	.short	(.L_193 - .L_192)
.L_192:
        /*008c*/ 	.word	0x00000000
        /*0090*/ 	.short	0x0002
        /*0092*/ 	.short	0x0010
        /*0094*/ 	.byte	0x00, 0xf5, 0x21, 0x00


	//----- nvinfo : EIATTR_KPARAM_INFO
	.align		4
.L_193:
        /*0098*/ 	.byte	0x04, 0x17
        /*009a*/ 	.short	(.L_195 - .L_194)
.L_194:
        /*009c*/ 	.word	0x00000000
        /*00a0*/ 	.short	0x0001
        /*00a2*/ 	.short	0x0008
        /*00a4*/ 	.byte	0x00, 0xf5, 0x21, 0x00


	//----- nvinfo : EIATTR_KPARAM_INFO
	.align		4
.L_195:
        /*00a8*/ 	.byte	0x04, 0x17
        /*00aa*/ 	.short	(.L_197 - .L_196)
.L_196:
        /*00ac*/ 	.word	0x00000000
        /*00b0*/ 	.short	0x0000
        /*00b2*/ 	.short	0x0000
        /*00b4*/ 	.byte	0x00, 0xf5, 0x21, 0x00


	//----- nvinfo : EIATTR_SPARSE_MMA_MASK
	.align		4
.L_197:
        /*00b8*/ 	.byte	0x03, 0x50
        /*00ba*/ 	.short	0x0000


	//----- nvinfo : EIATTR_MAXREG_COUNT
	.align		4
        /*00bc*/ 	.byte	0x03, 0x1b
        /*00be*/ 	.short	0x0080


	//----- nvinfo : EIATTR_NUM_BARRIERS
	.align		4
        /*00c0*/ 	.byte	0x02, 0x4c
        /*00c2*/ 	.byte	0x01
	.zero		1


	//----- nvinfo : EIATTR_ANNOTATIONS
	.align		4
        /*00c4*/ 	.byte	0x04, 0x55
        /*00c6*/ 	.short	(.L_199 - .L_198)


	//   ....[0]....
.L_198:
        /*00c8*/ 	.word	0x00000001
        /*00cc*/ 	.byte	0x10, 0x0d, 0x00, 0x00, 0x01, 0x00, 0x00, 0x00, 0xc0, 0x0d, 0x00, 0x00


	//----- nvinfo : EIATTR_MERCURY_ISA_VERSION
	.align		4
.L_199:
        /*00d8*/ 	.byte	0x03, 0x5f
        /*00da*/ 	.short	0x0101


	//----- nvinfo : EIATTR_UNUSED_LOAD_BYTE_OFFSET
	.align		4
        /*00dc*/ 	.byte	0x04, 0x44
        /*00de*/ 	.short	(.L_201 - .L_200)


	//   ....[0]....
.L_200:
        /*00e0*/ 	.word	0x00009060
        /*00e4*/ 	.word	0x0000fff0


	//----- nvinfo : EIATTR_COOP_GROUP_MASK_REGIDS
	.align		4
.L_201:
        /*00e8*/ 	.byte	0x04, 0x29
        /*00ea*/ 	.short	(.L_203 - .L_202)


	//   ....[0]....
.L_202:
        /*00ec*/ 	.word	0xffffffff


	//   ....[1]....
        /*00f0*/ 	.word	0xffffffff


	//   ....[2]....
        /*00f4*/ 	.word	0xffffffff


	//   ....[3]....
        /*00f8*/ 	.word	0xffffffff


	//   ....[4]....
        /*00fc*/ 	.word	0xffffffff


	//   ....[5]....
        /*0100*/ 	.word	0xffffffff


	//   ....[6]....
        /*0104*/ 	.word	0xffffffff


	//   ....[7]....
        /*0108*/ 	.word	0xffffffff


	//   ....[8]....
        /*010c*/ 	.word	0xffffffff


	//   ....[9]....
        /*0110*/ 	.word	0xffffffff


	//   ....[10]....
        /*0114*/ 	.word	0xffffffff


	//   ....[11]....
        /*0118*/ 	.word	0xffffffff


	//   ....[12]....
        /*011c*/ 	.word	0xffffffff


	//   ....[13]....
        /*0120*/ 	.word	0xffffffff


	//   ....[14]....
        /*0124*/ 	.word	0xffffffff


	//   ....[15]....
        /*0128*/ 	.word	0xffffffff


	//   ....[16]....
        /*012c*/ 	.word	0xffffffff


	//   ....[17]....
        /*0130*/ 	.word	0xffffffff


	//   ....[18]....
        /*0134*/ 	.word	0xffffffff


	//   ....[19]....
        /*0138*/ 	.word	0xffffffff


	//   ....[20]....
        /*013c*/ 	.word	0xffffffff


	//   ....[21]....
        /*0140*/ 	.word	0xffffffff


	//   ....[22]....
        /*0144*/ 	.word	0xffffffff


	//   ....[23]....
        /*0148*/ 	.word	0xffffffff


	//   ....[24]....
        /*014c*/ 	.word	0xffffffff


	//   ....[25]....
        /*0150*/ 	.word	0xffffffff


	//   ....[26]....
        /*0154*/ 	.word	0xffffffff


	//   ....[27]....
        /*0158*/ 	.word	0xffffffff


	//   ....[28]....
        /*015c*/ 	.word	0xffffffff


	//   ....[29]....
        /*0160*/ 	.word	0xffffffff


	//   ....[30]....
        /*0164*/ 	.word	0xffffffff


	//   ....[31]....
        /*0168*/ 	.word	0xffffffff


	//   ....[32]....
        /*016c*/ 	.word	0xffffffff


	//   ....[33]....
        /*0170*/ 	.word	0xffffffff


	//   ....[34]....
        /*0174*/ 	.word	0xffffffff


	//   ....[35]....
        /*0178*/ 	.word	0xffffffff


	//   ....[36]....
        /*017c*/ 	.word	0xffffffff


	//   ....[37]....
        /*0180*/ 	.word	0xffffffff


	//   ....[38]....
        /*0184*/ 	.word	0xffffffff


	//   ....[39]....
        /*0188*/ 	.word	0xffffffff


	//   ....[40]....
        /*018c*/ 	.word	0xffffffff


	//   ....[41]....
        /*0190*/ 	.word	0xffffffff


	//   ....[42]....
        /*0194*/ 	.word	0xffffffff


	//   ....[43]....
        /*0198*/ 	.word	0xffffffff


	//   ....[44]....
        /*019c*/ 	.word	0xffffffff


	//   ....[45]....
        /*01a0*/ 	.word	0xffffffff


	//   ....[46]....
        /*01a4*/ 	.word	0xffffffff


	//   ....[47]....
        /*01a8*/ 	.word	0xffffffff


	//   ....[48]....
        /*01ac*/ 	.word	0xffffffff


	//   ....[49]....
        /*01b0*/ 	.word	0xffffffff


	//   ....[50]....
        /*01b4*/ 	.word	0xffffffff


	//   ....[51]....
        /*01b8*/ 	.word	0xffffffff


	//   ....[52]....
        /*01bc*/ 	.word	0xffffffff


	//   ....[53]....
        /*01c0*/ 	.word	0xffffffff


	//   ....[54]....
        /*01c4*/ 	.word	0xffffffff


	//   ....[55]....
        /*01c8*/ 	.word	0xffffffff


	//   ....[56]....
        /*01cc*/ 	.word	0x05000012


	//   ....[57]....
        /*01d0*/ 	.word	0x05000012


	//   ....[58]....
        /*01d4*/ 	.word	0x05000012


	//   ....[59]....
        /*01d8*/ 	.word	0x05000012


	//   ....[60]....
        /*01dc*/ 	.word	0x05000012


	//   ....[61]....
        /*01e0*/ 	.word	0x05000012


	//   ....[62]....
        /*01e4*/ 	.word	0x05000012


	//   ....[63]....
        /*01e8*/ 	.word	0x05000012


	//   ....[64]....
        /*01ec*/ 	.word	0x05000012


	//   ....[65]....
        /*01f0*/ 	.word	0x05000012


	//   ....[66]....
        /*01f4*/ 	.word	0x05000012


	//   ....[67]....
        /*01f8*/ 	.word	0x05000012


	//   ....[68]....
        /*01fc*/ 	.word	0x05000012


	//   ....[69]....
        /*0200*/ 	.word	0x05000012


	//   ....[70]....
        /*0204*/ 	.word	0x05000012


	//   ....[71]....
        /*0208*/ 	.word	0x05000012


	//   ....[72]....
        /*020c*/ 	.word	0x05000012


	//   ....[73]....
        /*0210*/ 	.word	0x05000012


	//   ....[74]....
        /*0214*/ 	.word	0x05000012


	//   ....[75]....
        /*0218*/ 	.word	0x05000012


	//   ....[76]....
        /*021c*/ 	.word	0x05000012


	//   ....[77]....
        /*0220*/ 	.word	0x05000012


	//   ....[78]....
        /*0224*/ 	.word	0x05000012


	//   ....[79]....
        /*0228*/ 	.word	0x05000012


	//   ....[80]....
        /*022c*/ 	.word	0x05000012


	//   ....[81]....
        /*0230*/ 	.word	0x05000012


	//   ....[82]....
        /*0234*/ 	.word	0x05000012


	//   ....[83]....
        /*0238*/ 	.word	0x05000012


	//   ....[84]....
        /*023c*/ 	.word	0x05000012


	//   ....[85]....
        /*0240*/ 	.word	0x05000012


	//   ....[86]....
        /*0244*/ 	.word	0x05000012


	//   ....[87]....
        /*0248*/ 	.word	0x05000012


	//   ....[88]....
        /*024c*/ 	.word	0x05000012


	//   ....[89]....
        /*0250*/ 	.word	0x05000012


	//   ....[90]....
        /*0254*/ 	.word	0x05000012


	//   ....[91]....
        /*0258*/ 	.word	0x05000012


	//----- nvinfo : EIATTR_COOP_GROUP_INSTR_OFFSETS
	.align		4
.L_203:
        /*025c*/ 	.byte	0x04, 0x28
        /*025e*/ 	.short	(.L_205 - .L_204)


	//   ....[0]....
.L_204:
        /*0260*/ 	.word	0x00000710


	//   ....[1]....
        /*0264*/ 	.word	0x00000730


	//   ....[2]....
        /*0268*/ 	.word	0x00000750


	//   ....[3]....
        /*026c*/ 	.word	0x00000770


	//   ....[4]....
        /*0270*/ 	.word	0x000007b0


	//   ....[5]....
        /*0274*/ 	.word	0x00002aa0


	//   ....[6]....
        /*0278*/ 	.word	0x00002ad0


	//   ....[7]....
        /*027c*/ 	.word	0x00002af0


	//   ....[8]....
        /*0280*/ 	.word	0x00002b10


	//   ....[9]....
        /*0284*/ 	.word	0x00002b30


	//   ....[10]....
        /*0288*/ 	.word	0x00002fc0


	//   ....[11]....
        /*028c*/ 	.word	0x00003190


	//   ....[12]....
        /*0290*/ 	.word	0x000031f0


	//   ....[13]....
        /*0294*/ 	.word	0x00003270


	//   ....[14]....
        /*0298*/ 	.word	0x000032c0


	//   ....[15]....
        /*029c*/ 	.word	0x00003310


	//   ....[16]....
        /*02a0*/ 	.word	0x00003360


	//   ....[17]....
        /*02a4*/ 	.word	0x000033b0


	//   ....[18]....
        /*02a8*/ 	.word	0x000033c0


	//   ....[19]....
        /*02ac*/ 	.word	0x000034c0


	//   ....[20]....
        /*02b0*/ 	.word	0x00003690


	//   ....[21]....
        /*02b4*/ 	.word	0x000036e0


	//   ....[22]....
        /*02b8*/ 	.word	0x00003740


	//   ....[23]....
        /*02bc*/ 	.word	0x000037a0


	//   ....[24]....
        /*02c0*/ 	.word	0x000037e0


	//   ....[25]....
        /*02c4*/ 	.word	0x00003820


	//   ....[26]....
        /*02c8*/ 	.word	0x00003860


	//   ....[27]....
        /*02cc*/ 	.word	0x00003870


	//   ....[28]....
        /*02d0*/ 	.word	0x00005b60


	//   ....[29]....
        /*02d4*/ 	.word	0x00005b80


	//   ....[30]....
        /*02d8*/ 	.word	0x00005ba0


	//   ....[31]....
        /*02dc*/ 	.word	0x00005bc0


	//   ....[32]....
        /*02e0*/ 	.word	0x00005bf0


	//   ....[33]....
        /*02e4*/ 	.word	0x000080b0


	//   ....[34]....
        /*02e8*/ 	.word	0x000080d0


	//   ....[35]....
        /*02ec*/ 	.word	0x000080f0


	//   ....[36]....
        /*02f0*/ 	.word	0x00008110


	//   ....[37]....
        /*02f4*/ 	.word	0x00008140


	//   ....[38]....
        /*02f8*/ 	.word	0x000085e0


	//   ....[39]....
        /*02fc*/ 	.word	0x000087b0


	//   ....[40]....
        /*0300*/ 	.word	0x00008810


	//   ....[41]....
        /*0304*/ 	.word	0x000088a0


	//   ....[42]....
        /*0308*/ 	.word	0x00008910


	//   ....[43]....
        /*030c*/ 	.word	0x00008960


	//   ....[44]....
        /*0310*/ 	.word	0x000089b0


	//   ....[45]....
        /*0314*/ 	.word	0x000089f0


	//   ....[46]....
        /*0318*/ 	.word	0x00008a00


	//   ....[47]....
        /*031c*/ 	.word	0x00008ae0


	//   ....[48]....
        /*0320*/ 	.word	0x00008cb0


	//   ....[49]....
        /*0324*/ 	.word	0x00008d00


	//   ....[50]....
        /*0328*/ 	.word	0x00008d60


	//   ....[51]....
        /*032c*/ 	.word	0x00008dc0


	//   ....[52]....
        /*0330*/ 	.word	0x00008e00


	//   ....[53]....
        /*0334*/ 	.word	0x00008e40


	//   ....[54]....
        /*0338*/ 	.word	0x00008e80


	//   ....[55]....
        /*033c*/ 	.word	0x00008e90


	//   ....[56]....
        /*0340*/ 	.word	0x0000aac0


	//   ....[57]....
        /*0344*/ 	.word	0x0000ab40


	//   ....[58]....
        /*0348*/ 	.word	0x0000abd0


	//   ....[59]....
        /*034c*/ 	.word	0x0000acb0


	//   ....[60]....
        /*0350*/ 	.word	0x0000ad30


	//   ....[61]....
        /*0354*/ 	.word	0x0000add0


	//   ....[62]....
        /*0358*/ 	.word	0x0000ae60


	//   ....[63]....
        /*035c*/ 	.word	0x0000aee0


	//   ....[64]....
        /*0360*/ 	.word	0x0000af10


	//   ....[65]....
        /*0364*/ 	.word	0x0000afd0


	//   ....[66]....
        /*0368*/ 	.word	0x0000b050


	//   ....[67]....
        /*036c*/ 	.word	0x0000b0d0


	//   ....[68]....
        /*0370*/ 	.word	0x0000b180


	//   ....[69]....
        /*0374*/ 	.word	0x0000b210


	//   ....[70]....
        /*0378*/ 	.word	0x0000b290


	//   ....[71]....
        /*037c*/ 	.word	0x0000b300


	//   ....[72]....
        /*0380*/ 	.word	0x0000b380


	//   ....[73]....
        /*0384*/ 	.word	0x0000b3e0


	//   ....[74]....
        /*0388*/ 	.word	0x0000b450


	//   ....[75]....
        /*038c*/ 	.word	0x0000b4d0


	//   ....[76]....
        /*0390*/ 	.word	0x0000b560


	//   ....[77]....
        /*0394*/ 	.word	0x0000b670


	//   ....[78]....
        /*0398*/ 	.word	0x0000b6f0


	//   ....[79]....
        /*039c*/ 	.word	0x0000b780


	//   ....[80]....
        /*03a0*/ 	.word	0x0000b800


	//   ....[81]....
        /*03a4*/ 	.word	0x0000b880


	//   ....[82]....
        /*03a8*/ 	.word	0x0000b8b0


	//   ....[83]....
        /*03ac*/ 	.word	0x0000b960


	//   ....[84]....
        /*03b0*/ 	.word	0x0000b9e0


	//   ....[85]....
        /*03b4*/ 	.word	0x0000ba60


	//   ....[86]....
        /*03b8*/ 	.word	0x0000bb10


	//   ....[87]....
        /*03bc*/ 	.word	0x0000bbb0


	//   ....[88]....
        /*03c0*/ 	.word	0x0000bc30


	//   ....[89]....
        /*03c4*/ 	.word	0x0000bcb0


	//   ....[90]....
        /*03c8*/ 	.word	0x0000bd30


	//   ....[91]....
        /*03cc*/ 	.word	0x0000bd60


	//----- nvinfo : EIATTR_VRC_CTA_INIT_COUNT
	.align		4
.L_205:
        /*03d0*/ 	.byte	0x02, 0x4a
	.zero		1
	.zero		1


	//----- nvinfo : EIATTR_EXIT_INSTR_OFFSETS
	.align		4
        /*03d4*/ 	.byte	0x04, 0x1c
        /*03d6*/ 	.short	(.L_207 - .L_206)


	//   ....[0]....
.L_206:
        /*03d8*/ 	.word	0x00001b00


	//   ....[1]....
        /*03dc*/ 	.word	0x00001bc0


	//   ....[2]....
        /*03e0*/ 	.word	0x00001ea0


	//   ....[3]....
        /*03e4*/ 	.word	0x00002120


	//   ....[4]....
        /*03e8*/ 	.word	0x000024a0


	//   ....[5]....
        /*03ec*/ 	.word	0x00004840


	//   ....[6]....
        /*03f0*/ 	.word	0x00004900


	//   ....[7]....
        /*03f4*/ 	.word	0x00004cc0


	//   ....[8]....
        /*03f8*/ 	.word	0x00004ee0


	//   ....[9]....
        /*03fc*/ 	.word	0x00005240


	//   ....[10]....
        /*0400*/ 	.word	0x0000a8f0


	//   ....[11]....
        /*0404*/ 	.word	0x0000a9c0


	//   ....[12]....
        /*0408*/ 	.word	0x0000aa70


	//----- nvinfo : EIATTR_MAX_THREADS
	.align		4
.L_207:
        /*040c*/ 	.byte	0x04, 0x05
        /*040e*/ 	.short	(.L_209 - .L_208)
.L_208:
        /*0410*/ 	.word	0x00000200
        /*0414*/ 	.word	0x00000001
        /*0418*/ 	.word	0x00000001


	//----- nvinfo : EIATTR_CRS_STACK_SIZE
	.align		4
.L_209:
        /*041c*/ 	.byte	0x04, 0x1e
        /*041e*/ 	.short	(.L_211 - .L_210)
.L_210:
        /*0420*/ 	.word	0x00000000


	//----- nvinfo : EIATTR_CBANK_PARAM_SIZE
	.align		4
.L_211:
        /*0424*/ 	.byte	0x03, 0x19
        /*0426*/ 	.short	0x0068


	//----- nvinfo : EIATTR_PARAM_CBANK
	.align		4
        /*0428*/ 	.byte	0x04, 0x0a
        /*042a*/ 	.short	(.L_213 - .L_212)
	.align		4
.L_212:
        /*042c*/ 	.word	index@(.nv.constant0._ZN3cub18CUB_300001_SM_10006detail6select23DeviceSelectSweepKernelINS2_10policy_hubIiciLb0ELNS0_10SelectImplE0EE10Policy1000EPiPcS8_S8_NS0_13ScanTileStateIiLb1EEENS0_8NullTypeESC_iNS2_19streaming_context_tIlLb1EEELS5_0EEEvT0_T1_T2_T3_T4_T5_T6_T7_iT8_NS1_7vsmem_tE)
        /*0430*/ 	.short	0x0380
        /*0432*/ 	.short	0x0068


	//----- nvinfo : EIATTR_SW_WAR
	.align		4
.L_213:
        /*0434*/ 	.byte	0x04, 0x36
        /*0436*/ 	.short	(.L_215 - .L_214)
.L_214:
        /*0438*/ 	.word	0x00000008
.L_215:


//--------------------- .nv.info._ZN3cub18CUB_300001_SM_10006detail6select23DeviceSelectSweepKernelINS2_10policy_hubIfciLb0ELNS0_10SelectImplE0EE10Policy1000EPfPcS8_PiNS0_13ScanTileStateIiLb1EEENS0_8NullTypeESD_iNS2_19streaming_context_tIlLb1EEELS5_0EEEvT0_T1_T2_T3_T4_T5_T6_T7_iT8_NS1_7vsmem_tE --------------------------
	.section	.nv.info._ZN3cub18CUB_300001_SM_10006detail6select23DeviceSelectSweepKernelINS2_10policy_hubIfciLb0ELNS0_10SelectImplE0EE10Policy1000EPfPcS8_PiNS0_13ScanTileStateIiLb1EEENS0_8NullTypeESD_iNS2_19streaming_context_tIlLb1EEELS5_0EEEvT0_T1_T2_T3_T4_T5_T6_T7_iT8_NS1_7vsmem_tE,"",@"SHT_CUDA_INFO"
	.sectionflags	@""
	.align	4


	//----- nvinfo : EIATTR_CUDA_API_VERSION
	.align		4
        /*0000*/ 	.byte	0x04, 0x37
        /*0002*/ 	.short	(.L_217 - .L_216)
.L_216:
        /*0004*/ 	.word	0x00000082


	//----- nvinfo : EIATTR_KPARAM_INFO
	.align		4
.L_217:
        /*0008*/ 	.byte	0x04, 0x17
        /*000a*/ 	.short	(.L_219 - .L_218)
.L_218:
        /*000c*/ 	.word	0x00000000
        /*0010*/ 	.short	0x000a
        /*0012*/ 	.short	0x0060
        /*0014*/ 	.byte	0x00, 0xf0, 0x21, 0x00


	//----- nvinfo : EIATTR_KPARAM_INFO
	.align		4
.L_219:
        /*0018*/ 	.byte	0x04, 0x17
        /*001a*/ 	.short	(.L_221 - .L_220)
.L_220:
        /*001c*/ 	.word	0x00000000
        /*0020*/ 	.short	0x0009
        /*0022*/ 	.short	0x0038
        /*0024*/ 	.byte	0x00, 0xf0, 0xa1, 0x00


	//----- nvinfo : EIATTR_KPARAM_INFO
	.align		4
.L_221:
        /*0028*/ 	.byte	0x04, 0x17
        /*002a*/ 	.short	(.L_223 - .L_222)
.L_222:
        /*002c*/ 	.word	0x00000000
        /*0030*/ 	.short	0x0008
        /*0032*/ 	.short	0x0030
        /*0034*/ 	.byte	0x00, 0xf0, 0x11, 0x00


	//----- nvinfo : EIATTR_KPARAM_INFO
	.align		4
.L_223:
        /*0038*/ 	.byte	0x04, 0x17
        /*003a*/ 	.short	(.L_225 - .L_224)
.L_224:
        /*003c*/ 	.word	0x00000000
        /*0040*/ 	.short	0x0007
        /*0042*/ 	.short	0x002c
        /*0044*/ 	.byte	0x00, 0xf0, 0x11, 0x00


	//----- nvinfo : EIATTR_KPARAM_INFO
	.align		4
.L_225:
        /*0048*/ 	.byte	0x04, 0x17
        /*004a*/ 	.short	(.L_227 - .L_226)
.L_226:
        /*004c*/ 	.word	0x00000000
        /*0050*/ 	.short	0x0006
        /*0052*/ 	.short	0x0029
        /*0054*/ 	.byte	0x00, 0xf0, 0x05, 0x00


	//----- nvinfo : EIATTR_KPARAM_INFO
	.align		4
.L_227:
        /*0058*/ 	.byte	0x04, 0x17
        /*005a*/ 	.short	(.L_229 - .L_228)
.L_228:
        /*005c*/ 	.word	0x00000000
        /*0060*/ 	.short	0x0005
        /*0062*/ 	.short	0x0028
        /*0064*/ 	.byte	0x00, 0xf0, 0x05, 0x00


	//----- nvinfo : EIATTR_KPARAM_INFO
	.align		4
.L_229:
        /*0068*/ 	.byte	0x04, 0x17
        /*006a*/ 	.short	(.L_231 - .L_230)
.L_230:
        /*006c*/ 	.word	0x00000000
        /*0070*/ 	.short	0x0004
        /*0072*/ 	.short	0x0020
        /*0074*/ 	.byte	0x00, 0xf0, 0x21, 0x00


	//----- nvinfo : EIATTR_KPARAM_INFO
	.align		4
.L_231:
        /*0078*/ 	.byte	0x04, 0x17
        /*007a*/ 	.short	(.L_233 - .L_232)
.L_232:
        /*007c*/ 	.word	0x00000000
        /*0080*/ 	.short	0x0003
        /*0082*/ 	.short	0x0018
        /*0084*/ 	.byte	0x00, 0xf5, 0x21, 0x00


	//----- nvinfo : EIATTR_KPARAM_INFO
	.align		4
.L_233:
        /*0088*/ 	.byte	0x04, 0x17
        /*008a*/ 	.short	(.L_235 - .L_234)
.L_234:
        /*008c*/ 	.word	0x00000000
        /*0090*/ 	.short	0x0002
        /*0092*/ 	.short	0x0010
        /*0094*/ 	.byte	0x00, 0xf5, 0x21, 0x00


	//----- nvinfo : EIATTR_KPARAM_INFO
	.align		4
.L_235:
        /*0098*/ 	.byte	0x04, 0x17
        /*009a*/ 	.short	(.L_237 - .L_236)
.L_236:
        /*009c*/ 	.word	0x00000000
        /*00a0*/ 	.short	0x0001
        /*00a2*/ 	.short	0x0008
        /*00a4*/ 	.byte	0x00, 0xf5, 0x21, 0x00


	//----- nvinfo : EIATTR_KPARAM_INFO
	.align		4
.L_237:
        /*00a8*/ 	.byte	0x04, 0x17
        /*00aa*/ 	.short	(.L_239 - .L_238)
.L_238:
        /*00ac*/ 	.word	0x00000000
        /*00b0*/ 	.short	0x0000
        /*00b2*/ 	.short	0x0000
        /*00b4*/ 	.byte	0x00, 0xf5, 0x21, 0x00


	//----- nvinfo : EIATTR_SPARSE_MMA_MASK
	.align		4
.L_239:
        /*00b8*/ 	.byte	0x03, 0x50
        /*00ba*/ 	.short	0x0000


	//----- nvinfo : EIATTR_MAXREG_COUNT
	.align		4
        /*00bc*/ 	.byte	0x03, 0x1b
        /*00be*/ 	.short	0x0080


	//----- nvinfo : EIATTR_NUM_BARRIERS
	.align		4
        /*00c0*/ 	.byte	0x02, 0x4c
        /*00c2*/ 	.byte	0x01
	.zero		1


	//----- nvinfo : EIATTR_ANNOTATIONS
	.align		4
        /*00c4*/ 	.byte	0x04, 0x55
        /*00c6*/ 	.short	(.L_241 - .L_240)


	//   ....[0]....
.L_240:
        /*00c8*/ 	.word	0x00000001
        /*00cc*/ 	.byte	0x10, 0x0d, 0x00, 0x00, 0x01, 0x00, 0x00, 0x00, 0xc0, 0x0d, 0x00, 0x00


	//----- nvinfo : EIATTR_MERCURY_ISA_VERSION
	.align		4
.L_241:
        /*00d8*/ 	.byte	0x03, 0x5f
        /*00da*/ 	.short	0x0101


	//----- nvinfo : EIATTR_UNUSED_LOAD_BYTE_OFFSET
	.align		4
        /*00dc*/ 	.byte	0x04, 0x44
        /*00de*/ 	.short	(.L_243 - .L_242)


	//   ....[0]....
.L_242:
        /*00e0*/ 	.word	0x00009060
        /*00e4*/ 	.word	0x0000fff0


	//----- nvinfo : EIATTR_COOP_GROUP_MASK_REGIDS
	.align		4
.L_243:
        /*00e8*/ 	.byte	0x04, 0x29
        /*00ea*/ 	.short	(.L_245 - .L_244)


	//   ....[0]....
.L_244:
        /*00ec*/ 	.word	0xffffffff


	//   ....[1]....
        /*00f0*/ 	.word	0xffffffff


	//   ....[2]....
        /*00f4*/ 	.word	0xffffffff


	//   ....[3]....
        /*00f8*/ 	.word	0xffffffff


	//   ....[4]....
        /*00fc*/ 	.word	0xffffffff


	//   ....[5]....
        /*0100*/ 	.word	0xffffffff


	//   ....[6]....
        /*0104*/ 	.word	0xffffffff


	//   ....[7]....
        /*0108*/ 	.word	0xffffffff


	//   ....[8]....
        /*010c*/ 	.word	0xffffffff


	//   ....[9]....
        /*0110*/ 	.word	0xffffffff


	//   ....[10]....
        /*0114*/ 	.word	0xffffffff


	//   ....[11]....
        /*0118*/ 	.word	0xffffffff


	//   ....[12]....
        /*011c*/ 	.word	0xffffffff


	//   ....[13]....
        /*0120*/ 	.word	0xffffffff


	//   ....[14]....
        /*0124*/ 	.word	0xffffffff


	//   ....[15]....
        /*0128*/ 	.word	0xffffffff


	//   ....[16]....
        /*012c*/ 	.word	0xffffffff


	//   ....[17]....
        /*0130*/ 	.word	0xffffffff


	//   ....[18]....
        /*0134*/ 	.word	0xffffffff


	//   ....[19]....
        /*0138*/ 	.word	0xffffffff


	//   ....[20]....
        /*013c*/ 	.word	0xffffffff


	//   ....[21]....
        /*0140*/ 	.word	0xffffffff


	//   ....[22]....
        /*0144*/ 	.word	0xffffffff


	//   ....[23]....
        /*0148*/ 	.word	0xffffffff


	//   ....[24]....
        /*014c*/ 	.word	0xffffffff


	//   ....[25]....
        /*0150*/ 	.word	0xffffffff


	//   ....[26]....
        /*0154*/ 	.word	0xffffffff


	//   ....[27]....
        /*0158*/ 	.word	0xffffffff


	//   ....[28]....
        /*015c*/ 	.word	0xffffffff


	//   ....[29]....
        /*0160*/ 	.word	0xffffffff


	//   ....[30]....
        /*0164*/ 	.word	0xffffffff


	//   ....[31]....
        /*0168*/ 	.word	0xffffffff


	//   ....[32]....
        /*016c*/ 	.word	0xffffffff


	//   ....[33]....
        /*0170*/ 	.word	0xffffffff


	//   ....[34]....
        /*0174*/ 	.word	0xffffffff


	//   ....[35]....
        /*0178*/ 	.word	0xffffffff


	//   ....[36]....
        /*017c*/ 	.word	0xffffffff


	//   ....[37]....
        /*0180*/ 	.word	0xffffffff


	//   ....[38]....
        /*0184*/ 	.word	0xffffffff


	//   ....[39]....
        /*0188*/ 	.word	0xffffffff


	//   ....[40]....
        /*018c*/ 	.word	0xffffffff


	//   ....[41]....
        /*0190*/ 	.word	0xffffffff


	//   ....[42]....
        /*0194*/ 	.word	0xffffffff


	//   ....[43]....
        /*0198*/ 	.word	0xffffffff


	//   ....[44]....
        /*019c*/ 	.word	0xffffffff


	//   ....[45]....
        /*01a0*/ 	.word	0xffffffff


	//   ....[46]....
        /*01a4*/ 	.word	0xffffffff


	//   ....[47]....
        /*01a8*/ 	.word	0xffffffff


	//   ....[48]....
        /*01ac*/ 	.word	0xffffffff


	//   ....[49]....
        /*01b0*/ 	.word	0xffffffff


	//   ....[50]....
        /*01b4*/ 	.word	0xffffffff


	//   ....[51]....
        /*01b8*/ 	.word	0xffffffff


	//   ....[52]....
        /*01bc*/ 	.word	0xffffffff


	//   ....[53]....
        /*01c0*/ 	.word	0xffffffff


	//   ....[54]....
        /*01c4*/ 	.word	0xffffffff


	//   ....[55]....
        /*01c8*/ 	.word	0xffffffff


	//   ....[56]....
        /*01cc*/ 	.word	0x05000012


	//   ....[57]....
        /*01d0*/ 	.word	0x05000012


	//   ....[58]....
        /*01d4*/ 	.word	0x05000012


	//   ....[59]....
        /*01d8*/ 	.word	0x05000012


	//   ....[60]....
        /*01dc*/ 	.word	0x05000012


	//   ....[61]....
        /*01e0*/ 	.word	0x05000012


	//   ....[62]....
        /*01e4*/ 	.word	0x05000012


	//   ....[63]....
        /*01e8*/ 	.word	0x05000012


	//   ....[64]....
        /*01ec*/ 	.word	0x05000012


	//   ....[65]....
        /*01f0*/ 	.word	0x05000012


	//   ....[66]....
        /*01f4*/ 	.word	0x05000012


	//   ....[67]....
        /*01f8*/ 	.word	0x05000012


	//   ....[68]....
        /*01fc*/ 	.word	0x05000012


	//   ....[69]....
        /*0200*/ 	.word	0x05000012


	//   ....[70]....
        /*0204*/ 	.word	0x05000012


	//   ....[71]....
        /*0208*/ 	.word	0x05000012


	//   ....[72]....
        /*020c*/ 	.word	0x05000012


	//   ....[73]....
        /*0210*/ 	.word	0x05000012


	//   ....[74]....
        /*0214*/ 	.word	0x05000012


	//   ....[75]....
        /*0218*/ 	.word	0x05000012


	//   ....[76]....
        /*021c*/ 	.word	0x05000012


	//   ....[77]....
        /*0220*/ 	.word	0x05000012


	//   ....[78]....
        /*0224*/ 	.word	0x05000012


	//   ....[79]....
        /*0228*/ 	.word	0x05000012


	//   ....[80]....
        /*022c*/ 	.word	0x05000012


	//   ....[81]....
        /*0230*/ 	.word	0x05000012


	//   ....[82]....
        /*0234*/ 	.word	0x05000012


	//   ....[83]....
        /*0238*/ 	.word	0x05000012


	//   ....[84]....
        /*023c*/ 	.word	0x05000012


	//   ....[85]....
        /*0240*/ 	.word	0x05000012


	//   ....[86]....
        /*0244*/ 	.word	0x05000012


	//   ....[87]....
        /*0248*/ 	.word	0x05000012


	//   ....[88]....
        /*024c*/ 	.word	0x05000012


	//   ....[89]....
        /*0250*/ 	.word	0x05000012


	//   ....[90]....
        /*0254*/ 	.word	0x05000012


	//   ....[91]....
        /*0258*/ 	.word	0x05000012


	//----- nvinfo : EIATTR_COOP_GROUP_INSTR_OFFSETS
	.align		4
.L_245:
        /*025c*/ 	.byte	0x04, 0x28
        /*025e*/ 	.short	(.L_247 - .L_246)


	//   ....[0]....
.L_246:
        /*0260*/ 	.word	0x00000710


	//   ....[1]....
        /*0264*/ 	.word	0x00000730


	//   ....[2]....
        /*0268*/ 	.word	0x00000750


	//   ....[3]....
        /*026c*/ 	.word	0x00000770


	//   ....[4]....
        /*0270*/ 	.word	0x000007b0


	//   ....[5]....
        /*0274*/ 	.word	0x00002aa0


	//   ....[6]....
        /*0278*/ 	.word	0x00002ad0


	//   ....[7]....
        /*027c*/ 	.word	0x00002af0


	//   ....[8]....
        /*0280*/ 	.word	0x00002b10


	//   ....[9]....
        /*0284*/ 	.word	0x00002b30


	//   ....[10]....
        /*0288*/ 	.word	0x00002fc0


	//   ....[11]....
        /*028c*/ 	.word	0x00003190


	//   ....[12]....
        /*0290*/ 	.word	0x000031f0


	//   ....[13]....
        /*0294*/ 	.word	0x00003270


	//   ....[14]....
        /*0298*/ 	.word	0x000032c0


	//   ....[15]....
        /*029c*/ 	.word	0x00003310


	//   ....[16]....
        /*02a0*/ 	.word	0x00003360


	//   ....[17]....
        /*02a4*/ 	.word	0x000033b0


	//   ....[18]....
        /*02a8*/ 	.word	0x000033c0


	//   ....[19]....
        /*02ac*/ 	.word	0x000034c0


	//   ....[20]....
        /*02b0*/ 	.word	0x00003690


	//   ....[21]....
        /*02b4*/ 	.word	0x000036e0


	//   ....[22]....
        /*02b8*/ 	.word	0x00003740


	//   ....[23]....
        /*02bc*/ 	.word	0x000037a0


	//   ....[24]....
        /*02c0*/ 	.word	0x000037e0


	//   ....[25]....
        /*02c4*/ 	.word	0x00003820


	//   ....[26]....
        /*02c8*/ 	.word	0x00003860


	//   ....[27]....
        /*02cc*/ 	.word	0x00003870


	//   ....[28]....
        /*02d0*/ 	.word	0x00005b60


	//   ....[29]....
        /*02d4*/ 	.word	0x00005b80


	//   ....[30]....
        /*02d8*/ 	.word	0x00005ba0


	//   ....[31]....
        /*02dc*/ 	.word	0x00005bc0


	//   ....[32]....
        /*02e0*/ 	.word	0x00005bf0


	//   ....[33]....
        /*02e4*/ 	.word	0x000080b0


	//   ....[34]....
        /*02e8*/ 	.word	0x000080d0


	//   ....[35]....
        /*02ec*/ 	.word	0x000080f0


	//   ....[36]....
        /*02f0*/ 	.word	0x00008110


	//   ....[37]....
        /*02f4*/ 	.word	0x00008140


	//   ....[38]....
        /*02f8*/ 	.word	0x000085e0


	//   ....[39]....
        /*02fc*/ 	.word	0x000087b0


	//   ....[40]....
        /*0300*/ 	.word	0x00008810


	//   ....[41]....
        /*0304*/ 	.word	0x000088a0


	//   ....[42]....
        /*0308*/ 	.word	0x00008910


	//   ....[43]....
        /*030c*/ 	.word	0x00008960


	//   ....[44]....
        /*0310*/ 	.word	0x000089b0


	//   ....[45]....
        /*0314*/ 	.word	0x000089f0


	//   ....[46]....
        /*0318*/ 	.word	0x00008a00


	//   ....[47]....
        /*031c*/ 	.word	0x00008ae0


	//   ....[48]....
        /*0320*/ 	.word	0x00008cb0


	//   ....[49]....
        /*0324*/ 	.word	0x00008d00


	//   ....[50]....
        /*0328*/ 	.word	0x00008d60


	//   ....[51]....
        /*032c*/ 	.word	0x00008dc0


	//   ....[52]....
        /*0330*/ 	.word	0x00008e00


	//   ....[53]....
        /*0334*/ 	.word	0x00008e40


	//   ....[54]....
        /*0338*/ 	.word	0x00008e80


	//   ....[55]....
        /*033c*/ 	.word	0x00008e90


	//   ....[56]....
        /*0340*/ 	.word	0x0000aac0


	//   ....[57]....
        /*0344*/ 	.word	0x0000ab40


	//   ....[58]....
        /*0348*/ 	.word	0x0000abd0


	//   ....[59]....
        /*034c*/ 	.word	0x0000acb0


	//   ....[60]....
        /*0350*/ 	.word	0x0000ad30


	//   ....[61]....
        /*0354*/ 	.word	0x0000add0


	//   ....[62]....
        /*0358*/ 	.word	0x0000ae60


	//   ....[63]....
        /*035c*/ 	.word	0x0000aee0


	//   ....[64]....
        /*0360*/ 	.word	0x0000af10


	//   ....[65]....
        /*0364*/ 	.word	0x0000afd0


	//   ....[66]....
        /*0368*/ 	.word	0x0000b050


	//   ....[67]....
        /*036c*/ 	.word	0x0000b0d0


	//   ....[68]....
        /*0370*/ 	.word	0x0000b180


	//   ....[69]....
        /*0374*/ 	.word	0x0000b210


	//   ....[70]....
        /*0378*/ 	.word	0x0000b290


	//   ....[71]....
        /*037c*/ 	.word	0x0000b300


	//   ....[72]....
        /*0380*/ 	.word	0x0000b380


	//   ....[73]....
        /*0384*/ 	.word	0x0000b3e0


	//   ....[74]....
        /*0388*/ 	.word	0x0000b450


	//   ....[75]....
        /*038c*/ 	.word	0x0000b4d0


	//   ....[76]....
        /*0390*/ 	.word	0x0000b560


	//   ....[77]....
        /*0394*/ 	.word	0x0000b670


	//   ....[78]....
        /*0398*/ 	.word	0x0000b6f0


	//   ....[79]....
        /*039c*/ 	.word	0x0000b780


	//   ....[80]....
        /*03a0*/ 	.word	0x0000b800


	//   ....[81]....
        /*03a4*/ 	.word	0x0000b880


	//   ....[82]....
        /*03a8*/ 	.word	0x0000b8b0


	//   ....[83]....
        /*03ac*/ 	.word	0x0000b960


	//   ....[84]....
        /*03b0*/ 	.word	0x0000b9e0


	//   ....[85]....
        /*03b4*/ 	.word	0x0000ba60


	//   ....[86]....
        /*03b8*/ 	.word	0x0000bb10


	//   ....[87]....
        /*03bc*/ 	.word	0x0000bbb0


	//   ....[88]....
        /*03c0*/ 	.word	0x0000bc30


	//   ....[89]....
        /*03c4*/ 	.word	0x0000bcb0


	//   ....[90]....
        /*03c8*/ 	.word	0x0000bd30


	//   ....[91]....
        /*03cc*/ 	.word	0x0000bd60


	//----- nvinfo : EIATTR_VRC_CTA_INIT_COUNT
	.align		4
.L_247:
        /*03d0*/ 	.byte	0x02, 0x4a
	.zero		1
	.zero		1


	//----- nvinfo : EIATTR_EXIT_INSTR_OFFSETS
	.align		4
        /*03d4*/ 	.byte	0x04, 0x1c
        /*03d6*/ 	.short	(.L_249 - .L_248)


	//   ....[0]....
.L_248:
        /*03d8*/ 	.word	0x00001b00


	//   ....[1]....
        /*03dc*/ 	.word	0x00001bc0


	//   ....[2]....
        /*03e0*/ 	.word	0x00001ea0


	//   ....[3]....
        /*03e4*/ 	.word	0x00002120


	//   ....[4]....
        /*03e8*/ 	.word	0x000024a0


	//   ....[5]....
        /*03ec*/ 	.word	0x00004840


	//   ....[6]....
        /*03f0*/ 	.word	0x00004900


	//   ....[7]....
        /*03f4*/ 	.word	0x00004cc0


	//   ....[8]....
        /*03f8*/ 	.word	0x00004ee0


	//   ....[9]....
        /*03fc*/ 	.word	0x00005240


	//   ....[10]....
        /*0400*/ 	.word	0x0000a8f0


	//   ....[11]....
        /*0404*/ 	.word	0x0000a9c0


	//   ....[12]....
        /*0408*/ 	.word	0x0000aa70


	//----- nvinfo : EIATTR_MAX_THREADS
	.align		4
.L_249:
        /*040c*/ 	.byte	0x04, 0x05
        /*040e*/ 	.short	(.L_251 - .L_250)
.L_250:
        /*0410*/ 	.word	0x00000200
        /*0414*/ 	.word	0x00000001
        /*0418*/ 	.word	0x00000001


	//----- nvinfo : EIATTR_CRS_STACK_SIZE
	.align		4
.L_251:
        /*041c*/ 	.byte	0x04, 0x1e
        /*041e*/ 	.short	(.L_253 - .L_252)
.L_252:
        /*0420*/ 	.word	0x00000000


	//----- nvinfo : EIATTR_CBANK_PARAM_SIZE
	.align		4
.L_253:
        /*0424*/ 	.byte	0x03, 0x19
        /*0426*/ 	.short	0x0068


	//----- nvinfo : EIATTR_PARAM_CBANK
	.align		4
        /*0428*/ 	.byte	0x04, 0x0a
        /*042a*/ 	.short	(.L_255 - .L_254)
	.align		4
.L_254:
        /*042c*/ 	.word	index@(.nv.constant0._ZN3cub18CUB_300001_SM_10006detail6select23DeviceSelectSweepKernelINS2_10policy_hubIfciLb0ELNS0_10SelectImplE0EE10Policy1000EPfPcS8_PiNS0_13ScanTileStateIiLb1EEENS0_8NullTypeESD_iNS2_19streaming_context_tIlLb1EEELS5_0EEEvT0_T1_T2_T3_T4_T5_T6_T7_iT8_NS1_7vsmem_tE)
        /*0430*/ 	.short	0x0380
        /*0432*/ 	.short	0x0068


	//----- nvinfo : EIATTR_SW_WAR
	.align		4
.L_255:
        /*0434*/ 	.byte	0x04, 0x36
        /*0436*/ 	.short	(.L_257 - .L_256)
.L_256:
        /*0438*/ 	.word	0x00000008
.L_257:


//--------------------- .nv.info._ZN3cub18CUB_300001_SM_10006detail11EmptyKernelIvEEvv --------------------------
	.section	.nv.info._ZN3cub18CUB_300001_SM_10006detail11EmptyKernelIvEEvv,"",@"SHT_CUDA_INFO"
	.sectionflags	@""
	.align	4


	//----- nvinfo : EIATTR_CUDA_API_VERSION
	.align		4
        /*0000*/ 	.byte	0x04, 0x37
        /*0002*/ 	.short	(.L_259 - .L_258)
.L_258:
        /*0004*/ 	.word	0x00000082


	//----- nvinfo : EIATTR_SPARSE_MMA_MASK
	.align		4
.L_259:
        /*0008*/ 	.byte	0x03, 0x50
        /*000a*/ 	.short	0x0000


	//----- nvinfo : EIATTR_MAXREG_COUNT
	.align		4
        /*000c*/ 	.byte	0x03, 0x1b
        /*000e*/ 	.short	0x00ff


	//----- nvinfo : EIATTR_MERCURY_ISA_VERSION
	.align		4
        /*0010*/ 	.byte	0x03, 0x5f
        /*0012*/ 	.short	0x0101


	//----- nvinfo : EIATTR_VRC_CTA_INIT_COUNT
	.align		4
        /*0014*/ 	.byte	0x02, 0x4a
	.zero		1
	.zero		1


	//----- nvinfo : EIATTR_EXIT_INSTR_OFFSETS
	.align		4
        /*0018*/ 	.byte	0x04, 0x1c
        /*001a*/ 	.short	(.L_261 - .L_260)


	//   ....[0]....
.L_260:
        /*001c*/ 	.word	0x00000010


	//----- nvinfo : EIATTR_SW_WAR
	.align		4
.L_261:
        /*0020*/ 	.byte	0x04, 0x36
        /*0022*/ 	.short	(.L_263 - .L_262)
.L_262:
        /*0024*/ 	.word	0x00000008
.L_263:


//--------------------- .nv.info._Z21generate_flags_kerneliPKfPcf --------------------------
	.section	.nv.info._Z21generate_flags_kerneliPKfPcf,"",@"SHT_CUDA_INFO"
	.sectionflags	@""
	.align	4


	//----- nvinfo : EIATTR_CUDA_API_VERSION
	.align		4
        /*0000*/ 	.byte	0x04, 0x37
        /*0002*/ 	.short	(.L_265 - .L_264)
.L_264:
        /*0004*/ 	.word	0x00000082


	//----- nvinfo : EIATTR_KPARAM_INFO
	.align		4
.L_265:
        /*0008*/ 	.byte	0x04, 0x17
        /*000a*/ 	.short	(.L_267 - .L_266)
.L_266:
        /*000c*/ 	.word	0x00000000
        /*0010*/ 	.short	0x0003
        /*0012*/ 	.short	0x0018
        /*0014*/ 	.byte	0x00, 0xf0, 0x11, 0x00


	//----- nvinfo : EIATTR_KPARAM_INFO
	.align		4
.L_267:
        /*0018*/ 	.byte	0x04, 0x17
        /*001a*/ 	.short	(.L_269 - .L_268)
.L_268:
        /*001c*/ 	.word	0x00000000
        /*0020*/ 	.short	0x0002
        /*0022*/ 	.short	0x0010
        /*0024*/ 	.byte	0x00, 0xf5, 0x21, 0x00


	//----- nvinfo : EIATTR_KPARAM_INFO
	.align		4
.L_269:
        /*0028*/ 	.byte	0x04, 0x17
        /*002a*/ 	.short	(.L_271 - .L_270)
.L_270:
        /*002c*/ 	.word	0x00000000
        /*0030*/ 	.short	0x0001
        /*0032*/ 	.short	0x0008
        /*0034*/ 	.byte	0x00, 0xf5, 0x21, 0x00


	//----- nvinfo : EIATTR_KPARAM_INFO
	.align		4
.L_271:
        /*0038*/ 	.byte	0x04, 0x17
        /*003a*/ 	.short	(.L_273 - .L_272)
.L_272:
        /*003c*/ 	.word	0x00000000
        /*0040*/ 	.short	0x0000
        /*0042*/ 	.short	0x0000
        /*0044*/ 	.byte	0x00, 0xf0, 0x11, 0x00


	//----- nvinfo : EIATTR_SPARSE_MMA_MASK
	.align		4
.L_273:
        /*0048*/ 	.byte	0x03, 0x50
        /*004a*/ 	.short	0x0000


	//----- nvinfo : EIATTR_MAXREG_COUNT
	.align		4
        /*004c*/ 	.byte	0x03, 0x1b
        /*004e*/ 	.short	0x00ff


	//----- nvinfo : EIATTR_MERCURY_ISA_VERSION
	.align		4
        /*0050*/ 	.byte	0x03, 0x5f
        /*0052*/ 	.short	0x0101


	//----- nvinfo : EIATTR_VRC_CTA_INIT_COUNT
	.align		4
        /*0054*/ 	.byte	0x02, 0x4a
	.zero		1
	.zero		1


	//----- nvinfo : EIATTR_EXIT_INSTR_OFFSETS
	.align		4
        /*0058*/ 	.byte	0x04, 0x1c
        /*005a*/ 	.short	(.L_275 - .L_274)


	//   ....[0]....
.L_274:
        /*005c*/ 	.word	0x00000070


	//   ....[1]....
        /*0060*/ 	.word	0x00000130


	//----- nvinfo : EIATTR_CBANK_PARAM_SIZE
	.align		4
.L_275:
        /*0064*/ 	.byte	0x03, 0x19
        /*0066*/ 	.short	0x001c


	//----- nvinfo : EIATTR_PARAM_CBANK
	.align		4
        /*0068*/ 	.byte	0x04, 0x0a
        /*006a*/ 	.short	(.L_277 - .L_276)
	.align		4
.L_276:
        /*006c*/ 	.word	index@(.nv.constant0._Z21generate_flags_kerneliPKfPcf)
        /*0070*/ 	.short	0x0380
        /*0072*/ 	.short	0x001c


	//----- nvinfo : EIATTR_SW_WAR
	.align		4
.L_277:
        /*0074*/ 	.byte	0x04, 0x36
        /*0076*/ 	.short	(.L_279 - .L_278)
.L_278:
        /*0078*/ 	.word	0x00000008
.L_279:


//--------------------- .nv.callgraph             --------------------------
	.section	.nv.callgraph,"",@"SHT_CUDA_CALLGRAPH"
	.align	4
	.sectionentsize	8
	.align		4
        /*0000*/ 	.word	0x00000000
	.align		4
        /*0004*/ 	.word	0xffffffff
	.align		4
        /*0008*/ 	.word	0x00000000
	.align		4
        /*000c*/ 	.word	0xfffffffe
	.align		4
        /*0010*/ 	.word	0x00000000
	.align		4
        /*0014*/ 	.word	0xfffffffd
	.align		4
        /*0018*/ 	.word	0x00000000
	.align		4
        /*001c*/ 	.word	0xfffffffc


//--------------------- .nv.constant4             --------------------------
	.section	.nv.constant4,"a",@progbits
	.align	8
	.align		8
.nv.constant4:
        /*0000*/ 	.dword	_ZN34_INTERNAL_64a382fb_4_k_cu_0c1d8cb84cuda3std3__45__cpo5beginE
	.align		8
        /*0008*/ 	.dword	_ZN34_INTERNAL_64a382fb_4_k_cu_0c1d8cb84cuda3std3__45__cpo3endE
	.align		8
        /*0010*/ 	.dword	_ZN34_INTERNAL_64a382fb_4_k_cu_0c1d8cb84cuda3std3__45__cpo6cbeginE
	.align		8
        /*0018*/ 	.dword	_ZN34_INTERNAL_64a382fb_4_k_cu_0c1d8cb84cuda3std3__45__cpo4cendE
	.align		8
        /*0020*/ 	.dword	_ZN34_INTERNAL_64a382fb_4_k_cu_0c1d8cb84cuda3std3__45__cpo6rbeginE
	.align		8
        /*0028*/ 	.dword	_ZN34_INTERNAL_64a382fb_4_k_cu_0c1d8cb84cuda3std3__45__cpo4rendE
	.align		8
        /*0030*/ 	.dword	_ZN34_INTERNAL_64a382fb_4_k_cu_0c1d8cb84cuda3std3__45__cpo7crbeginE
	.align		8
        /*0038*/ 	.dword	_ZN34_INTERNAL_64a382fb_4_k_cu_0c1d8cb84cuda3std3__45__cpo5crendE
	.align		8
        /*0040*/ 	.dword	_ZN34_INTERNAL_64a382fb_4_k_cu_0c1d8cb84cuda3std3__436_GLOBAL__N__64a382fb_4_k_cu_0c1d8cb86ignoreE
	.align		8
        /*0048*/ 	.dword	_ZN34_INTERNAL_64a382fb_4_k_cu_0c1d8cb84cuda3std3__419piecewise_constructE
	.align		8
        /*0050*/ 	.dword	_ZN34_INTERNAL_64a382fb_4_k_cu_0c1d8cb84cuda3std3__48in_placeE
	.align		8
        /*0058*/ 	.dword	_ZN34_INTERNAL_64a382fb_4_k_cu_0c1d8cb84cuda3std3__420unreachable_sentinelE
	.align		8
        /*0060*/ 	.dword	_ZN34_INTERNAL_64a382fb_4_k_cu_0c1d8cb84cuda3std3__47nulloptE
	.align		8
        /*0068*/ 	.dword	_ZN34_INTERNAL_64a382fb_4_k_cu_0c1d8cb84cuda3std3__48unexpectE
	.align		8
        /*0070*/ 	.dword	_ZN34_INTERNAL_64a382fb_4_k_cu_0c1d8cb84cuda3std6ranges3__45__cpo4swapE
	.align		8
        /*0078*/ 	.dword	_ZN34_INTERNAL_64a382fb_4_k_cu_0c1d8cb84cuda3std6ranges3__45__cpo9iter_moveE
	.align		8
        /*0080*/ 	.dword	_ZN34_INTERNAL_64a382fb_4_k_cu_0c1d8cb84cuda3std6ranges3__45__cpo5beginE
	.align		8
        /*0088*/ 	.dword	_ZN34_INTERNAL_64a382fb_4_k_cu_0c1d8cb84cuda3std6ranges3__45__cpo3endE
	.align		8
        /*0090*/ 	.dword	_ZN34_INTERNAL_64a382fb_4_k_cu_0c1d8cb84cuda3std6ranges3__45__cpo6cbeginE
	.align		8
        /*0098*/ 	.dword	_ZN34_INTERNAL_64a382fb_4_k_cu_0c1d8cb84cuda3std6ranges3__45__cpo4cendE
	.align		8
        /*00a0*/ 	.dword	_ZN34_INTERNAL_64a382fb_4_k_cu_0c1d8cb84cuda3std6ranges3__45__cpo7advanceE
	.align		8
        /*00a8*/ 	.dword	_ZN34_INTERNAL_64a382fb_4_k_cu_0c1d8cb84cuda3std6ranges3__45__cpo9iter_swapE
	.align		8
        /*00b0*/ 	.dword	_ZN34_INTERNAL_64a382fb_4_k_cu_0c1d8cb84cuda3std6ranges3__45__cpo4nextE
	.align		8
        /*00b8*/ 	.dword	_ZN34_INTERNAL_64a382fb_4_k_cu_0c1d8cb84cuda3std6ranges3__45__cpo4prevE
	.align		8
        /*00c0*/ 	.dword	_ZN34_INTERNAL_64a382fb_4_k_cu_0c1d8cb84cuda3std6ranges3__45__cpo4dataE
	.align		8
        /*00c8*/ 	.dword	_ZN34_INTERNAL_64a382fb_4_k_cu_0c1d8cb84cuda3std6ranges3__45__cpo5cdataE
	.align		8
        /*00d0*/ 	.dword	_ZN34_INTERNAL_64a382fb_4_k_cu_0c1d8cb84cuda3std6ranges3__45__cpo4sizeE
	.align		8
        /*00d8*/ 	.dword	_ZN34_INTERNAL_64a382fb_4_k_cu_0c1d8cb84cuda3std6ranges3__45__cpo5ssizeE
	.align		8
        /*00e0*/ 	.dword	_ZN34_INTERNAL_64a382fb_4_k_cu_0c1d8cb84cuda3std6ranges3__45__cpo8distanceE
	.align		8
        /*00e8*/ 	.dword	_ZN34_INTERNAL_64a382fb_4_k_cu_0c1d8cb86thrust24THRUST_300001_SM_1000_NS6system6detail10sequential3seqE
	.align		8
        /*00f0*/ 	.dword	_ZN34_INTERNAL_64a382fb_4_k_cu_0c1d8cb86thrust24THRUST_300001_SM_1000_NS12placeholders2_1E
	.align		8
        /*00f8*/ 	.dword	_ZN34_INTERNAL_64a382fb_4_k_cu_0c1d8cb86thrust24THRUST_300001_SM_1000_NS12placeholders2_2E
	.align		8
        /*0100*/ 	.dword	_ZN34_INTERNAL_64a382fb_4_k_cu_0c1d8cb86thrust24THRUST_300001_SM_1000_NS12placeholders2_3E
	.align		8
        /*0108*/ 	.dword	_ZN34_INTERNAL_64a382fb_4_k_cu_0c1d8cb86thrust24THRUST_300001_SM_1000_NS12placeholders2_4E
	.align		8
        /*0110*/ 	.dword	_ZN34_INTERNAL_64a382fb_4_k_cu_0c1d8cb86thrust24THRUST_300001_SM_1000_NS12placeholders2_5E
	.align		8
        /*0118*/ 	.dword	_ZN34_INTERNAL_64a382fb_4_k_cu_0c1d8cb86thrust24THRUST_300001_SM_1000_NS12placeholders2_6E
	.align		8
        /*0120*/ 	.dword	_ZN34_INTERNAL_64a382fb_4_k_cu_0c1d8cb86thrust24THRUST_300001_SM_1000_NS12placeholders2_7E
	.align		8
        /*0128*/ 	.dword	_ZN34_INTERNAL_64a382fb_4_k_cu_0c1d8cb86thrust24THRUST_300001_SM_1000_NS12placeholders2_8E
	.align		8
        /*0130*/ 	.dword	_ZN34_INTERNAL_64a382fb_4_k_cu_0c1d8cb86thrust24THRUST_300001_SM_1000_NS12placeholders2_9E
	.align		8
        /*0138*/ 	.dword	_ZN34_INTERNAL_64a382fb_4_k_cu_0c1d8cb86thrust24THRUST_300001_SM_1000_NS12placeholders3_10E


//--------------------- .text._ZN3cub18CUB_300001_SM_10006detail6reduce27DeviceSegmentedReduceKernelINS2_10policy_hubIiiN4cuda3std3__44plusIvEEE10Policy1000EPcPiSD_SD_iS9_iiEEvT0_T1_T2_T3_T5_T6_ --------------------------
	.section	.text._ZN3cub18CUB_300001_SM_10006detail6reduce27DeviceSegmentedReduceKernelINS2_10policy_hubIiiN4cuda3std3__44plusIvEEE10Policy1000EPcPiSD_SD_iS9_iiEEvT0_T1_T2_T3_T5_T6_,"ax",@progbits
	.align	128
        .global         _ZN3cub18CUB_300001_SM_10006detail6reduce27DeviceSegmentedReduceKernelINS2_10policy_hubIiiN4cuda3std3__44plusIvEEE10Policy1000EPcPiSD_SD_iS9_iiEEvT0_T1_T2_T3_T5_T6_
        .type           _ZN3cub18CUB_300001_SM_10006detail6reduce27DeviceSegmentedReduceKernelINS2_10policy_hubIiiN4cuda3std3__44plusIvEEE10Policy1000EPcPiSD_SD_iS9_iiEEvT0_T1_T2_T3_T5_T6_,@function
        .size           _ZN3cub18CUB_300001_SM_10006detail6reduce27DeviceSegmentedReduceKernelINS2_10policy_hubIiiN4cuda3std3__44plusIvEEE10Policy1000EPcPiSD_SD_iS9_iiEEvT0_T1_T2_T3_T5_T6_,(.L_x_712 - _ZN3cub18CUB_300001_SM_10006detail6reduce27DeviceSegmentedReduceKernelINS2_10policy_hubIiiN4cuda3std3__44plusIvEEE10Policy1000EPcPiSD_SD_iS9_iiEEvT0_T1_T2_T3_T5_T6_)
        .other          _ZN3cub18CUB_300001_SM_10006detail6reduce27DeviceSegmentedReduceKernelINS2_10policy_hubIiiN4cuda3std3__44plusIvEEE10Policy1000EPcPiSD_SD_iS9_iiEEvT0_T1_T2_T3_T5_T6_,@"STO_CUDA_ENTRY STV_DEFAULT"
_ZN3cub18CUB_300001_SM_10006detail6reduce27DeviceSegmentedReduceKernelINS2_10policy_hubIiiN4cuda3std3__44plusIvEEE10Policy1000EPcPiSD_SD_iS9_iiEEvT0_T1_T2_T3_T5_T6_:
.text._ZN3cub18CUB_300001_SM_10006detail6reduce27DeviceSegmentedReduceKernelINS2_10policy_hubIiiN4cuda3std3__44plusIvEEE10Policy1000EPcPiSD_SD_iS9_iiEEvT0_T1_T2_T3_T5_T6_:
[----:B------:R-:W-:Y:S01]  /*0000*/  LDC R1, c[0x0][0x37c] ;  /* 0x0000df00ff017b82 */ /* 0x000fe20000000800 */
[----:B------:R-:W0:Y:S07]  /*0010*/  S2R R0, SR_CTAID.X ;  /* 0x0000000000007919 */ /* 0x000e2e0000002500 */
[----:B------:R-:W0:Y:S01]  /*0020*/  LDC.64 R2, c[0x0][0x398] ;  /* 0x0000e600ff027b82 */ /* 0x000e220000000a00 */
[----:B------:R-:W1:Y:S07]  /*0030*/  LDCU.64 UR6, c[0x0][0x358] ;  /* 0x00006b00ff0677ac */ /* 0x000e6e0008000a00 */
[----:B------:R-:W2:Y:S01]  /*0040*/  LDC.64 R4, c[0x0][0x390] ;  /* 0x0000e400ff047b82 */ /* 0x000ea20000000a00 */
[----:B0-----:R-:W-:-:S04]  /*0050*/  IMAD.WIDE.U32 R2, R0, 0x4, R2 ;  /* 0x0000000400027825 */ /* 0x001fc800078e0002 */
[----:B--2---:R-:W-:Y:S02]  /*0060*/  IMAD.WIDE.U32 R4, R0, 0x4, R4 ;  /* 0x0000000400047825 */ /* 0x004fe400078e0004 */
[----:B-1----:R-:W2:Y:S04]  /*0070*/  LDG.E R2, desc[UR6][R2.64] ;  /* 0x0000000602027981 */ /* 0x002ea8000c1e1900 */
[----:B------:R-:W2:Y:S02]  /*0080*/  LDG.E R17, desc[UR6][R4.64] ;  /* 0x0000000604117981 */ /* 0x000ea4000c1e1900 */
[----:B--2---:R-:W-:-:S13]  /*0090*/  ISETP.NE.AND P0, PT, R2, R17, PT ;  /* 0x000000110200720c */ /* 0x004fda0003f05270 */
[----:B------:R-:W-:Y:S05]  /*00a0*/  @P0 BRA `(.L_x_0) ;  /* 0x0000000000200947 */ /* 0x000fea0003800000 */
[----:B------:R-:W0:Y:S02]  /*00b0*/  S2R R2, SR_TID.X ;  /* 0x0000000000027919 */ /* 0x000e240000002100 */
[----:B0-----:R-:W-:-:S13]  /*00c0*/  ISETP.NE.AND P0, PT, R2, RZ, PT ;  /* 0x000000ff0200720c */ /* 0x001fda0003f05270 */
[----:B------:R-:W-:Y:S05]  /*00d0*/  @P0 EXIT ;  /* 0x000000000000094d */ /* 0x000fea0003800000 */
[----:B------:R-:W0:Y:S08]  /*00e0*/  LDC.64 R2, c[0x0][0x388] ;  /* 0x0000e200ff027b82 */ /* 0x000e300000000a00 */
[----:B------:R-:W1:Y:S01]  /*00f0*/  LDC R5, c[0x0][0x3a4] ;  /* 0x0000e900ff057b82 */ /* 0x000e620000000800 */
[----:B0-----:R-:W-:-:S05]  /*0100*/  IMAD.WIDE.U32 R2, R0, 0x4, R2 ;  /* 0x0000000400027825 */ /* 0x001fca00078e0002 */
[----:B-1----:R-:W-:Y:S01]  /*0110*/  STG.E desc[UR6][R2.64], R5 ;  /* 0x0000000502007986 */ /* 0x002fe2000c101906 */
[----:B------:R-:W-:Y:S05]  /*0120*/  EXIT ;  /* 0x000000000000794d */ /* 0x000fea0003800000 */
.L_x_0:
[----:B------:R-:W0:Y:S01]  /*0130*/  LDCU.64 UR4, c[0x0][0x380] ;  /* 0x00007000ff0477ac */ /* 0x000e220008000a00 */
[----:B------:R-:W-:Y:S01]  /*0140*/  SHF.R.S32.HI R3, RZ, 0x1f, R17 ;  /* 0x0000001fff037819 */ /* 0x000fe20000011411 */
[----:B------:R-:W-:Y:S01]  /*0150*/  BSSY.RECONVERGENT B0, `(.L_x_1) ;  /* 0x00004a5000007945 */ /* 0x000fe20003800200 */
[----:B0-----:R-:W-:-:S04]  /*0160*/  IADD3 R8, P1, PT, R17, UR4, RZ ;  /* 0x0000000411087c10 */ /* 0x001fc8000ff3e0ff */
[----:B------:R-:W-:Y:S02]  /*0170*/  LOP3.LUT P0, RZ, R8, 0x3, RZ, 0xc0, !PT ;  /* 0x0000000308ff7812 */ /* 0x000fe4000780c0ff */
[----:B------:R-:W-:-:S11]  /*0180*/  IADD3.X R9, PT, PT, R3, UR5, RZ, P1, !PT ;  /* 0x0000000503097c10 */ /* 0x000fd60008ffe4ff */
[----:B------:R-:W-:Y:S05]  /*0190*/  @P0 BRA `(.L_x_2) ;  /* 0x0000002000f00947 */ /* 0x000fea0003800000 */
[----:B------:R-:W-:-:S05]  /*01a0*/  IMAD.IADD R10, R2, 0x1, -R17 ;  /* 0x00000001020a7824 */ /* 0x000fca00078e0a11 */
[----:B------:R-:W-:-:S13]  /*01b0*/  ISETP.GT.AND P0, PT, R10, 0xfff, PT ;  /* 0x00000fff0a00780c */ /* 0x000fda0003f04270 */
[----:B------:R-:W-:Y:S05]  /*01c0*/  @P0 BRA `(.L_x_3) ;  /* 0x00000010001c0947 */ /* 0x000fea0003800000 */
[----:B------:R-:W0:Y:S01]  /*01d0*/  S2R R11, SR_TID.X ;  /* 0x00000000000b7919 */ /* 0x000e220000002100 */
[----:B------:R-:W-:Y:S01]  /*01e0*/  BSSY.RECONVERGENT B1, `(.L_x_4) ;  /* 0x000000a000017945 */ /* 0x000fe20003800200 */
[----:B------:R-:W-:Y:S01]  /*01f0*/  IMAD.MOV.U32 R12, RZ, RZ, RZ ;  /* 0x000000ffff0c7224 */ /* 0x000fe200078e00ff */
[----:B0-----:R-:W-:Y:S01]  /*0200*/  ISETP.GE.AND P0, PT, R11, R10, PT ;  /* 0x0000000a0b00720c */ /* 0x001fe20003f06270 */
[----:B------:R-:W-:-:S12]  /*0210*/  IMAD.MOV.U32 R13, RZ, RZ, R11 ;  /* 0x000000ffff0d7224 */ /* 0x000fd800078e000b */
[----:B------:R-:W-:Y:S05]  /*0220*/  @P0 BRA `(.L_x_5) ;  /* 0x0000000000140947 */ /* 0x000fea0003800000 */
[----:B------:R-:W-:-:S05]  /*0230*/  IADD3 R4, P0, PT, R11, R8, RZ ;  /* 0x000000080b047210 */ /* 0x000fca0007f1e0ff */
[----:B------:R-:W-:-:S05]  /*0240*/  IMAD.X R5, RZ, RZ, R9, P0 ;  /* 0x000000ffff057224 */ /* 0x000fca00000e0609 */
[----:B------:R-:W2:Y:S01]  /*0250*/  LDG.E.U8.CONSTANT R4, desc[UR6][R4.64] ;  /* 0x0000000604047981 */ /* 0x000ea2000c1e9100 */
[----:B------:R-:W-:Y:S01]  /*0260*/  VIADD R13, R11, 0x100 ;  /* 0x000001000b0d7836 */ /* 0x000fe20000000000 */
[----:B--2---:R-:W-:-:S07]  /*0270*/  PRMT R12, R4, 0x8880, RZ ;  /* 0x00008880040c7816 */ /* 0x004fce00000000ff */
.L_x_5:
[----:B------:R-:W-:Y:S05]  /*0280*/  BSYNC.RECONVERGENT B1 ;  /* 0x0000000000017941 */ /* 0x000fea0003800200 */
.L_x_4:
[----:B------:R-:W-:Y:S01]  /*0290*/  ISETP.GE.AND P0, PT, R13, R10, PT ;  /* 0x0000000a0d00720c */ /* 0x000fe20003f06270 */
[----:B------:R-:W-:-:S12]  /*02a0*/  BSSY.RECONVERGENT B1, `(.L_x_6) ;  /* 0x000009b000017945 */ /* 0x000fd80003800200 */
[----:B------:R-:W-:Y:S05]  /*02b0*/  @P0 BRA `(.L_x_7) ;  /* 0x0000000800640947 */ /* 0x000fea0003800000 */
[----:B------:R-:W-:Y:S01]  /*02c0*/  LOP3.LUT R4, RZ, R13, RZ, 0x33, !PT ;  /* 0x0000000dff047212 */ /* 0x000fe200078e33ff */
[----:B------:R-:W-:Y:S03]  /*02d0*/  BSSY.RECONVERGENT B2, `(.L_x_8) ;  /* 0x0000016000027945 */ /* 0x000fe60003800200 */
[----:B------:R-:W-:-:S04]  /*02e0*/  IADD3 R2, PT, PT, -R17, R2, R4 ;  /* 0x0000000211027210 */ /* 0x000fc80007ffe104 */
[C---:B------:R-:W-:Y:S02]  /*02f0*/  LOP3.LUT R4, R2.reuse, 0x300, RZ, 0xc0, !PT ;  /* 0x0000030002047812 */ /* 0x040fe400078ec0ff */
[----:B------:R-:W-:Y:S02]  /*0300*/  ISETP.GE.U32.AND P0, PT, R2, 0x300, PT ;  /* 0x000003000200780c */ /* 0x000fe40003f06070 */
[----:B------:R-:W-:-:S13]  /*0310*/  ISETP.NE.AND P1, PT, R4, 0x300, PT ;  /* 0x000003000400780c */ /* 0x000fda0003f25270 */
[----:B------:R-:W-:Y:S05]  /*0320*/  @!P1 BRA `(.L_x_9) ;  /* 0x0000000000409947 */ /* 0x000fea0003800000 */
[----:B------:R-:W-:Y:S02]  /*0330*/  LEA.HI R2, R2, 0x1, RZ, 0x18 ;  /* 0x0000000102027811 */ /* 0x000fe400078fc0ff */
[----:B------:R-:W-:Y:S02]  /*0340*/  IADD3 R17, P1, P2, R17, UR4, R13 ;  /* 0x0000000411117c10 */ /* 0x000fe4000fa3e00d */
[----:B------:R-:W-:Y:S02]  /*0350*/  LOP3.LUT R2, R2, 0x3, RZ, 0xc0, !PT ;  /* 0x0000000302027812 */ /* 0x000fe400078ec0ff */
[----:B------:R-:W-:-:S03]  /*0360*/  IADD3.X R6, PT, PT, R3, UR5, RZ, P1, P2 ;  /* 0x0000000503067c10 */ /* 0x000fc60008fe44ff */
[----:B------:R-:W-:-:S07]  /*0370*/  IMAD.MOV R4, RZ, RZ, -R2 ;  /* 0x000000ffff047224 */ /* 0x000fce00078e0a02 */
.L_x_10:
[----:B------:R-:W-:Y:S02]  /*0380*/  IMAD.MOV.U32 R2, RZ, RZ, R17 ;  /* 0x000000ffff027224 */ /* 0x000fe400078e0011 */
[----:B------:R-:W-:-:S05]  /*0390*/  IMAD.MOV.U32 R3, RZ, RZ, R6 ;  /* 0x000000ffff037224 */ /* 0x000fca00078e0006 */
[----:B------:R-:W2:Y:S01]  /*03a0*/  LDG.E.U8.CONSTANT R2, desc[UR6][R2.64] ;  /* 0x0000000602027981 */ /* 0x000ea2000c1e9100 */
[----:B------:R-:W-:Y:S01]  /*03b0*/  VIADD R4, R4, 0x1 ;  /* 0x0000000104047836 */ /* 0x000fe20000000000 */
[----:B------:R-:W-:Y:S01]  /*03c0*/  IADD3 R17, P2, PT, R17, 0x100, RZ ;  /* 0x0000010011117810 */ /* 0x000fe20007f5e0ff */
[----:B------:R-:W-:-:S03]  /*03d0*/  VIADD R13, R13, 0x100 ;  /* 0x000001000d0d7836 */ /* 0x000fc60000000000 */
[----:B------:R-:W-:Y:S01]  /*03e0*/  ISETP.NE.AND P1, PT, R4, RZ, PT ;  /* 0x000000ff0400720c */ /* 0x000fe20003f25270 */
[----:B------:R-:W-:Y:S01]  /*03f0*/  IMAD.X R6, RZ, RZ, R6, P2 ;  /* 0x000000ffff067224 */ /* 0x000fe200010e0606 */
[----:B--2---:R-:W-:-:S05]  /*0400*/  PRMT R5, R2, 0x8880, RZ ;  /* 0x0000888002057816 */ /* 0x004fca00000000ff */
[----:B------:R-:W-:-:S06]  /*0410*/  IMAD.IADD R12, R5, 0x1, R12 ;  /* 0x00000001050c7824 */ /* 0x000fcc00078e020c */
[----:B------:R-:W-:Y:S05]  /*0420*/  @P1 BRA `(.L_x_10) ;  /* 0xfffffffc00d41947 */ /* 0x000fea000383ffff */
.L_x_9:
[----:B------:R-:W-:Y:S05]  /*0430*/  BSYNC.RECONVERGENT B2 ;  /* 0x0000000000027941 */ /* 0x000fea0003800200 */
.L_x_8:
[----:B------:R-:W-:Y:S05]  /*0440*/  @!P0 BRA `(.L_x_7) ;  /* 0x0000000800008947 */ /* 0x000fea0003800000 */
[----:B------:R-:W-:Y:S01]  /*0450*/  IMAD.IADD R2, R10, 0x1, -R13 ;  /* 0x000000010a027824 */ /* 0x000fe200078e0a0d */
[----:B------:R-:W-:Y:S01]  /*0460*/  BSSY.RECONVERGENT B2, `(.L_x_11) ;  /* 0x0000048000027945 */ /* 0x000fe20003800200 */
[----:B------:R-:W-:-:S03]  /*0470*/  PLOP3.LUT P0, PT, PT, PT, PT, 0x80, 0x8 ;  /* 0x000000000008781c */ /* 0x000fc60003f0f070 */
[----:B------:R-:W-:-:S13]  /*0480*/  ISETP.GT.AND P1, PT, R2, 0xc00, PT ;  /* 0x00000c000200780c */ /* 0x000fda0003f24270 */
[----:B------:R-:W-:Y:S05]  /*0490*/  @!P1 BRA `(.L_x_12) ;  /* 0x0000000400109947 */ /* 0x000fea0003800000 */
[----:B------:R-:W-:Y:S01]  /*04a0*/  PLOP3.LUT P0, PT, PT, PT, PT, 0x8, 0x80 ;  /* 0x000000000080781c */ /* 0x000fe20003f0e170 */
[----:B------:R-:W-:-:S12]  /*04b0*/  VIADD R14, R10, 0xfffff400 ;  /* 0xfffff4000a0e7836 */ /* 0x000fd80000000000 */
.L_x_13:
[C---:B------:R-:W-:Y:S01]  /*04c0*/  IADD3 R26, P1, PT, R13.reuse, R8, RZ ;  /* 0x000000080d1a7210 */ /* 0x040fe20007f3e0ff */
[----:B------:R-:W-:-:S03]  /*04d0*/  VIADD R2, R13, 0x400 ;  /* 0x000004000d027836 */ /* 0x000fc60000000000 */
[----:B------:R-:W-:Y:S02]  /*04e0*/  LEA.HI.X.SX32 R27, R13, R9, 0x1, P1 ;  /* 0x000000090d1b7211 */ /* 0x000fe400008f0eff */
[----:B------:R-:W-:-:S03]  /*04f0*/  IADD3 R4, P1, PT, R2, R8, RZ ;  /* 0x0000000802047210 */ /* 0x000fc60007f3e0ff */
[----:B------:R-:W2:Y:S01]  /*0500*/  LDG.E.U8.CONSTANT R19, desc[UR6][R26.64+0x200] ;  /* 0x000200061a137981 */ /* 0x000ea2000c1e9100 */
[----:B------:R-:W-:Y:S01]  /*0510*/  LEA.HI.X.SX32 R5, R2, R9, 0x1, P1 ;  /* 0x0000000902057211 */ /* 0x000fe200008f0eff */
[----:B------:R-:W-:Y:S02]  /*0520*/  VIADD R3, R13, 0x800 ;  /* 0x000008000d037836 */ /* 0x000fe40000000000 */
[----:B------:R-:W3:Y:S04]  /*0530*/  LDG.E.U8.CONSTANT R21, desc[UR6][R26.64] ;  /* 0x000000061a157981 */ /* 0x000ee8000c1e9100 */
[----:B------:R-:W4:Y:S01]  /*0540*/  LDG.E.U8.CONSTANT R20, desc[UR6][R26.64+0x100] ;  /* 0x000100061a147981 */ /* 0x000f22000c1e9100 */
[----:B------:R-:W-:-:S03]  /*0550*/  IADD3 R2, P1, PT, R3, R8, RZ ;  /* 0x0000000803027210 */ /* 0x000fc60007f3e0ff */
[----:B------:R-:W5:Y:S04]  /*0560*/  LDG.E.U8.CONSTANT R17, desc[UR6][R26.64+0x300] ;  /* 0x000300061a117981 */ /* 0x000f68000c1e9100 */
[----:B------:R-:W5:Y:S04]  /*0570*/  LDG.E.U8.CONSTANT R18, desc[UR6][R4.64] ;  /* 0x0000000604127981 */ /* 0x000f68000c1e9100 */
[----:B------:R-:W5:Y:S01]  /*0580*/  LDG.E.U8.CONSTANT R15, desc[UR6][R4.64+0x100] ;  /* 0x00010006040f7981 */ /* 0x000f62000c1e9100 */
[----:B------:R-:W-:-:S03]  /*0590*/  LEA.HI.X.SX32 R3, R3, R9, 0x1, P1 ;  /* 0x0000000903037211 */ /* 0x000fc600008f0eff */
[----:B------:R-:W5:Y:S04]  /*05a0*/  LDG.E.U8.CONSTANT R16, desc[UR6][R4.64+0x200] ;  /* 0x0002000604107981 */ /* 0x000f68000c1e9100 */
[----:B------:R3:W5:Y:S01]  /*05b0*/  LDG.E.U8.CONSTANT R24, desc[UR6][R4.64+0x300] ;  /* 0x0003000604187981 */ /* 0x000762000c1e9100 */
[----:B------:R-:W-:-:S03]  /*05c0*/  VIADD R7, R13, 0xc00 ;  /* 0x00000c000d077836 */ /* 0x000fc60000000000 */
[----:B------:R-:W5:Y:S04]  /*05d0*/  LDG.E.U8.CONSTANT R25, desc[UR6][R2.64] ;  /* 0x0000000602197981 */ /* 0x000f68000c1e9100 */
[----:B------:R-:W5:Y:S01]  /*05e0*/  LDG.E.U8.CONSTANT R22, desc[UR6][R2.64+0x100] ;  /* 0x0001000602167981 */ /* 0x000f62000c1e9100 */
[----:B------:R-:W-:-:S03]  /*05f0*/  IADD3 R6, P1, PT, R7, R8, RZ ;  /* 0x0000000807067210 */ /* 0x000fc60007f3e0ff */
[----:B------:R-:W5:Y:S01]  /*0600*/  LDG.E.U8.CONSTANT R23, desc[UR6][R2.64+0x200] ;  /* 0x0002000602177981 */ /* 0x000f62000c1e9100 */
[----:B------:R-:W-:-:S03]  /*0610*/  LEA.HI.X.SX32 R7, R7, R9, 0x1, P1 ;  /* 0x0000000907077211 */ /* 0x000fc600008f0eff */
[----:B------:R0:W5:Y:S04]  /*0620*/  LDG.E.U8.CONSTANT R28, desc[UR6][R2.64+0x300] ;  /* 0x00030006021c7981 */ /* 0x000168000c1e9100 */
[----:B------:R-:W5:Y:S04]  /*0630*/  LDG.E.U8.CONSTANT R29, desc[UR6][R6.64] ;  /* 0x00000006061d7981 */ /* 0x000f68000c1e9100 */
[----:B------:R-:W5:Y:S04]  /*0640*/  LDG.E.U8.CONSTANT R27, desc[UR6][R6.64+0x100] ;  /* 0x00010006061b7981 */ /* 0x000f68000c1e9100 */
[----:B------:R-:W5:Y:S04]  /*0650*/  LDG.E.U8.CONSTANT R26, desc[UR6][R6.64+0x200] ;  /* 0x00020006061a7981 */ /* 0x000f68000c1e9100 */
[----:B------:R-:W5:Y:S01]  /*0660*/  LDG.E.U8.CONSTANT R4, desc[UR6][R6.64+0x300] ;  /* 0x0003000606047981 */ /* 0x000f62000c1e9100 */
[----:B------:R-:W-:-:S05]  /*0670*/  VIADD R13, R13, 0x1000 ;  /* 0x000010000d0d7836 */ /* 0x000fca0000000000 */
[----:B------:R-:W-:Y:S02]  /*0680*/  ISETP.GE.AND P1, PT, R13, R14, PT ;  /* 0x0000000e0d00720c */ /* 0x000fe40003f26270 */
[----:B--2---:R-:W-:Y:S02]  /*0690*/  PRMT R19, R19, 0x8880, RZ ;  /* 0x0000888013137816 */ /* 0x004fe400000000ff */
[----:B---3--:R-:W-:-:S03]  /*06a0*/  PRMT R5, R21, 0x8880, RZ ;  /* 0x0000888015057816 */ /* 0x008fc600000000ff */
[----:B0-----:R-:W-:Y:S01]  /*06b0*/  IMAD.MOV.U32 R2, RZ, RZ, R19 ;  /* 0x000000ffff027224 */ /* 0x001fe200078e0013 */
[----:B----4-:R-:W-:Y:S02]  /*06c0*/  PRMT R20, R20, 0x8880, RZ ;  /* 0x0000888014147816 */ /* 0x010fe400000000ff */
[----:B-----5:R-:W-:Y:S02]  /*06d0*/  PRMT R3, R17, 0x8880, RZ ;  /* 0x0000888011037816 */ /* 0x020fe400000000ff */
[----:B------:R-:W-:Y:S02]  /*06e0*/  IADD3 R5, PT, PT, R20, R5, R12 ;  /* 0x0000000514057210 */ /* 0x000fe40007ffe00c */
[----:B------:R-:W-:Y:S02]  /*06f0*/  PRMT R18, R18, 0x8880, RZ ;  /* 0x0000888012127816 */ /* 0x000fe400000000ff */
[----:B------:R-:W-:Y:S02]  /*0700*/  PRMT R15, R15, 0x8880, RZ ;  /* 0x000088800f0f7816 */ /* 0x000fe400000000ff */
[----:B------:R-:W-:Y:S01]  /*0710*/  IADD3 R2, PT, PT, R3, R2, R5 ;  /* 0x0000000203027210 */ /* 0x000fe20007ffe005 */
[----:B------:R-:W-:Y:S01]  /*0720*/  IMAD.MOV.U32 R3, RZ, RZ, R18 ;  /* 0x000000ffff037224 */ /* 0x000fe200078e0012 */
[----:B------:R-:W-:Y:S01]  /*0730*/  PRMT R16, R16, 0x8880, RZ ;  /* 0x0000888010107816 */ /* 0x000fe200000000ff */
[----:B------:R-:W-:Y:S01]  /*0740*/  IMAD.MOV.U32 R5, RZ, RZ, R15 ;  /* 0x000000ffff057224 */ /* 0x000fe200078e000f */
[----:B------:R-:W-:-:S04]  /*0750*/  PRMT R24, R24, 0x8880, RZ ;  /* 0x0000888018187816 */ /* 0x000fc800000000ff */
        /* <DEDUP_REMOVED lines=21> */
[----:B------:R-:W-:-:S05]  /*08b0*/  IMAD.MOV.U32 R3, RZ, RZ, R26 ;  /* 0x000000ffff037224 */ /* 0x000fca00078e001a */
[----:B------:R-:W-:Y:S01]  /*08c0*/  IADD3 R12, PT, PT, R12, R3, R2 ;  /* 0x000000030c0c7210 */ /* 0x000fe20007ffe002 */
[----:B------:R-:W-:Y:S06]  /*08d0*/  @!P1 BRA `(.L_x_13) ;  /* 0xfffffff800f89947 */ /* 0x000fec000383ffff */
.L_x_12:
[----:B------:R-:W-:Y:S05]  /*08e0*/  BSYNC.RECONVERGENT B2 ;  /* 0x0000000000027941 */ /* 0x000fea0003800200 */
.L_x_11:
[----:B------:R-:W-:Y:S01]  /*08f0*/  IMAD.IADD R2, R10, 0x1, -R13 ;  /* 0x000000010a027824 */ /* 0x000fe200078e0a0d */
[----:B------:R-:W-:Y:S04]  /*0900*/  BSSY.RECONVERGENT B2, `(.L_x_14) ;  /* 0x0000022000027945 */ /* 0x000fe80003800200 */
[----:B------:R-:W-:-:S13]  /*0910*/  ISETP.GT.AND P1, PT, R2, 0x400, PT ;  /* 0x000004000200780c */ /* 0x000fda0003f24270 */
[----:B------:R-:W-:Y:S05]  /*0920*/  @!P1 BRA `(.L_x_15) ;  /* 0x00000000007c9947 */ /* 0x000fea0003800000 */
[C---:B------:R-:W-:Y:S01]  /*0930*/  IADD3 R6, P0, PT, R13.reuse, R8, RZ ;  /* 0x000000080d067210 */ /* 0x040fe20007f1e0ff */
[----:B------:R-:W-:-:S03]  /*0940*/  VIADD R3, R13, 0x400 ;  /* 0x000004000d037836 */ /* 0x000fc60000000000 */
[----:B------:R-:W-:Y:S02]  /*0950*/  LEA.HI.X.SX32 R7, R13, R9, 0x1, P0 ;  /* 0x000000090d077211 */ /* 0x000fe400000f0eff */
[----:B------:R-:W-:-:S03]  /*0960*/  IADD3 R2, P0, PT, R3, R8, RZ ;  /* 0x0000000803027210 */ /* 0x000fc60007f1e0ff */
[----:B------:R-:W2:Y:S04]  /*0970*/  LDG.E.U8.CONSTANT R14, desc[UR6][R6.64] ;  /* 0x00000006060e7981 */ /* 0x000ea8000c1e9100 */
[----:B------:R-:W3:Y:S01]  /*0980*/  LDG.E.U8.CONSTANT R15, desc[UR6][R6.64+0x100] ;  /* 0x00010006060f7981 */ /* 0x000ee2000c1e9100 */
[----:B------:R-:W-:-:S03]  /*0990*/  LEA.HI.X.SX32 R3, R3, R9, 0x1, P0 ;  /* 0x0000000903037211 */ /* 0x000fc600000f0eff */
[----:B------:R-:W4:Y:S04]  /*09a0*/  LDG.E.U8.CONSTANT R16, desc[UR6][R6.64+0x200] ;  /* 0x0002000606107981 */ /* 0x000f28000c1e9100 */
[----:B------:R-:W5:Y:S04]  /*09b0*/  LDG.E.U8.CONSTANT R17, desc[UR6][R6.64+0x300] ;  /* 0x0003000606117981 */ /* 0x000f68000c1e9100 */
[----:B------:R-:W5:Y:S04]  /*09c0*/  LDG.E.U8.CONSTANT R18, desc[UR6][R2.64] ;  /* 0x0000000602127981 */ /* 0x000f68000c1e9100 */
[----:B------:R-:W5:Y:S04]  /*09d0*/  LDG.E.U8.CONSTANT R19, desc[UR6][R2.64+0x100] ;  /* 0x0001000602137981 */ /* 0x000f68000c1e9100 */
[----:B------:R-:W5:Y:S04]  /*09e0*/  LDG.E.U8.CONSTANT R4, desc[UR6][R2.64+0x200] ;  /* 0x0002000602047981 */ /* 0x000f68000c1e9100 */
[----:B------:R0:W5:Y:S01]  /*09f0*/  LDG.E.U8.CONSTANT R5, desc[UR6][R2.64+0x300] ;  /* 0x0003000602057981 */ /* 0x000162000c1e9100 */
[----:B------:R-:W-:Y:S01]  /*0a00*/  PLOP3.LUT P0, PT, PT, PT, PT, 0x8, 0x80 ;  /* 0x000000000080781c */ /* 0x000fe20003f0e170 */
[----:B------:R-:W-:Y:S01]  /*0a10*/  VIADD R13, R13, 0x800 ;  /* 0x000008000d0d7836 */ /* 0x000fe20000000000 */
[----:B--2---:R-:W-:-:S02]  /*0a20*/  PRMT R14, R14, 0x8880, RZ ;  /* 0x000088800e0e7816 */ /* 0x004fc400000000ff */
[----:B---3--:R-:W-:-:S03]  /*0a30*/  PRMT R20, R15, 0x8880, RZ ;  /* 0x000088800f147816 */ /* 0x008fc600000000ff */
[----:B------:R-:W-:Y:S01]  /*0a40*/  IMAD.MOV.U32 R15, RZ, RZ, R14 ;  /* 0x000000ffff0f7224 */ /* 0x000fe200078e000e */
[----:B----4-:R-:W-:Y:S01]  /*0a50*/  PRMT R16, R16, 0x8880, RZ ;  /* 0x0000888010107816 */ /* 0x010fe200000000ff */
[----:B------:R-:W-:Y:S01]  /*0a60*/  IMAD.MOV.U32 R14, RZ, RZ, R20 ;  /* 0x000000ffff0e7224 */ /* 0x000fe200078e0014 */
[----:B-----5:R-:W-:-:S03]  /*0a70*/  PRMT R6, R17, 0x8880, RZ ;  /* 0x0000888011067816 */ /* 0x020fc600000000ff */
[----:B------:R-:W-:Y:S01]  /*0a80*/  IMAD.MOV.U32 R7, RZ, RZ, R16 ;  /* 0x000000ffff077224 */ /* 0x000fe200078e0010 */
[----:B------:R-:W-:Y:S02]  /*0a90*/  IADD3 R14, PT, PT, R14, R15, R12 ;  /* 0x0000000f0e0e7210 */ /* 0x000fe40007ffe00c */
[----:B0-----:R-:W-:Y:S02]  /*0aa0*/  PRMT R3, R18, 0x8880, RZ ;  /* 0x0000888012037816 */ /* 0x001fe400000000ff */
[----:B------:R-:W-:Y:S02]  /*0ab0*/  IADD3 R6, PT, PT, R6, R7, R14 ;  /* 0x0000000706067210 */ /* 0x000fe40007ffe00e */
[----:B------:R-:W-:Y:S02]  /*0ac0*/  PRMT R2, R19, 0x8880, RZ ;  /* 0x0000888013027816 */ /* 0x000fe400000000ff */
[----:B------:R-:W-:Y:S02]  /*0ad0*/  PRMT R4, R4, 0x8880, RZ ;  /* 0x0000888004047816 */ /* 0x000fe400000000ff */
[----:B------:R-:W-:-:S02]  /*0ae0*/  IADD3 R2, PT, PT, R2, R3, R6 ;  /* 0x0000000302027210 */ /* 0x000fc40007ffe006 */
[----:B------:R-:W-:Y:S01]  /*0af0*/  PRMT R12, R5, 0x8880, RZ ;  /* 0x00008880050c7816 */ /* 0x000fe200000000ff */
[----:B------:R-:W-:-:S05]  /*0b00*/  IMAD.MOV.U32 R3, RZ, RZ, R4 ;  /* 0x000000ffff037224 */ /* 0x000fca00078e0004 */
[----:B------:R-:W-:-:S07]  /*0b10*/  IADD3 R12, PT, PT, R12, R3, R2 ;  /* 0x000000030c0c7210 */ /* 0x000fce0007ffe002 */
.L_x_15:
[----:B------:R-:W-:Y:S05]  /*0b20*/  BSYNC.RECONVERGENT B2 ;  /* 0x0000000000027941 */ /* 0x000fea0003800200 */
.L_x_14:
[----:B------:R-:W-:-:S13]  /*0b30*/  ISETP.LT.OR P0, PT, R13, R10, P0 ;  /* 0x0000000a0d00720c */ /* 0x000fda0000701670 */
[----:B------:R-:W-:Y:S05]  /*0b40*/  @!P0 BRA `(.L_x_7) ;  /* 0x0000000000408947 */ /* 0x000fea0003800000 */
[----:B------:R-:W-:-:S04]  /*0b50*/  IADD3 R8, P0, PT, R13, R8, RZ ;  /* 0x000000080d087210 */ /* 0x000fc80007f1e0ff */
[----:B------:R-:W-:-:S05]  /*0b60*/  LEA.HI.X.SX32 R9, R13, R9, 0x1, P0 ;  /* 0x000000090d097211 */ /* 0x000fca00000f0eff */
[----:B------:R-:W2:Y:S04]  /*0b70*/  LDG.E.U8.CONSTANT R2, desc[UR6][R8.64] ;  /* 0x0000000608027981 */ /* 0x000ea8000c1e9100 */
[----:B------:R-:W3:Y:S04]  /*0b80*/  LDG.E.U8.CONSTANT R3, desc[UR6][R8.64+0x100] ;  /* 0x0001000608037981 */ /* 0x000ee8000c1e9100 */
[----:B------:R-:W4:Y:S04]  /*0b90*/  LDG.E.U8.CONSTANT R4, desc[UR6][R8.64+0x200] ;  /* 0x0002000608047981 */ /* 0x000f28000c1e9100 */
[----:B------:R-:W5:Y:S01]  /*0ba0*/  LDG.E.U8.CONSTANT R5, desc[UR6][R8.64+0x300] ;  /* 0x0003000608057981 */ /* 0x000f62000c1e9100 */
[----:B--2---:R-:W-:-:S02]  /*0bb0*/  PRMT R2, R2, 0x8880, RZ ;  /* 0x0000888002027816 */ /* 0x004fc400000000ff */
[----:B---3--:R-:W-:-:S03]  /*0bc0*/  PRMT R6, R3, 0x8880, RZ ;  /* 0x0000888003067816 */ /* 0x008fc600000000ff */
[----:B------:R-:W-:Y:S01]  /*0bd0*/  IMAD.MOV.U32 R3, RZ, RZ, R2 ;  /* 0x000000ffff037224 */ /* 0x000fe200078e0002 */
[----:B----4-:R-:W-:Y:S01]  /*0be0*/  PRMT R4, R4, 0x8880, RZ ;  /* 0x0000888004047816 */ /* 0x010fe200000000ff */
[----:B------:R-:W-:Y:S01]  /*0bf0*/  IMAD.MOV.U32 R2, RZ, RZ, R6 ;  /* 0x000000ffff027224 */ /* 0x000fe200078e0006 */
[----:B-----5:R-:W-:-:S03]  /*0c00*/  PRMT R7, R5, 0x8880, RZ ;  /* 0x0000888005077816 */ /* 0x020fc600000000ff */
[----:B------:R-:W-:Y:S01]  /*0c10*/  IMAD.MOV.U32 R5, RZ, RZ, R4 ;  /* 0x000000ffff057224 */ /* 0x000fe200078e0004 */
[----:B------:R-:W-:Y:S01]  /*0c20*/  IADD3 R2, PT, PT, R2, R3, R12 ;  /* 0x0000000302027210 */ /* 0x000fe20007ffe00c */
[----:B------:R-:W-:-:S05]  /*0c30*/  IMAD.MOV.U32 R4, RZ, RZ, R7 ;  /* 0x000000ffff047224 */ /* 0x000fca00078e0007 */
[----:B------:R-:W-:-:S07]  /*0c40*/  IADD3 R12, PT, PT, R4, R5, R2 ;  /* 0x00000005040c7210 */ /* 0x000fce0007ffe002 */
.L_x_7:
[----:B------:R-:W-:Y:S05]  /*0c50*/  BSYNC.RECONVERGENT B1 ;  /* 0x0000000000017941 */ /* 0x000fea0003800200 */
.L_x_6:
[----:B------:R-:W-:-:S13]  /*0c60*/  ISETP.GE.AND P0, PT, R10, 0x100, PT ;  /* 0x000001000a00780c */ /* 0x000fda0003f06270 */
[----:B------:R-:W-:Y:S05]  /*0c70*/  @!P0 BRA `(.L_x_16) ;  /* 0x0000000000648947 */ /* 0x000fea0003800000 */
[----:B------:R-:W0:Y:S01]  /*0c80*/  S2R R2, SR_LANEID ;  /* 0x0000000000027919 */ /* 0x000e220000000000 */
[----:B------:R-:W1:Y:S01]  /*0c90*/  REDUX.SUM.S32 UR4, R12 ;  /* 0x000000000c0473c4 */ /* 0x000e62000000c200 */
[----:B0-----:R-:W-:-:S13]  /*0ca0*/  ISETP.NE.AND P0, PT, R2, RZ, PT ;  /* 0x000000ff0200720c */ /* 0x001fda0003f05270 */
[----:B------:R-:W0:Y:S01]  /*0cb0*/  @!P0 S2R R4, SR_CgaCtaId ;  /* 0x0000000000048919 */ /* 0x000e220000008800 */
[----:B------:R-:W-:Y:S02]  /*0cc0*/  @!P0 MOV R3, 0x400 ;  /* 0x0000040000038802 */ /* 0x000fe40000000f00 */
[----:B------:R-:W-:-:S04]  /*0cd0*/  @!P0 SHF.R.U32.HI R2, RZ, 0x3, R11 ;  /* 0x00000003ff028819 */ /* 0x000fc8000001160b */
[----:B------:R-:W-:Y:S02]  /*0ce0*/  @!P0 LOP3.LUT R2, R2, 0x7c, RZ, 0xc0, !PT ;  /* 0x0000007c02028812 */ /* 0x000fe400078ec0ff */
[----:B0-----:R-:W-:Y:S01]  /*0cf0*/  @!P0 LEA R5, R4, R3, 0x18 ;  /* 0x0000000304058211 */ /* 0x001fe200078ec0ff */
[----:B-1----:R-:W-:-:S04]  /*0d00*/  IMAD.U32 R3, RZ, RZ, UR4 ;  /* 0x00000004ff037e24 */ /* 0x002fc8000f8e00ff */
[----:B------:R-:W-:-:S05]  /*0d10*/  @!P0 IMAD.IADD R2, R2, 0x1, R5 ;  /* 0x0000000102028824 */ /* 0x000fca00078e0205 */
[----:B------:R2:W-:Y:S01]  /*0d20*/  @!P0 STS [R2+0x8], R3 ;  /* 0x0000080302008388 */ /* 0x0005e20000000800 */
[----:B------:R-:W-:Y:S01]  /*0d30*/  BAR.SYNC.DEFER_BLOCKING 0x0 ;  /* 0x0000000000007b1d */ /* 0x000fe20000010000 */
[----:B------:R-:W-:-:S13]  /*0d40*/  ISETP.NE.AND P0, PT, R11, RZ, PT ;  /* 0x000000ff0b00720c */ /* 0x000fda0003f05270 */
[----:B--2---:R-:W-:Y:S05]  /*0d50*/  @P0 BRA `(.L_x_17) ;  /* 0x0000003c00900947 */ /* 0x004fea0003800000 */
[----:B------:R-:W0:Y:S01]  /*0d60*/  S2UR UR5, SR_CgaCtaId ;  /* 0x00000000000579c3 */ /* 0x000e220000008800 */
[----:B------:R-:W-:Y:S02]  /*0d70*/  UMOV UR4, 0x400 ;  /* 0x0000040000047882 */ /* 0x000fe40000000000 */
[----:B0-----:R-:W-:-:S09]  /*0d80*/  ULEA UR4, UR5, UR4, 0x18 ;  /* 0x0000000405047291 */ /* 0x001fd2000f8ec0ff */
[----:B------:R-:W-:Y:S04]  /*0d90*/  LDS R2, [UR4+0xc] ;  /* 0x00000c04ff027984 */ /* 0x000fe80008000800 */
[----:B------:R-:W0:Y:S04]  /*0da0*/  LDS.128 R4, [UR4+0x10] ;  /* 0x00001004ff047984 */ /* 0x000e280008000c00 */
[----:B------:R-:W1:Y:S01]  /*0db0*/  LDS.64 R8, [UR4+0x20] ;  /* 0x00002004ff087984 */ /* 0x000e620008000a00 */
[----:B0-----:R-:W-:-:S04]  /*0dc0*/  IADD3 R2, PT, PT, R4, R2, R3 ;  /* 0x0000000204027210 */ /* 0x001fc80007ffe003 */
[----:B------:R-:W-:-:S04]  /*0dd0*/  IADD3 R2, PT, PT, R6, R2, R5 ;  /* 0x0000000206027210 */ /* 0x000fc80007ffe005 */
[----:B-1----:R-:W-:-:S05]  /*0de0*/  IADD3 R2, PT, PT, R8, R2, R7 ;  /* 0x0000000208027210 */ /* 0x002fca0007ffe007 */
[----:B------:R-:W-:Y:S01]  /*0df0*/  IMAD.IADD R3, R2, 0x1, R9 ;  /* 0x0000000102037824 */ /* 0x000fe200078e0209 */
[----:B------:R-:W-:Y:S06]  /*0e00*/  BRA `(.L_x_17) ;  /* 0x0000003c00647947 */ /* 0x000fec0003800000 */
.L_x_16:
[----:B------:R-:W-:Y:S01]  /*0e10*/  LOP3.LUT R2, R11, 0x3e0, RZ, 0xc0, !PT ;  /* 0x000003e00b027812 */ /* 0x000fe200078ec0ff */
[----:B------:R-:W0:Y:S03]  /*0e20*/  S2R R8, SR_LANEID ;  /* 0x0000000000087919 */ /* 0x000e260000000000 */
[----:B------:R-:W-:Y:S01]  /*0e30*/  LOP3.LUT R5, RZ, R2, RZ, 0x33, !PT ;  /* 0x00000002ff057212 */ /* 0x000fe200078e33ff */
[----:B------:R-:W-:-:S04]  /*0e40*/  VIADD R3, R2, 0x20 ;  /* 0x0000002002037836 */ /* 0x000fc80000000000 */
[----:B------:R-:W-:Y:S01]  /*0e50*/  IMAD.IADD R5, R10, 0x1, R5 ;  /* 0x000000010a057824 */ /* 0x000fe200078e0205 */
[----:B------:R-:W-:-:S04]  /*0e60*/  ISETP.GT.AND P0, PT, R3, R10, PT ;  /* 0x0000000a0300720c */ /* 0x000fc80003f04270 */
[----:B------:R-:W-:-:S05]  /*0e70*/  SEL R5, R5, 0x1f, P0 ;  /* 0x0000001f05057807 */ /* 0x000fca0000000000 */
[----:B------:R-:W1:Y:S01]  /*0e80*/  SHFL.DOWN PT, R2, R12, 0x1, R5 ;  /* 0x082000000c027989 */ /* 0x000e6200000e0005 */
[CC--:B0-----:R-:W-:Y:S01]  /*0e90*/  ISETP.GE.AND P0, PT, R8.reuse, R5.reuse, PT ;  /* 0x000000050800720c */ /* 0x0c1fe20003f06270 */
[C---:B------:R-:W-:Y:S01]  /*0ea0*/  VIADD R4, R8.reuse, 0x2 ;  /* 0x0000000208047836 */ /* 0x040fe20000000000 */
[C---:B------:R-:W-:Y:S01]  /*0eb0*/  ISETP.NE.AND P1, PT, R8.reuse, RZ, PT ;  /* 0x000000ff0800720c */ /* 0x040fe20003f25270 */
[----:B------:R-:W-:Y:S01]  /*0ec0*/  VIADD R6, R8, 0x4 ;  /* 0x0000000408067836 */ /* 0x000fe20000000000 */
[----:B-1----:R-:W-:Y:S02]  /*0ed0*/  SEL R3, R2, RZ, !P0 ;  /* 0x000000ff02037207 */ /* 0x002fe40004000000 */
[----:B------:R-:W-:-:S03]  /*0ee0*/  ISETP.GT.AND P0, PT, R4, R5, PT ;  /* 0x000000050400720c */ /* 0x000fc60003f04270 */
[----:B------:R-:W-:-:S06]  /*0ef0*/  IMAD.IADD R2, R3, 0x1, R12 ;  /* 0x0000000103027824 */ /* 0x000fcc00078e020c */
[----:B------:R-:W0:Y:S01]  /*0f00*/  @!P1 S2R R9, SR_CgaCtaId ;  /* 0x0000000000099919 */ /* 0x000e220000008800 */
[----:B------:R-:W-:Y:S01]  /*0f10*/  @!P1 SHF.R.U32.HI R7, RZ, 0x3, R11 ;  /* 0x00000003ff079819 */ /* 0x000fe2000001160b */
[----:B------:R-:W1:Y:S03]  /*0f20*/  SHFL.DOWN PT, R3, R2, 0x2, R5 ;  /* 0x0840000002037989 */ /* 0x000e6600000e0005 */
[----:B------:R-:W-:Y:S02]  /*0f30*/  @!P1 LOP3.LUT R7, R7, 0x7c, RZ, 0xc0, !PT ;  /* 0x0000007c07079812 */ /* 0x000fe400078ec0ff */
[----:B-1----:R-:W-:Y:S02]  /*0f40*/  SEL R3, R3, RZ, !P0 ;  /* 0x000000ff03037207 */ /* 0x002fe40004000000 */
[----:B------:R-:W-:-:S03]  /*0f50*/  ISETP.GT.AND P0, PT, R6, R5, PT ;  /* 0x000000050600720c */ /* 0x000fc60003f04270 */
[----:B------:R-:W-:Y:S02]  /*0f60*/  IMAD.IADD R4, R2, 0x1, R3 ;  /* 0x0000000102047824 */ /* 0x000fe400078e0203 */
[----:B------:R-:W-:-:S03]  /*0f70*/  VIADD R2, R8, 0x8 ;  /* 0x0000000808027836 */ /* 0x000fc60000000000 */
[----:B------:R-:W1:Y:S02]  /*0f80*/  SHFL.DOWN PT, R3, R4, 0x4, R5 ;  /* 0x0880000004037989 */ /* 0x000e6400000e0005 */
[----:B-1----:R-:W-:Y:S02]  /*0f90*/  SEL R3, R3, RZ, !P0 ;  /* 0x000000ff03037207 */ /* 0x002fe40004000000 */
[----:B------:R-:W-:-:S03]  /*0fa0*/  ISETP.GT.AND P0, PT, R2, R5, PT ;  /* 0x000000050200720c */ /* 0x000fc60003f04270 */
[----:B------:R-:W-:Y:S02]  /*0fb0*/  IMAD.IADD R6, R4, 0x1, R3 ;  /* 0x0000000104067824 */ /* 0x000fe400078e0203 */
[----:B------:R-:W-:Y:S01]  /*0fc0*/  VIADD R4, R8, 0x10 ;  /* 0x0000001008047836 */ /* 0x000fe20000000000 */
[----:B------:R-:W-:Y:S02]  /*0fd0*/  @!P1 MOV R8, 0x400 ;  /* 0x0000040000089802 */ /* 0x000fe40000000f00 */
[----:B------:R-:W1:Y:S02]  /*0fe0*/  SHFL.DOWN PT, R3, R6, 0x8, R5 ;  /* 0x0900000006037989 */ /* 0x000e6400000e0005 */
[----:B0-----:R-:W-:-:S05]  /*0ff0*/  @!P1 LEA R8, R9, R8, 0x18 ;  /* 0x0000000809089211 */ /* 0x001fca00078ec0ff */
[----:B------:R-:W-:Y:S01]  /*1000*/  @!P1 IMAD.IADD R8, R7, 0x1, R8 ;  /* 0x0000000107089824 */ /* 0x000fe200078e0208 */
[----:B-1----:R-:W-:Y:S02]  /*1010*/  SEL R3, R3, RZ, !P0 ;  /* 0x000000ff03037207 */ /* 0x002fe40004000000 */
[----:B------:R-:W-:-:S03]  /*1020*/  ISETP.GT.AND P0, PT, R4, R5, PT ;  /* 0x000000050400720c */ /* 0x000fc60003f04270 */
[----:B------:R-:W-:-:S05]  /*1030*/  IMAD.IADD R2, R6, 0x1, R3 ;  /* 0x0000000106027824 */ /* 0x000fca00078e0203 */
[----:B------:R-:W0:Y:S02]  /*1040*/  SHFL.DOWN PT, R3, R2, 0x10, R5 ;  /* 0x0a00000002037989 */ /* 0x000e2400000e0005 */
[----:B0-----:R-:W-:Y:S02]  /*1050*/  SEL R3, R3, RZ, !P0 ;  /* 0x000000ff03037207 */ /* 0x001fe40004000000 */
[----:B------:R-:W-:-:S03]  /*1060*/  ISETP.NE.AND P0, PT, R11, RZ, PT ;  /* 0x000000ff0b00720c */ /* 0x000fc60003f05270 */
[----:B------:R-:W-:-:S05]  /*1070*/  IMAD.IADD R3, R2, 0x1, R3 ;  /* 0x0000000102037824 */ /* 0x000fca00078e0203 */
[----:B------:R1:W-:Y:S01]  /*1080*/  @!P1 STS [R8+0x8], R3 ;  /* 0x0000080308009388 */ /* 0x0003e20000000800 */
[----:B------:R-:W-:Y:S06]  /*1090*/  BAR.SYNC.DEFER_BLOCKING 0x0 ;  /* 0x0000000000007b1d */ /* 0x000fec0000010000 */
[----:B------:R-:W-:Y:S05]  /*10a0*/  @P0 BRA `(.L_x_17) ;  /* 0x0000003800bc0947 */ /* 0x000fea0003800000 */
[----:B------:R-:W0:Y:S01]  /*10b0*/  S2UR UR5, SR_CgaCtaId ;  /* 0x00000000000579c3 */ /* 0x000e220000008800 */
[----:B------:R-:W-:Y:S01]  /*10c0*/  UMOV UR4, 0x400 ;  /* 0x0000040000047882 */ /* 0x000fe20000000000 */
[C---:B------:R-:W-:Y:S02]  /*10d0*/  ISETP.GT.AND P2, PT, R10.reuse, 0x40, PT ;  /* 0x000000400a00780c */ /* 0x040fe40003f44270 */
[C---:B------:R-:W-:Y:S02]  /*10e0*/  ISETP.GT.AND P1, PT, R10.reuse, 0x20, PT ;  /* 0x000000200a00780c */ /* 0x040fe40003f24270 */
[----:B------:R-:W-:Y:S01]  /*10f0*/  ISETP.GT.AND P3, PT, R10, 0x80, PT ;  /* 0x000000800a00780c */ /* 0x000fe20003f64270 */
[----:B0-----:R-:W-:-:S09]  /*1100*/  ULEA UR4, UR5, UR4, 0x18 ;  /* 0x0000000405047291 */ /* 0x001fd2000f8ec0ff */
[----:B------:R-:W0:Y:S04]  /*1110*/  LDS.128 R4, [UR4+0x10] ;  /* 0x00001004ff047984 */ /* 0x000e280008000c00 */
[----:B------:R-:W2:Y:S04]  /*1120*/  LDS R2, [UR4+0xc] ;  /* 0x00000c04ff027984 */ /* 0x000ea80008000800 */
[----:B-1----:R-:W1:Y:S01]  /*1130*/  LDS.64 R8, [UR4+0x20] ;  /* 0x00002004ff087984 */ /* 0x002e620008000a00 */
[----:B0-----:R-:W-:Y:S02]  /*1140*/  SEL R4, R4, RZ, P2 ;  /* 0x000000ff04047207 */ /* 0x001fe40001000000 */
[----:B------:R-:W-:-:S02]  /*1150*/  ISETP.GT.AND P2, PT, R10, 0x60, PT ;  /* 0x000000600a00780c */ /* 0x000fc40003f44270 */
[----:B--2---:R-:W-:Y:S02]  /*1160*/  SEL R2, R2, RZ, P1 ;  /* 0x000000ff02027207 */ /* 0x004fe40000800000 */
[----:B------:R-:W-:Y:S02]  /*1170*/  SEL R5, R5, RZ, P2 ;  /* 0x000000ff05057207 */ /* 0x000fe40001000000 */
[----:B------:R-:W-:Y:S02]  /*1180*/  IADD3 R2, PT, PT, R4, R2, R3 ;  /* 0x0000000204027210 */ /* 0x000fe40007ffe003 */
[----:B------:R-:W-:Y:S02]  /*1190*/  ISETP.GT.AND P1, PT, R10, 0xa0, PT ;  /* 0x000000a00a00780c */ /* 0x000fe40003f24270 */
[----:B------:R-:W-:Y:S02]  /*11a0*/  SEL R6, R6, RZ, P3 ;  /* 0x000000ff06067207 */ /* 0x000fe40001800000 */
[----:B------:R-:W-:-:S02]  /*11b0*/  ISETP.GT.AND P2, PT, R10, 0xc0, PT ;  /* 0x000000c00a00780c */ /* 0x000fc40003f44270 */
[----:B------:R-:W-:Y:S02]  /*11c0*/  ISETP.GT.AND P3, PT, R10, 0xe0, PT ;  /* 0x000000e00a00780c */ /* 0x000fe40003f64270 */
[----:B------:R-:W-:Y:S02]  /*11d0*/  SEL R7, R7, RZ, P1 ;  /* 0x000000ff07077207 */ /* 0x000fe40000800000 */
[----:B------:R-:W-:Y:S02]  /*11e0*/  IADD3 R2, PT, PT, R6, R2, R5 ;  /* 0x0000000206027210 */ /* 0x000fe40007ffe005 */
[----:B-1----:R-:W-:Y:S02]  /*11f0*/  SEL R8, R8, RZ, P2 ;  /* 0x000000ff08087207 */ /* 0x002fe40001000000 */
[----:B------:R-:W-:Y:S02]  /*1200*/  SEL R9, R9, RZ, P3 ;  /* 0x000000ff09097207 */ /* 0x000fe40001800000 */
[----:B------:R-:W-:-:S05]  /*1210*/  IADD3 R2, PT, PT, R8, R2, R7 ;  /* 0x0000000208027210 */ /* 0x000fca0007ffe007 */
[----:B------:R-:W-:Y:S01]  /*1220*/  IMAD.IADD R3, R2, 0x1, R9 ;  /* 0x0000000102037824 */ /* 0x000fe200078e0209 */
[----:B------:R-:W-:Y:S06]  /*1230*/  BRA `(.L_x_17) ;  /* 0x0000003800587947 */ /* 0x000fec0003800000 */
.L_x_3:
[----:B------:R-:W0:Y:S02]  /*1240*/  S2R R12, SR_TID.X ;  /* 0x00000000000c7919 */ /* 0x000e240000002100 */
[----:B0-----:R-:W-:-:S05]  /*1250*/  IMAD.SHL.U32 R3, R12, 0x4, RZ ;  /* 0x000000040c037824 */ /* 0x001fca00078e00ff */
[----:B------:R-:W-:-:S05]  /*1260*/  IADD3 R8, P0, PT, R3, R8, RZ ;  /* 0x0000000803087210 */ /* 0x000fca0007f1e0ff */
[----:B------:R-:W-:-:S05]  /*1270*/  IMAD.X R9, RZ, RZ, R9, P0 ;  /* 0x000000ffff097224 */ /* 0x000fca00000e0609 */
[----:B------:R-:W2:Y:S04]  /*1280*/  LDG.E.CONSTANT R4, desc[UR6][R8.64] ;  /* 0x0000000608047981 */ /* 0x000ea8000c1e9900 */
[----:B------:R-:W3:Y:S04]  /*1290*/  LDG.E.CONSTANT R5, desc[UR6][R8.64+0x400] ;  /* 0x0004000608057981 */ /* 0x000ee8000c1e9900 */
[----:B------:R-:W4:Y:S04]  /*12a0*/  LDG.E.CONSTANT R3, desc[UR6][R8.64+0x800] ;  /* 0x0008000608037981 */ /* 0x000f28000c1e9900 */
[----:B------:R4:W5:Y:S01]  /*12b0*/  LDG.E.CONSTANT R22, desc[UR6][R8.64+0xc00] ;  /* 0x000c000608167981 */ /* 0x000962000c1e9900 */
[C---:B--2---:R-:W-:Y:S01]  /*12c0*/  IMAD.U32 R7, R4.reuse, 0x10000, RZ ;  /* 0x0001000004077824 */ /* 0x044fe200078e00ff */
[----:B------:R-:W-:-:S04]  /*12d0*/  PRMT R6, R4, 0x8880, RZ ;  /* 0x0000888004067816 */ /* 0x000fc800000000ff */
[----:B------:R-:W-:Y:S01]  /*12e0*/  LEA.HI.SX32 R7, R7, R6, 0x8 ;  /* 0x0000000607077211 */ /* 0x000fe200078f42ff */
[----:B------:R-:W-:Y:S01]  /*12f0*/  IMAD.SHL.U32 R6, R4, 0x100, RZ ;  /* 0x0000010004067824 */ /* 0x000fe200078e00ff */
[----:B----4-:R-:W-:-:S04]  /*1300*/  PRMT R8, R3, 0x8880, RZ ;  /* 0x0000888003087816 */ /* 0x010fc800000000ff */
[----:B------:R-:W-:Y:S02]  /*1310*/  LEA.HI.SX32 R7, R6, R7, 0x8 ;  /* 0x0000000706077211 */ /* 0x000fe400078f42ff */
[----:B---3--:R-:W-:Y:S02]  /*1320*/  PRMT R6, R5, 0x8880, RZ ;  /* 0x0000888005067816 */ /* 0x008fe400000000ff */
[----:B------:R-:W-:-:S03]  /*1330*/  LEA.HI.SX32 R7, R4, R7, 0x8 ;  /* 0x0000000704077211 */ /* 0x000fc600078f42ff */
[----:B------:R-:W-:-:S04]  /*1340*/  IMAD.MOV.U32 R4, RZ, RZ, R6 ;  /* 0x000000ffff047224 */ /* 0x000fc800078e0006 */
[----:B------:R-:W-:Y:S02]  /*1350*/  IMAD.IADD R7, R4, 0x1, R7 ;  /* 0x0000000104077824 */ /* 0x000fe400078e0207 */
[----:B------:R-:W-:-:S05]  /*1360*/  IMAD.U32 R4, R5, 0x10000, RZ ;  /* 0x0001000005047824 */ /* 0x000fca00078e00ff */
[----:B------:R-:W-:Y:S01]  /*1370*/  LEA.HI.SX32 R7, R4, R7, 0x8 ;  /* 0x0000000704077211 */ /* 0x000fe200078f42ff */
[----:B------:R-:W-:-:S05]  /*1380*/  IMAD.SHL.U32 R4, R5, 0x100, RZ ;  /* 0x0000010005047824 */ /* 0x000fca00078e00ff */
[----:B------:R-:W-:Y:S01]  /*1390*/  LEA.HI.SX32 R6, R4, R7, 0x8 ;  /* 0x0000000704067211 */ /* 0x000fe200078f42ff */
[----:B------:R-:W-:Y:S02]  /*13a0*/  IMAD.MOV.U32 R4, RZ, RZ, R8 ;  /* 0x000000ffff047224 */ /* 0x000fe400078e0008 */
[----:B------:R-:W-:Y:S01]  /*13b0*/  IMAD.MOV.U32 R8, RZ, RZ, RZ ;  /* 0x000000ffff087224 */ /* 0x000fe200078e00ff */
[----:B------:R-:W-:Y:S01]  /*13c0*/  LEA.HI.SX32 R7, R5, R6, 0x8 ;  /* 0x0000000605077211 */ /* 0x000fe200078f42ff */
[----:B------:R-:W-:-:S04]  /*13d0*/  IMAD.U32 R5, R3, 0x10000, RZ ;  /* 0x0001000003057824 */ /* 0x000fc800078e00ff */
[----:B------:R-:W-:Y:S01]  /*13e0*/  IMAD.IADD R6, R4, 0x1, R7 ;  /* 0x0000000104067824 */ /* 0x000fe200078e0207 */
[----:B-----5:R-:W-:Y:S01]  /*13f0*/  PRMT R7, R22, 0x8880, RZ ;  /* 0x0000888016077816 */ /* 0x020fe200000000ff */
[----:B------:R-:W-:-:S03]  /*1400*/  IMAD.SHL.U32 R4, R3, 0x100, RZ ;  /* 0x0000010003047824 */ /* 0x000fc600078e00ff */
[----:B------:R-:W-:-:S04]  /*1410*/  LEA.HI.SX32 R5, R5, R6, 0x8 ;  /* 0x0000000605057211 */ /* 0x000fc800078f42ff */
[----:B------:R-:W-:Y:S01]  /*1420*/  LEA.HI.SX32 R6, R4, R5, 0x8 ;  /* 0x0000000504067211 */ /* 0x000fe200078f42ff */
[----:B------:R-:W-:Y:S02]  /*1430*/  IMAD.MOV.U32 R4, RZ, RZ, R7 ;  /* 0x000000ffff047224 */ /* 0x000fe400078e0007 */
[----:B------:R-:W-:Y:S01]  /*1440*/  IMAD.U32 R5, R22, 0x10000, RZ ;  /* 0x0001000016057824 */ /* 0x000fe200078e00ff */
[----:B------:R-:W-:Y:S01]  /*1450*/  LEA.HI.SX32 R3, R3, R6, 0x8 ;  /* 0x0000000603037211 */ /* 0x000fe200078f42ff */
[----:B------:R-:W-:-:S04]  /*1460*/  IMAD.IADD R7, R17, 0x1, R12 ;  /* 0x0000000111077824 */ /* 0x000fc800078e020c */
[----:B------:R-:W-:Y:S02]  /*1470*/  IMAD.IADD R6, R4, 0x1, R3 ;  /* 0x0000000104067824 */ /* 0x000fe400078e0203 */
[----:B------:R-:W-:Y:S02]  /*1480*/  VIADD R3, R17, 0x1000 ;  /* 0x0000100011037836 */ /* 0x000fe40000000000 */
[----:B------:R-:W-:Y:S01]  /*1490*/  IMAD.SHL.U32 R4, R22, 0x100, RZ ;  /* 0x0000010016047824 */ /* 0x000fe200078e00ff */
[----:B------:R-:W-:Y:S01]  /*14a0*/  LEA.HI.SX32 R5, R5, R6, 0x8 ;  /* 0x0000000605057211 */ /* 0x000fe200078f42ff */
[----:B------:R-:W-:-:S03]  /*14b0*/  VIADD R6, R2, 0xfffff000 ;  /* 0xfffff00002067836 */ /* 0x000fc60000000000 */
[----:B------:R-:W-:Y:S01]  /*14c0*/  LEA.HI.SX32 R5, R4, R5, 0x8 ;  /* 0x0000000504057211 */ /* 0x000fe200078f42ff */
[----:B------:R-:W-:Y:S01]  /*14d0*/  VIADD R4, R2, 0xffffefff ;  /* 0xffffefff02047836 */ /* 0x000fe20000000000 */
[----:B------:R-:W-:Y:S02]  /*14e0*/  ISETP.GT.AND P0, PT, R3, R6, PT ;  /* 0x000000060300720c */ /* 0x000fe40003f04270 */
[----:B------:R-:W-:Y:S01]  /*14f0*/  LEA.HI.SX32 R22, R22, R5, 0x8 ;  /* 0x0000000516167211 */ /* 0x000fe200078f42ff */
[----:B------:R-:W-:Y:S02]  /*1500*/  VIADD R5, R17, 0x1100 ;  /* 0x0000110011057836 */ /* 0x000fe40000000000 */
[----:B------:R-:W-:-:S08]  /*1510*/  IMAD.IADD R6, R4, 0x1, -R7 ;  /* 0x0000000104067824 */ /* 0x000fd000078e0a07 */
[----:B------:R-:W-:Y:S05]  /*1520*/  @P0 BRA `(.L_x_18) ;  /* 0x0000000000cc0947 */ /* 0x000fea0003800000 */
[----:B------:R-:W0:Y:S01]  /*1530*/  LDCU.64 UR4, c[0x0][0x380] ;  /* 0x00007000ff0477ac */ /* 0x000e220008000a00 */
[----:B------:R-:W-:Y:S01]  /*1540*/  NOP ;  /* 0x0000000000007918 */ /* 0x000fe20000000000 */
.L_x_20:
[----:B------:R-:W-:Y:S01]  /*1550*/  IMAD.SHL.U32 R14, R12, 0x4, RZ ;  /* 0x000000040c0e7824 */ /* 0x000fe200078e00ff */
[----:B------:R-:W-:-:S04]  /*1560*/  SHF.R.S32.HI R9, RZ, 0x1f, R17 ;  /* 0x0000001fff097819 */ /* 0x000fc80000011411 */
[----:B0-----:R-:W-:-:S04]  /*1570*/  IADD3 R14, P0, P1, R17, UR4, R14 ;  /* 0x00000004110e7c10 */ /* 0x001fc8000f91e00e */
[----:B------:R-:W-:-:S05]  /*1580*/  IADD3.X R15, PT, PT, R9, UR5, RZ, P0, P1 ;  /* 0x00000005090f7c10 */ /* 0x000fca00087e24ff */
[----:B------:R-:W2:Y:S04]  /*1590*/  LDG.E.CONSTANT R13, desc[UR6][R14.64+0x1000] ;  /* 0x001000060e0d7981 */ /* 0x000ea8000c1e9900 */
[----:B------:R-:W3:Y:S04]  /*15a0*/  LDG.E.CONSTANT R11, desc[UR6][R14.64+0x1400] ;  /* 0x001400060e0b7981 */ /* 0x000ee8000c1e9900 */
[----:B------:R-:W4:Y:S04]  /*15b0*/  LDG.E.CONSTANT R10, desc[UR6][R14.64+0x1800] ;  /* 0x001800060e0a7981 */ /* 0x000f28000c1e9900 */
[----:B------:R4:W5:Y:S01]  /*15c0*/  LDG.E.CONSTANT R9, desc[UR6][R14.64+0x1c00] ;  /* 0x001c00060e097981 */ /* 0x000962000c1e9900 */
[C---:B--2---:R-:W-:Y:S01]  /*15d0*/  PRMT R17, R13.reuse, 0x8880, RZ ;  /* 0x000088800d117816 */ /* 0x044fe200000000ff */
[----:B------:R-:W-:-:S04]  /*15e0*/  IMAD.U32 R16, R13, 0x10000, RZ ;  /* 0x000100000d107824 */ /* 0x000fc800078e00ff */
[----:B------:R-:W-:Y:S01]  /*15f0*/  IMAD.IADD R17, R17, 0x1, R22 ;  /* 0x0000000111117824 */ /* 0x000fe200078e0216 */
[----:B----4-:R-:W-:-:S04]  /*1600*/  PRMT R14, R10, 0x8880, RZ ;  /* 0x000088800a0e7816 */ /* 0x010fc800000000ff */
[----:B------:R-:W-:Y:S01]  /*1610*/  LEA.HI.SX32 R17, R16, R17, 0x8 ;  /* 0x0000001110117211 */ /* 0x000fe200078f42ff */
[----:B------:R-:W-:-:S05]  /*1620*/  IMAD.SHL.U32 R16, R13, 0x100, RZ ;  /* 0x000001000d107824 */ /* 0x000fca00078e00ff */
        /* <DEDUP_REMOVED lines=9> */
[----:B------:R-:W-:-:S03]  /*16c0*/  IMAD.MOV.U32 R13, RZ, RZ, R14 ;  /* 0x000000ffff0d7224 */ /* 0x000fc600078e000e */
[----:B------:R-:W-:Y:S01]  /*16d0*/  LEA.HI.SX32 R16, R11, R16, 0x8 ;  /* 0x000000100b107211 */ /* 0x000fe200078f42ff */
[----:B------:R-:W-:-:S04]  /*16e0*/  IMAD.U32 R11, R10, 0x10000, RZ ;  /* 0x000100000a0b7824 */ /* 0x000fc800078e00ff */
[----:B------:R-:W-:Y:S02]  /*16f0*/  IMAD.IADD R16, R13, 0x1, R16 ;  /* 0x000000010d107824 */ /* 0x000fe400078e0210 */
[----:B------:R-:W-:-:S03]  /*1700*/  IMAD.SHL.U32 R13, R10, 0x100, RZ ;  /* 0x000001000a0d7824 */ /* 0x000fc600078e00ff */
[----:B------:R-:W-:Y:S02]  /*1710*/  LEA.HI.SX32 R16, R11, R16, 0x8 ;  /* 0x000000100b107211 */ /* 0x000fe400078f42ff */
[----:B-----5:R-:W-:Y:S02]  /*1720*/  PRMT R11, R9, 0x8880, RZ ;  /* 0x00008880090b7816 */ /* 0x020fe400000000ff */
[----:B------:R-:W-:-:S04]  /*1730*/  LEA.HI.SX32 R13, R13, R16, 0x8 ;  /* 0x000000100d0d7211 */ /* 0x000fc800078f42ff */
[----:B------:R-:W-:Y:S01]  /*1740*/  LEA.HI.SX32 R14, R10, R13, 0x8 ;  /* 0x0000000d0a0e7211 */ /* 0x000fe200078f42ff */
[----:B------:R-:W-:-:S04]  /*1750*/  IMAD.U32 R10, R9, 0x10000, RZ ;  /* 0x00010000090a7824 */ /* 0x000fc800078e00ff */
[----:B------:R-:W-:Y:S02]  /*1760*/  IMAD.IADD R13, R11, 0x1, R14 ;  /* 0x000000010b0d7824 */ /* 0x000fe400078e020e */
[----:B------:R-:W-:Y:S02]  /*1770*/  IMAD.IADD R14, R2, 0x1, -R3 ;  /* 0x00000001020e7824 */ /* 0x000fe400078e0a03 */
[----:B------:R-:W-:Y:S01]  /*1780*/  IMAD.SHL.U32 R11, R9, 0x100, RZ ;  /* 0x00000100090b7824 */ /* 0x000fe200078e00ff */
[----:B------:R-:W-:Y:S02]  /*1790*/  LEA.HI.SX32 R10, R10, R13, 0x8 ;  /* 0x0000000d0a0a7211 */ /* 0x000fe400078f42ff */
[----:B------:R-:W-:Y:S02]  /*17a0*/  ISETP.GE.AND P0, PT, R14, 0x1000, PT ;  /* 0x000010000e00780c */ /* 0x000fe40003f06270 */
[----:B------:R-:W-:-:S04]  /*17b0*/  LEA.HI.SX32 R10, R11, R10, 0x8 ;  /* 0x0000000a0b0a7211 */ /* 0x000fc800078f42ff */
[----:B------:R-:W-:-:S07]  /*17c0*/  LEA.HI.SX32 R22, R9, R10, 0x8 ;  /* 0x0000000a09167211 */ /* 0x000fce00078f42ff */
[----:B------:R-:W-:Y:S05]  /*17d0*/  @!P0 BRA `(.L_x_19) ;  /* 0x0000000800fc8947 */ /* 0x000fea0003800000 */
[----:B------:R-:W-:Y:S02]  /*17e0*/  IMAD.MOV.U32 R17, RZ, RZ, R3 ;  /* 0x000000ffff117224 */ /* 0x000fe400078e0003 */
[----:B------:R-:W-:Y:S02]  /*17f0*/  VIADD R10, R2, 0xfffff000 ;  /* 0xfffff000020a7836 */ /* 0x000fe40000000000 */
[----:B------:R-:W-:Y:S02]  /*1800*/  VIADD R3, R17, 0x1000 ;  /* 0x0000100011037836 */ /* 0x000fe40000000000 */
[----:B------:R-:W-:Y:S02]  /*1810*/  VIADD R8, R8, 0x1 ;  /* 0x0000000108087836 */ /* 0x000fe40000000000 */
[----:B------:R-:W-:Y:S01]  /*1820*/  VIADD R5, R5, 0x1000 ;  /* 0x0000100005057836 */ /* 0x000fe20000000000 */
[----:B------:R-:W-:Y:S01]  /*1830*/  ISETP.GT.AND P0, PT, R3, R10, PT ;  /* 0x0000000a0300720c */ /* 0x000fe20003f04270 */
[----:B------:R-:W-:-:S12]  /*1840*/  VIADD R6, R6, 0xfffff000 ;  /* 0xfffff00006067836 */ /* 0x000fd80000000000 */
[----:B------:R-:W-:Y:S05]  /*1850*/  @!P0 BRA `(.L_x_20) ;  /* 0xfffffffc003c8947 */ /* 0x000fea000383ffff */
.L_x_18:
[----:B------:R-:W-:-:S13]  /*1860*/  ISETP.GT.AND P0, PT, R2, R3, PT ;  /* 0x000000030200720c */ /* 0x000fda0003f04270 */
[----:B------:R-:W-:Y:S05]  /*1870*/  @!P0 BRA `(.L_x_19) ;  /* 0x0000000800d48947 */ /* 0x000fea0003800000 */
[----:B------:R-:W-:Y:S01]  /*1880*/  IMAD.IADD R15, R2, 0x1, -R3 ;  /* 0x00000001020f7824 */ /* 0x000fe200078e0a03 */
[----:B------:R-:W-:Y:S04]  /*1890*/  BSSY.RECONVERGENT B1, `(.L_x_19) ;  /* 0x00000b3000017945 */ /* 0x000fe80003800200 */
[----:B------:R-:W-:-:S13]  /*18a0*/  ISETP.GE.AND P0, PT, R12, R15, PT ;  /* 0x0000000f0c00720c */ /* 0x000fda0003f06270 */
[----:B------:R-:W-:Y:S05]  /*18b0*/  @P0 BRA `(.L_x_21) ;  /* 0x0000000800c00947 */ /* 0x000fea0003800000 */
[----:B------:R-:W-:Y:S01]  /*18c0*/  IMAD R7, R8, 0x1000, R7 ;  /* 0x0000100008077824 */ /* 0x000fe200078e0207 */
[----:B------:R-:W-:Y:S01]  /*18d0*/  BSSY.RECONVERGENT B2, `(.L_x_22) ;  /* 0x000001b000027945 */ /* 0x000fe20003800200 */
[----:B------:R-:W-:Y:S02]  /*18e0*/  IMAD.MOV.U32 R20, RZ, RZ, R12 ;  /* 0x000000ffff147224 */ /* 0x000fe400078e000c */
[----:B------:R-:W-:-:S05]  /*18f0*/  IMAD.IADD R7, R4, 0x1, -R7 ;  /* 0x0000000104077824 */ /* 0x000fca00078e0a07 */
[C---:B------:R-:W-:Y:S02]  /*1900*/  LOP3.LUT R2, R7.reuse, 0x300, RZ, 0xc0, !PT ;  /* 0x0000030007027812 */ /* 0x040fe400078ec0ff */
[----:B------:R-:W-:Y:S02]  /*1910*/  ISETP.GE.U32.AND P0, PT, R7, 0x300, PT ;  /* 0x000003000700780c */ /* 0x000fe40003f06070 */
[----:B------:R-:W-:-:S13]  /*1920*/  ISETP.NE.AND P1, PT, R2, 0x300, PT ;  /* 0x000003000200780c */ /* 0x000fda0003f25270 */
[----:B------:R-:W-:Y:S05]  /*1930*/  @!P1 BRA `(.L_x_23) ;  /* 0x0000000000509947 */ /* 0x000fea0003800000 */
[----:B------:R-:W-:Y:S01]  /*1940*/  LOP3.LUT R2, R6, 0xffff, RZ, 0xc0, !PT ;  /* 0x0000ffff06027812 */ /* 0x000fe200078ec0ff */
[--C-:B------:R-:W-:Y:S01]  /*1950*/  IMAD.MOV.U32 R20, RZ, RZ, R12.reuse ;  /* 0x000000ffff147224 */ /* 0x100fe200078e000c */
[----:B------:R-:W-:Y:S02]  /*1960*/  IADD3 R6, P1, P2, R17, UR4, R12 ;  /* 0x0000000411067c10 */ /* 0x000fe4000fa3e00c */
[----:B------:R-:W-:Y:S02]  /*1970*/  SHF.R.S32.HI R3, RZ, 0x1f, R17 ;  /* 0x0000001fff037819 */ /* 0x000fe40000011411 */
[----:B------:R-:W-:Y:S02]  /*1980*/  LEA.HI R2, R2, 0x1, RZ, 0x18 ;  /* 0x0000000102027811 */ /* 0x000fe400078fc0ff */
[----:B------:R-:W-:Y:S02]  /*1990*/  IADD3 R6, P3, PT, R6, 0x1000, RZ ;  /* 0x0000100006067810 */ /* 0x000fe40007f7e0ff */
[----:B------:R-:W-:-:S02]  /*19a0*/  IADD3.X R3, PT, PT, R3, UR5, RZ, P1, P2 ;  /* 0x0000000503037c10 */ /* 0x000fc40008fe44ff */
[----:B------:R-:W-:-:S03]  /*19b0*/  LOP3.LUT R2, R2, 0x3, RZ, 0xc0, !PT ;  /* 0x0000000302027812 */ /* 0x000fc600078ec0ff */
[----:B------:R-:W-:Y:S02]  /*19c0*/  IMAD.X R3, RZ, RZ, R3, P3 ;  /* 0x000000ffff037224 */ /* 0x000fe400018e0603 */
[----:B------:R-:W-:-:S07]  /*19d0*/  IMAD.MOV R4, RZ, RZ, -R2 ;  /* 0x000000ffff047224 */ /* 0x000fce00078e0a02 */
.L_x_24:
[----:B------:R-:W-:-:S06]  /*19e0*/  IMAD.MOV.U32 R2, RZ, RZ, R6 ;  /* 0x000000ffff027224 */ /* 0x000fcc00078e0006 */
[----:B------:R0:W2:Y:S01]  /*19f0*/  LDG.E.U8.CONSTANT R2, desc[UR6][R2.64] ;  /* 0x0000000602027981 */ /* 0x0000a2000c1e9100 */
[----:B------:R-:W-:Y:S01]  /*1a00*/  VIADD R4, R4, 0x1 ;  /* 0x0000000104047836 */ /* 0x000fe20000000000 */
[----:B------:R-:W-:Y:S01]  /*1a10*/  IADD3 R6, P2, PT, R6, 0x100, RZ ;  /* 0x0000010006067810 */ /* 0x000fe20007f5e0ff */
[----:B------:R-:W-:-:S03]  /*1a20*/  VIADD R20, R20, 0x100 ;  /* 0x0000010014147836 */ /* 0x000fc60000000000 */
[----:B------:R-:W-:Y:S01]  /*1a30*/  ISETP.NE.AND P1, PT, R4, RZ, PT ;  /* 0x000000ff0400720c */ /* 0x000fe20003f25270 */
[----:B0-----:R-:W-:Y:S01]  /*1a40*/  IMAD.X R3, RZ, RZ, R3, P2 ;  /* 0x000000ffff037224 */ /* 0x001fe200010e0603 */
[----:B--2---:R-:W-:-:S05]  /*1a50*/  PRMT R7, R2, 0x8880, RZ ;  /* 0x0000888002077816 */ /* 0x004fca00000000ff */
[----:B------:R-:W-:-:S06]  /*1a60*/  IMAD.IADD R22, R7, 0x1, R22 ;  /* 0x0000000107167824 */ /* 0x000fcc00078e0216 */
[----:B------:R-:W-:Y:S05]  /*1a70*/  @P1 BRA `(.L_x_24) ;  /* 0xfffffffc00d81947 */ /* 0x000fea000383ffff */
.L_x_23:
[----:B------:R-:W-:Y:S05]  /*1a80*/  BSYNC.RECONVERGENT B2 ;  /* 0x0000000000027941 */ /* 0x000fea0003800200 */
.L_x_22:
[----:B------:R-:W-:Y:S05]  /*1a90*/  @!P0 BRA `(.L_x_21) ;  /* 0x0000000800488947 */ /* 0x000fea0003800000 */
[----:B------:R-:W-:Y:S01]  /*1aa0*/  IMAD.IADD R2, R15, 0x1, -R20 ;  /* 0x000000010f027824 */ /* 0x000fe200078e0a14 */
[C---:B------:R-:W-:Y:S01]  /*1ab0*/  IADD3 R14, P2, PT, R17.reuse, UR4, RZ ;  /* 0x00000004110e7c10 */ /* 0x040fe2000ff5e0ff */
[----:B------:R-:W-:Y:S01]  /*1ac0*/  BSSY.RECONVERGENT B2, `(.L_x_25) ;  /* 0x0000054000027945 */ /* 0x000fe20003800200 */
[----:B------:R-:W-:Y:S01]  /*1ad0*/  IMAD.IADD R18, R20, 0x1, R5 ;  /* 0x0000000114127824 */ /* 0x000fe200078e0205 */
[----:B------:R-:W-:Y:S02]  /*1ae0*/  PLOP3.LUT P0, PT, PT, PT, PT, 0x80, 0x8 ;  /* 0x000000000008781c */ /* 0x000fe40003f0f070 */
[----:B------:R-:W-:Y:S02]  /*1af0*/  ISETP.GT.AND P1, PT, R2, 0xc00, PT ;  /* 0x00000c000200780c */ /* 0x000fe40003f24270 */
[----:B------:R-:W-:-:S11]  /*1b00*/  LEA.HI.X.SX32 R17, R17, UR5, 0x1, P2 ;  /* 0x0000000511117c11 */ /* 0x000fd600090f0eff */
[----:B------:R-:W-:Y:S05]  /*1b10*/  @!P1 BRA `(.L_x_26) ;  /* 0x0000000400389947 */ /* 0x000fea0003800000 */
[----:B------:R-:W-:Y:S01]  /*1b20*/  PLOP3.LUT P0, PT, PT, PT, PT, 0x8, 0x80 ;  /* 0x000000000080781c */ /* 0x000fe20003f0e170 */
[----:B------:R-:W-:-:S12]  /*1b30*/  VIADD R13, R15, 0xfffff400 ;  /* 0xfffff4000f0d7836 */ /* 0x000fd80000000000 */
.L_x_27:
[C---:B------:R-:W-:Y:S01]  /*1b40*/  IADD3 R10, P1, PT, R20.reuse, R14, RZ ;  /* 0x0000000e140a7210 */ /* 0x040fe20007f3e0ff */
[----:B------:R-:W-:Y:S01]  /*1b50*/  VIADD R3, R20, 0x400 ;  /* 0x0000040014037836 */ /* 0x000fe20000000000 */
[C---:B------:R-:W-:Y:S01]  /*1b60*/  IADD3 R8, P2, PT, R18.reuse, UR4, RZ ;  /* 0x0000000412087c10 */ /* 0x040fe2000ff5e0ff */
[----:B------:R-:W-:Y:S01]  /*1b70*/  VIADD R24, R18, 0x400 ;  /* 0x0000040012187836 */ /* 0x000fe20000000000 */
[----:B------:R-:W-:Y:S02]  /*1b80*/  LEA.HI.X.SX32 R11, R20, R17, 0x1, P1 ;  /* 0x00000011140b7211 */ /* 0x000fe400008f0eff */
[----:B------:R-:W-:-:S03]  /*1b90*/  LEA.HI.X.SX32 R9, R18, UR5, 0x1, P2 ;  /* 0x0000000512097c11 */ /* 0x000fc600090f0eff */
[----:B------:R0:W2:Y:S01]  /*1ba0*/  LDG.E.U8.CONSTANT R16, desc[UR6][R10.64+0x1000] ;  /* 0x001000060a107981 */ /* 0x0000a2000c1e9100 */
[CC--:B------:R-:W-:Y:S01]  /*1bb0*/  IADD3 R4, P1, PT, R3.reuse, R14.reuse, RZ ;  /* 0x0000000e03047210 */ /* 0x0c0fe20007f3e0ff */
[----:B------:R-:W-:Y:S01]  /*1bc0*/  VIADD R7, R20, 0x800 ;  /* 0x0000080014077836 */ /* 0x000fe20000000000 */
[----:B------:R-:W-:Y:S01]  /*1bd0*/  IADD3 R2, P2, PT, R24, UR4, RZ ;  /* 0x0000000418027c10 */ /* 0x000fe2000ff5e0ff */
[----:B------:R-:W3:Y:S01]  /*1be0*/  LDG.E.U8.CONSTANT R19, desc[UR6][R8.64] ;  /* 0x0000000608137981 */ /* 0x000ee2000c1e9100 */
[----:B------:R-:W-:Y:S01]  /*1bf0*/  VIADD R28, R18, 0x800 ;  /* 0x00000800121c7836 */ /* 0x000fe20000000000 */
[----:B------:R-:W-:Y:S02]  /*1c00*/  LEA.HI.X.SX32 R5, R3, R17, 0x1, P1 ;  /* 0x0000001103057211 */ /* 0x000fe400008f0eff */
[----:B------:R-:W4:Y:S01]  /*1c10*/  LDG.E.U8.CONSTANT R21, desc[UR6][R8.64+0x100] ;  /* 0x0001000608157981 */ /* 0x000f22000c1e9100 */
[----:B------:R-:W-:Y:S02]  /*1c20*/  LEA.HI.X.SX32 R3, R24, UR5, 0x1, P2 ;  /* 0x0000000518037c11 */ /* 0x000fe400090f0eff */
[----:B------:R-:W-:Y:S01]  /*1c30*/  IADD3 R6, P1, PT, R7, R14, RZ ;  /* 0x0000000e07067210 */ /* 0x000fe20007f3e0ff */
[----:B------:R1:W5:Y:S01]  /*1c40*/  LDG.E.U8.CONSTANT R23, desc[UR6][R8.64+0x200] ;  /* 0x0002000608177981 */ /* 0x000362000c1e9100 */
[----:B0-----:R-:W-:-:S02]  /*1c50*/  IADD3 R10, P2, PT, R28, UR4, RZ ;  /* 0x000000041c0a7c10 */ /* 0x001fc4000ff5e0ff */
[----:B------:R-:W-:Y:S01]  /*1c60*/  LEA.HI.X.SX32 R7, R7, R17, 0x1, P1 ;  /* 0x0000001107077211 */ /* 0x000fe200008f0eff */
[----:B------:R0:W5:Y:S01]  /*1c70*/  LDG.E.U8.CONSTANT R24, desc[UR6][R4.64+0x1000] ;  /* 0x0010000604187981 */ /* 0x000162000c1e9100 */
[----:B------:R-:W-:-:S03]  /*1c80*/  LEA.HI.X.SX32 R11, R28, UR5, 0x1, P2 ;  /* 0x000000051c0b7c11 */ /* 0x000fc600090f0eff */
[----:B------:R-:W5:Y:S04]  /*1c90*/  LDG.E.U8.CONSTANT R25, desc[UR6][R2.64] ;  /* 0x0000000602197981 */ /* 0x000f68000c1e9100 */
[----:B------:R-:W5:Y:S01]  /*1ca0*/  LDG.E.U8.CONSTANT R26, desc[UR6][R2.64+0x100] ;  /* 0x00010006021a7981 */ /* 0x000f62000c1e9100 */
[----:B-1----:R-:W-:-:S03]  /*1cb0*/  VIADD R9, R20, 0xc00 ;  /* 0x00000c0014097836 */ /* 0x002fc60000000000 */
[----:B------:R1:W5:Y:S02]  /*1cc0*/  LDG.E.U8.CONSTANT R27, desc[UR6][R2.64+0x200] ;  /* 0x00020006021b7981 */ /* 0x000364000c1e9100 */
[C---:B0-----:R-:W-:Y:S02]  /*1cd0*/  IADD3 R4, P1, PT, R9.reuse, R14, RZ ;  /* 0x0000000e09047210 */ /* 0x041fe40007f3e0ff */
[----:B------:R-:W5:Y:S04]  /*1ce0*/  LDG.E.U8.CONSTANT R6, desc[UR6][R6.64+0x1000] ;  /* 0x0010000606067981 */ /* 0x000f68000c1e9100 */
[----:B------:R-:W5:Y:S01]  /*1cf0*/  LDG.E.U8.CONSTANT R28, desc[UR6][R10.64] ;  /* 0x000000060a1c7981 */ /* 0x000f62000c1e9100 */
[----:B-1----:R-:W-:Y:S01]  /*1d00*/  VIADD R2, R18, 0xc00 ;  /* 0x00000c0012027836 */ /* 0x002fe20000000000 */
[----:B------:R-:W-:-:S02]  /*1d10*/  LEA.HI.X.SX32 R5, R9, R17, 0x1, P1 ;  /* 0x0000001109057211 */ /* 0x000fc400008f0eff */
[----:B------:R-:W5:Y:S02]  /*1d20*/  LDG.E.U8.CONSTANT R29, desc[UR6][R10.64+0x100] ;  /* 0x000100060a1d7981 */ /* 0x000f64000c1e9100 */
[C---:B------:R-:W-:Y:S02]  /*1d30*/  IADD3 R8, P2, PT, R2.reuse, UR4, RZ ;  /* 0x0000000402087c10 */ /* 0x040fe4000ff5e0ff */
[----:B------:R3:W5:Y:S02]  /*1d40*/  LDG.E.U8.CONSTANT R7, desc[UR6][R10.64+0x200] ;  /* 0x000200060a077981 */ /* 0x000764000c1e9100 */
[----:B------:R-:W-:Y:S02]  /*1d50*/  LEA.HI.X.SX32 R9, R2, UR5, 0x1, P2 ;  /* 0x0000000502097c11 */ /* 0x000fe400090f0eff */
[----:B------:R-:W5:Y:S04]  /*1d60*/  LDG.E.U8.CONSTANT R4, desc[UR6][R4.64+0x1000] ;  /* 0x0010000604047981 */ /* 0x000f68000c1e9100 */
[----:B------:R-:W5:Y:S04]  /*1d70*/  LDG.E.U8.CONSTANT R3, desc[UR6][R8.64] ;  /* 0x0000000608037981 */ /* 0x000f68000c1e9100 */
[----:B------:R-:W5:Y:S04]  /*1d80*/  LDG.E.U8.CONSTANT R2, desc[UR6][R8.64+0x100] ;  /* 0x0001000608027981 */ /* 0x000f68000c1e9100 */
[----:B------:R0:W5:Y:S01]  /*1d90*/  LDG.E.U8.CONSTANT R5, desc[UR6][R8.64+0x200] ;  /* 0x0002000608057981 */ /* 0x000162000c1e9100 */
[----:B------:R-:W-:-:S05]  /*1da0*/  VIADD R20, R20, 0x1000 ;  /* 0x0000100014147836 */ /* 0x000fca0000000000 */
[----:B------:R-:W-:Y:S01]  /*1db0*/  ISETP.GE.AND P1, PT, R20, R13, PT ;  /* 0x0000000d1400720c */ /* 0x000fe20003f26270 */
[----:B------:R-:W-:Y:S01]  /*1dc0*/  VIADD R18, R18, 0x1000 ;  /* 0x0000100012127836 */ /* 0x000fe20000000000 */
[----:B--2---:R-:W-:Y:S02]  /*1dd0*/  PRMT R16, R16, 0x8880, RZ ;  /* 0x0000888010107816 */ /* 0x004fe400000000ff */
[----:B---3--:R-:W-:-:S03]  /*1de0*/  PRMT R10, R19, 0x8880, RZ ;  /* 0x00008880130a7816 */ /* 0x008fc600000000ff */
[----:B------:R-:W-:Y:S01]  /*1df0*/  IMAD.MOV.U32 R11, RZ, RZ, R16 ;  /* 0x000000ffff0b7224 */ /* 0x000fe200078e0010 */
[----:B----4-:R-:W-:-:S04]  /*1e00*/  PRMT R21, R21, 0x8880, RZ ;  /* 0x0000888015157816 */ /* 0x010fc800000000ff */
[----:B------:R-:W-:Y:S02]  /*1e10*/  IADD3 R10, PT, PT, R10, R11, R22 ;  /* 0x0000000b0a0a7210 */ /* 0x000fe40007ffe016 */
[----:B-----5:R-:W-:Y:S01]  /*1e20*/  PRMT R16, R23, 0x8880, RZ ;  /* 0x0000888017107816 */ /* 0x020fe200000000ff */
[----:B------:R-:W-:Y:S01]  /*1e30*/  IMAD.MOV.U32 R11, RZ, RZ, R21 ;  /* 0x000000ffff0b7224 */ /* 0x000fe200078e0015 */
[----:B0-----:R-:W-:-:S04]  /*1e40*/  PRMT R9, R24, 0x8880, RZ ;  /* 0x0000888018097816 */ /* 0x001fc800000000ff */
[----:B------:R-:W-:Y:S02]  /*1e50*/  IADD3 R10, PT, PT, R16, R11, R10 ;  /* 0x0000000b100a7210 */ /* 0x000fe40007ffe00a */
[----:B------:R-:W-:Y:S02]  /*1e60*/  PRMT R8, R25, 0x8880, RZ ;  /* 0x0000888019087816 */ /* 0x000fe400000000ff */
        /* <DEDUP_REMOVED lines=8> */
[----:B------:R-:W-:Y:S02]  /*1ef0*/  IMAD.MOV.U32 R9, RZ, RZ, R6 ;  /* 0x000000ffff097224 */ /* 0x000fe400078e0006 */
[----:B------:R-:W-:Y:S01]  /*1f00*/  IMAD.MOV.U32 R6, RZ, RZ, R28 ;  /* 0x000000ffff067224 */ /* 0x000fe200078e001c */
[----:B------:R-:W-:Y:S02]  /*1f10*/  PRMT R29, R29, 0x8880, RZ ;  /* 0x000088801d1d7816 */ /* 0x000fe400000000ff */
[----:B------:R-:W-:Y:S02]  /*1f20*/  PRMT R10, R7, 0x8880, RZ ;  /* 0x00008880070a7816 */ /* 0x000fe400000000ff */
[----:B------:R-:W-:Y:S02]  /*1f30*/  IADD3 R6, PT, PT, R6, R9, R8 ;  /* 0x0000000906067210 */ /* 0x000fe40007ffe008 */
[----:B------:R-:W-:Y:S01]  /*1f40*/  PRMT R4, R4, 0x8880, RZ ;  /* 0x0000888004047816 */ /* 0x000fe200000000ff */
[----:B------:R-:W-:-:S02]  /*1f50*/  IMAD.MOV.U32 R7, RZ, RZ, R29 ;  /* 0x000000ffff077224 */ /* 0x000fc400078e001d */
[----:B------:R-:W-:Y:S01]  /*1f60*/  IMAD.MOV.U32 R8, RZ, RZ, R10 ;  /* 0x000000ffff087224 */ /* 0x000fe200078e000a */
[----:B------:R-:W-:Y:S01]  /*1f70*/  PRMT R9, R3, 0x8880, RZ ;  /* 0x0000888003097816 */ /* 0x000fe200000000ff */
[----:B------:R-:W-:-:S03]  /*1f80*/  IMAD.MOV.U32 R3, RZ, RZ, R4 ;  /* 0x000000ffff037224 */ /* 0x000fc600078e0004 */
[----:B------:R-:W-:Y:S01]  /*1f90*/  IADD3 R6, PT, PT, R8, R7, R6 ;  /* 0x0000000708067210 */ /* 0x000fe20007ffe006 */
[----:B------:R-:W-:Y:S01]  /*1fa0*/  IMAD.MOV.U32 R4, RZ, RZ, R9 ;  /* 0x000000ffff047224 */ /* 0x000fe200078e0009 */
[----:B------:R-:W-:Y:S02]  /*1fb0*/  PRMT R22, R2, 0x8880, RZ ;  /* 0x0000888002167816 */ /* 0x000fe400000000ff */
[----:B------:R-:W-:Y:S02]  /*1fc0*/  PRMT R2, R5, 0x8880, RZ ;  /* 0x0000888005027816 */ /* 0x000fe400000000ff */
[----:B------:R-:W-:-:S04]  /*1fd0*/  IADD3 R3, PT, PT, R4, R3, R6 ;  /* 0x0000000304037210 */ /* 0x000fc80007ffe006 */
[----:B------:R-:W-:Y:S01]  /*1fe0*/  IADD3 R22, PT, PT, R2, R22, R3 ;  /* 0x0000001602167210 */ /* 0x000fe20007ffe003 */
[----:B------:R-:W-:Y:S06]  /*1ff0*/  @!P1 BRA `(.L_x_27) ;  /* 0xfffffff800d09947 */ /* 0x000fec000383ffff */
.L_x_26:
[----:B------:R-:W-:Y:S05]  /*2000*/  BSYNC.RECONVERGENT B2 ;  /* 0x0000000000027941 */ /* 0x000fea0003800200 */
.L_x_25:
[----:B------:R-:W-:Y:S01]  /*2010*/  IMAD.IADD R2, R15, 0x1, -R20 ;  /* 0x000000010f027824 */ /* 0x000fe200078e0a14 */
[----:B------:R-:W-:Y:S04]  /*2020*/  BSSY.RECONVERGENT B2, `(.L_x_28) ;  /* 0x0000027000027945 */ /* 0x000fe80003800200 */
[----:B------:R-:W-:-:S13]  /*2030*/  ISETP.GT.AND P1, PT, R2, 0x400, PT ;  /* 0x000004000200780c */ /* 0x000fda0003f24270 */
[----:B------:R-:W-:Y:S05]  /*2040*/  @!P1 BRA `(.L_x_29) ;  /* 0x0000000000909947 */ /* 0x000fea0003800000 */
[CC--:B------:R-:W-:Y:S01]  /*2050*/  IADD3 R8, P0, PT, R20.reuse, R14.reuse, RZ ;  /* 0x0000000e14087210 */ /* 0x0c0fe20007f1e0ff */
[----:B------:R-:W-:Y:S01]  /*2060*/  VIADD R3, R20, 0x400 ;  /* 0x0000040014037836 */ /* 0x000fe20000000000 */
[----:B------:R-:W-:Y:S02]  /*2070*/  IADD3 R4, P1, PT, R18, UR4, RZ ;  /* 0x0000000412047c10 */ /* 0x000fe4000ff3e0ff */
[----:B------:R-:W-:Y:S02]  /*2080*/  LEA.HI.X.SX32 R9, R20, R17, 0x1, P0 ;  /* 0x0000001114097211 */ /* 0x000fe400000f0eff */
[C---:B------:R-:W-:Y:S01]  /*2090*/  LEA.HI.X.SX32 R5, R18.reuse, UR5, 0x1, P1 ;  /* 0x0000000512057c11 */ /* 0x040fe200088f0eff */
[----:B------:R-:W-:Y:S02]  /*20a0*/  VIADD R19, R18, 0x400 ;  /* 0x0000040012137836 */ /* 0x000fe40000000000 */
[----:B------:R-:W2:Y:S01]  /*20b0*/  LDG.E.U8.CONSTANT R10, desc[UR6][R8.64+0x1000] ;  /* 0x00100006080a7981 */ /* 0x000ea2000c1e9100 */
[----:B------:R-:W-:-:S03]  /*20c0*/  IADD3 R6, P0, PT, R3, R14, RZ ;  /* 0x0000000e03067210 */ /* 0x000fc60007f1e0ff */
[----:B------:R-:W3:Y:S01]  /*20d0*/  LDG.E.U8.CONSTANT R11, desc[UR6][R4.64] ;  /* 0x00000006040b7981 */ /* 0x000ee2000c1e9100 */
[----:B------:R-:W-:Y:S02]  /*20e0*/  IADD3 R2, P1, PT, R19, UR4, RZ ;  /* 0x0000000413027c10 */ /* 0x000fe4000ff3e0ff */
[----:B------:R-:W-:Y:S01]  /*20f0*/  LEA.HI.X.SX32 R7, R3, R17, 0x1, P0 ;  /* 0x0000001103077211 */ /* 0x000fe200000f0eff */
[----:B------:R-:W4:Y:S01]  /*2100*/  LDG.E.U8.CONSTANT R13, desc[UR6][R4.64+0x100] ;  /* 0x00010006040d7981 */ /* 0x000f22000c1e9100 */
[----:B------:R-:W-:-:S03]  /*2110*/  LEA.HI.X.SX32 R3, R19, UR5, 0x1, P1 ;  /* 0x0000000513037c11 */ /* 0x000fc600088f0eff */
[----:B------:R4:W5:Y:S04]  /*2120*/  LDG.E.U8.CONSTANT R16, desc[UR6][R4.64+0x200] ;  /* 0x0002000604107981 */ /* 0x000968000c1e9100 */
[----:B------:R-:W5:Y:S04]  /*2130*/  LDG.E.U8.CONSTANT R6, desc[UR6][R6.64+0x1000] ;  /* 0x0010000606067981 */ /* 0x000f68000c1e9100 */
[----:B------:R-:W5:Y:S04]  /*2140*/  LDG.E.U8.CONSTANT R19, desc[UR6][R2.64] ;  /* 0x0000000602137981 */ /* 0x000f68000c1e9100 */
[----:B------:R-:W5:Y:S04]  /*2150*/  LDG.E.U8.CONSTANT R8, desc[UR6][R2.64+0x100] ;  /* 0x0001000602087981 */ /* 0x000f68000c1e9100 */
[----:B------:R0:W5:Y:S01]  /*2160*/  LDG.E.U8.CONSTANT R9, desc[UR6][R2.64+0x200] ;  /* 0x0002000602097981 */ /* 0x000162000c1e9100 */
[----:B------:R-:W-:Y:S01]  /*2170*/  PLOP3.LUT P0, PT, PT, PT, PT, 0x8, 0x80 ;  /* 0x000000000080781c */ /* 0x000fe20003f0e170 */
[----:B------:R-:W-:-:S02]  /*2180*/  VIADD R20, R20, 0x800 ;  /* 0x0000080014147836 */ /* 0x000fc40000000000 */
[----:B------:R-:W-:Y:S01]  /*2190*/  VIADD R18, R18, 0x800 ;  /* 0x0000080012127836 */ /* 0x000fe20000000000 */
[----:B--2---:R-:W-:Y:S02]  /*21a0*/  PRMT R10, R10, 0x8880, RZ ;  /* 0x000088800a0a7816 */ /* 0x004fe400000000ff */
[----:B---3--:R-:W-:-:S03]  /*21b0*/  PRMT R21, R11, 0x8880, RZ ;  /* 0x000088800b157816 */ /* 0x008fc600000000ff */
[----:B------:R-:W-:Y:S01]  /*21c0*/  IMAD.MOV.U32 R11, RZ, RZ, R10 ;  /* 0x000000ffff0b7224 */ /* 0x000fe200078e000a */
[----:B----4-:R-:W-:Y:S01]  /*21d0*/  PRMT R5, R13, 0x8880, RZ ;  /* 0x000088800d057816 */ /* 0x010fe200000000ff */
[----:B------:R-:W-:Y:S01]  /*21e0*/  IMAD.MOV.U32 R10, RZ, RZ, R21 ;  /* 0x000000ffff0a7224 */ /* 0x000fe200078e0015 */
[----:B-----5:R-:W-:-:S04]  /*21f0*/  PRMT R4, R16, 0x8880, RZ ;  /* 0x0000888010047816 */ /* 0x020fc800000000ff */
        /* <DEDUP_REMOVED lines=9> */
.L_x_29:
[----:B------:R-:W-:Y:S05]  /*2290*/  BSYNC.RECONVERGENT B2 ;  /* 0x0000000000027941 */ /* 0x000fea0003800200 */
.L_x_28:
[----:B------:R-:W-:-:S13]  /*22a0*/  ISETP.LT.OR P0, PT, R20, R15, P0 ;  /* 0x0000000f1400720c */ /* 0x000fda0000701670 */
[----:B------:R-:W-:Y:S05]  /*22b0*/  @!P0 BRA `(.L_x_21) ;  /* 0x0000000000408947 */ /* 0x000fea0003800000 */
[----:B------:R-:W-:Y:S02]  /*22c0*/  IADD3 R14, P0, PT, R20, R14, RZ ;  /* 0x0000000e140e7210 */ /* 0x000fe40007f1e0ff */
[----:B------:R-:W-:Y:S02]  /*22d0*/  IADD3 R2, P1, PT, R18, UR4, RZ ;  /* 0x0000000412027c10 */ /* 0x000fe4000ff3e0ff */
[----:B------:R-:W-:Y:S02]  /*22e0*/  LEA.HI.X.SX32 R15, R20, R17, 0x1, P0 ;  /* 0x00000011140f7211 */ /* 0x000fe400000f0eff */
[----:B------:R-:W-:-:S03]  /*22f0*/  LEA.HI.X.SX32 R3, R18, UR5, 0x1, P1 ;  /* 0x0000000512037c11 */ /* 0x000fc600088f0eff */
        /* <DEDUP_REMOVED lines=9> */
[----:B-----5:R-:W-:Y:S02]  /*2390*/  PRMT R6, R6, 0x8880, RZ ;  /* 0x0000888006067816 */ /* 0x020fe400000000ff */
[----:B------:R-:W-:-:S04]  /*23a0*/  IADD3 R4, PT, PT, R4, R5, R22 ;  /* 0x0000000504047210 */ /* 0x000fc80007ffe016 */
[----:B------:R-:W-:-:S07]  /*23b0*/  IADD3 R22, PT, PT, R6, R7, R4 ;  /* 0x0000000706167210 */ /* 0x000fce0007ffe004 */
.L_x_21:
[----:B------:R-:W-:Y:S05]  /*23c0*/  BSYNC.RECONVERGENT B1 ;  /* 0x0000000000017941 */ /* 0x000fea0003800200 */
.L_x_19:
        /* <DEDUP_REMOVED lines=13> */
[----:B-1----:R-:W-:Y:S05]  /*24a0*/  @P0 BRA `(.L_x_17) ;  /* 0x0000002400bc0947 */ /* 0x002fea0003800000 */
        /* <DEDUP_REMOVED lines=11> */
.L_x_2:
        /* <DEDUP_REMOVED lines=14> */
.L_x_32:
[----:B------:R-:W-:Y:S05]  /*2640*/  BSYNC.RECONVERGENT B1 ;  /* 0x0000000000017941 */ /* 0x000fea0003800200 */
.L_x_31:
        /* <DEDUP_REMOVED lines=15> */
.L_x_37:
        /* <DEDUP_REMOVED lines=11> */
.L_x_36:
[----:B------:R-:W-:Y:S05]  /*27f0*/  BSYNC.RECONVERGENT B2 ;  /* 0x0000000000027941 */ /* 0x000fea0003800200 */
.L_x_35:
        /* <DEDUP_REMOVED lines=8> */
.L_x_40:
        /* <DEDUP_REMOVED lines=66> */
.L_x_39:
[----:B------:R-:W-:Y:S05]  /*2ca0*/  BSYNC.RECONVERGENT B2 ;  /* 0x0000000000027941 */ /* 0x000fea0003800200 */
.L_x_38:
        /* <DEDUP_REMOVED lines=35> */
.L_x_42:
[----:B------:R-:W-:Y:S05]  /*2ee0*/  BSYNC.RECONVERGENT B2 ;  /* 0x0000000000027941 */ /* 0x000fea0003800200 */
.L_x_41:
        /* <DEDUP_REMOVED lines=18> */
.L_x_34:
[----:B------:R-:W-:Y:S05]  /*3010*/  BSYNC.RECONVERGENT B1 ;  /* 0x0000000000017941 */ /* 0x000fea0003800200 */
.L_x_33:
        /* <DEDUP_REMOVED lines=27> */
.L_x_43:
        /* <DEDUP_REMOVED lines=15> */
[----:B------:R-:W-:Y:S01]  /*32c0*/  @!P1 MOV R7, 0x400 ;  /* 0x0000040000079802 */ /* 0x000fe20000000f00 */
[----:B------:R-:W0:Y:S01]  /*32d0*/  @!P1 S2R R12, SR_CgaCtaId ;  /* 0x00000000000c9919 */ /* 0x000e220000008800 */
[----:B------:R-:W1:Y:S02]  /*32e0*/  SHFL.DOWN PT, R3, R2, 0x2, R5 ;  /* 0x0840000002037989 */ /* 0x000e6400000e0005 */
[----:B-1----:R-:W-:Y:S02]  /*32f0*/  SEL R3, R3, RZ, !P0 ;  /* 0x000000ff03037207 */ /* 0x002fe40004000000 */
[----:B------:R-:W-:Y:S02]  /*3300*/  ISETP.GT.AND P0, PT, R6, R5, PT ;  /* 0x000000050600720c */ /* 0x000fe40003f04270 */
[----:B0-----:R-:W-:Y:S01]  /*3310*/  @!P1 LEA R7, R12, R7, 0x18 ;  /* 0x000000070c079211 */ /* 0x001fe200078ec0ff */
[----:B------:R-:W-:Y:S02]  /*3320*/  IMAD.IADD R4, R2, 0x1, R3 ;  /* 0x0000000102047824 */ /* 0x000fe400078e0203 */
[----:B------:R-:W-:-:S02]  /*3330*/  VIADD R2, R8, 0x8 ;  /* 0x0000000808027836 */ /* 0x000fc40000000000 */
[----:B------:R-:W-:Y:S01]  /*3340*/  VIADD R8, R8, 0x10 ;  /* 0x0000001008087836 */ /* 0x000fe20000000000 */
[----:B------:R-:W0:Y:S02]  /*3350*/  SHFL.DOWN PT, R3, R4, 0x4, R5 ;  /* 0x0880000004037989 */ /* 0x000e2400000e0005 */
[----:B0-----:R-:W-:Y:S02]  /*3360*/  SEL R3, R3, RZ, !P0 ;  /* 0x000000ff03037207 */ /* 0x001fe40004000000 */
[----:B------:R-:W-:-:S03]  /*3370*/  ISETP.GT.AND P0, PT, R2, R5, PT ;  /* 0x000000050200720c */ /* 0x000fc60003f04270 */
[----:B------:R-:W-:Y:S01]  /*3380*/  IMAD.IADD R6, R4, 0x1, R3 ;  /* 0x0000000104067824 */ /* 0x000fe200078e0203 */
[----:B------:R-:W-:-:S04]  /*3390*/  @!P1 SHF.R.U32.HI R4, RZ, 0x3, R11 ;  /* 0x00000003ff049819 */ /* 0x000fc8000001160b */
[----:B------:R-:W0:Y:S01]  /*33a0*/  SHFL.DOWN PT, R3, R6, 0x8, R5 ;  /* 0x0900000006037989 */ /* 0x000e2200000e0005 */
[----:B------:R-:W-:-:S05]  /*33b0*/  @!P1 LOP3.LUT R4, R4, 0x7c, RZ, 0xc0, !PT ;  /* 0x0000007c04049812 */ /* 0x000fca00078ec0ff */
[----:B------:R-:W-:Y:S01]  /*33c0*/  @!P1 IMAD.IADD R4, R4, 0x1, R7 ;  /* 0x0000000104049824 */ /* 0x000fe200078e0207 */
[----:B0-----:R-:W-:Y:S02]  /*33d0*/  SEL R3, R3, RZ, !P0 ;  /* 0x000000ff03037207 */ /* 0x001fe40004000000 */
        /* <DEDUP_REMOVED lines=9> */
[----:B------:R-:W1:Y:S01]  /*3470*/  S2UR UR5, SR_CgaCtaId ;  /* 0x00000000000579c3 */ /* 0x000e620000008800 */
[----:B------:R-:W-:Y:S01]  /*3480*/  UMOV UR4, 0x400 ;  /* 0x0000040000047882 */ /* 0x000fe20000000000 */
[C---:B------:R-:W-:Y:S02]  /*3490*/  ISETP.GT.AND P2, PT, R10.reuse, 0x40, PT ;  /* 0x000000400a00780c */ /* 0x040fe40003f44270 */
[C---:B------:R-:W-:Y:S02]  /*34a0*/  ISETP.GT.AND P1, PT, R10.reuse, 0x20, PT ;  /* 0x000000200a00780c */ /* 0x040fe40003f24270 */
[----:B------:R-:W-:Y:S01]  /*34b0*/  ISETP.GT.AND P3, PT, R10, 0x80, PT ;  /* 0x000000800a00780c */ /* 0x000fe20003f64270 */
[----:B-1----:R-:W-:-:S09]  /*34c0*/  ULEA UR4, UR5, UR4, 0x18 ;  /* 0x0000000405047291 */ /* 0x002fd2000f8ec0ff */
[----:B0-----:R-:W0:Y:S04]  /*34d0*/  LDS.128 R4, [UR4+0x10] ;  /* 0x00001004ff047984 */ /* 0x001e280008000c00 */
[----:B------:R-:W1:Y:S04]  /*34e0*/  LDS R2, [UR4+0xc] ;  /* 0x00000c04ff027984 */ /* 0x000e680008000800 */
[----:B------:R-:W2:Y:S01]  /*34f0*/  LDS.64 R8, [UR4+0x20] ;  /* 0x00002004ff087984 */ /* 0x000ea20008000a00 */
[----:B0-----:R-:W-:Y:S02]  /*3500*/  SEL R4, R4, RZ, P2 ;  /* 0x000000ff04047207 */ /* 0x001fe40001000000 */
[----:B------:R-:W-:-:S02]  /*3510*/  ISETP.GT.AND P2, PT, R10, 0x60, PT ;  /* 0x000000600a00780c */ /* 0x000fc40003f44270 */
[----:B-1----:R-:W-:Y:S02]  /*3520*/  SEL R2, R2, RZ, P1 ;  /* 0x000000ff02027207 */ /* 0x002fe40000800000 */
        /* <DEDUP_REMOVED lines=8> */
[----:B--2---:R-:W-:Y:S02]  /*35b0*/  SEL R8, R8, RZ, P2 ;  /* 0x000000ff08087207 */ /* 0x004fe40001000000 */
[----:B------:R-:W-:Y:S02]  /*35c0*/  SEL R9, R9, RZ, P3 ;  /* 0x000000ff09097207 */ /* 0x000fe40001800000 */
[----:B------:R-:W-:-:S05]  /*35d0*/  IADD3 R2, PT, PT, R8, R2, R7 ;  /* 0x0000000208027210 */ /* 0x000fca0007ffe007 */
[----:B------:R-:W-:Y:S01]  /*35e0*/  IMAD.IADD R3, R2, 0x1, R9 ;  /* 0x0000000102037824 */ /* 0x000fe200078e0209 */
[----:B------:R-:W-:Y:S06]  /*35f0*/  BRA `(.L_x_17) ;  /* 0x0000001400687947 */ /* 0x000fec0003800000 */
.L_x_30:
[----:B------:R-:W0:Y:S02]  /*3600*/  S2R R4, SR_TID.X ;  /* 0x0000000000047919 */ /* 0x000e240000002100 */
[----:B0-----:R-:W-:-:S05]  /*3610*/  IADD3 R8, P0, PT, R4, R8, RZ ;  /* 0x0000000804087210 */ /* 0x001fca0007f1e0ff */
[----:B------:R-:W-:-:S05]  /*3620*/  IMAD.X R9, RZ, RZ, R9, P0 ;  /* 0x000000ffff097224 */ /* 0x000fca00000e0609 */
[----:B------:R-:W2:Y:S04]  /*3630*/  LDG.E.U8.CONSTANT R22, desc[UR6][R8.64] ;  /* 0x0000000608167981 */ /* 0x000ea8000c1e9100 */
[----:B------:R-:W3:Y:S04]  /*3640*/  LDG.E.U8.CONSTANT R18, desc[UR6][R8.64+0x100] ;  /* 0x0001000608127981 */ /* 0x000ee8000c1e9100 */
[----:B------:R-:W4:Y:S04]  /*3650*/  LDG.E.U8.CONSTANT R19, desc[UR6][R8.64+0x200] ;  /* 0x0002000608137981 */ /* 0x000f28000c1e9100 */
[----:B------:R-:W5:Y:S04]  /*3660*/  LDG.E.U8.CONSTANT R20, desc[UR6][R8.64+0x300] ;  /* 0x0003000608147981 */ /* 0x000f68000c1e9100 */
        /* <DEDUP_REMOVED lines=11> */
[----:B------:R0:W5:Y:S01]  /*3720*/  LDG.E.U8.CONSTANT R6, desc[UR6][R8.64+0xd00] ;  /* 0x000d000608067981 */ /* 0x000162000c1e9100 */
[----:B--2---:R-:W-:-:S02]  /*3730*/  PRMT R22, R22, 0x8880, RZ ;  /* 0x0000888016167816 */ /* 0x004fc400000000ff */
[----:B---3--:R-:W-:Y:S02]  /*3740*/  PRMT R18, R18, 0x8880, RZ ;  /* 0x0000888012127816 */ /* 0x008fe400000000ff */
[----:B----4-:R-:W-:Y:S02]  /*3750*/  PRMT R19, R19, 0x8880, RZ ;  /* 0x0000888013137816 */ /* 0x010fe400000000ff */
[----:B-----5:R-:W-:Y:S02]  /*3760*/  PRMT R20, R20, 0x8880, RZ ;  /* 0x0000888014147816 */ /* 0x020fe400000000ff */
[----:B------:R-:W-:Y:S02]  /*3770*/  PRMT R21, R21, 0x8880, RZ ;  /* 0x0000888015157816 */ /* 0x000fe400000000ff */
[----:B------:R-:W-:Y:S01]  /*3780*/  IADD3 R19, PT, PT, R19, R18, R22 ;  /* 0x0000001213137210 */ /* 0x000fe20007ffe016 */
[----:B------:R-:W-:Y:S01]  /*3790*/  IMAD.MOV.U32 R18, RZ, RZ, R20 ;  /* 0x000000ffff127224 */ /* 0x000fe200078e0014 */
[----:B------:R-:W-:Y:S01]  /*37a0*/  PRMT R15, R15, 0x8880, RZ ;  /* 0x000088800f0f7816 */ /* 0x000fe200000000ff */
[----:B0-----:R-:W-:Y:S01]  /*37b0*/  IMAD.MOV.U32 R9, RZ, RZ, R21 ;  /* 0x000000ffff097224 */ /* 0x001fe200078e0015 */
[----:B------:R-:W-:-:S04]  /*37c0*/  PRMT R8, R16, 0x8880, RZ ;  /* 0x0000888010087816 */ /* 0x000fc800000000ff */
[----:B------:R-:W-:Y:S01]  /*37d0*/  IADD3 R18, PT, PT, R9, R18, R19 ;  /* 0x0000001209127210 */ /* 0x000fe20007ffe013 */
[----:B------:R-:W-:Y:S01]  /*37e0*/  IMAD.MOV.U32 R9, RZ, RZ, R15 ;  /* 0x000000ffff097224 */ /* 0x000fe200078e000f */
[----:B------:R-:W-:Y:S02]  /*37f0*/  PRMT R13, R13, 0x8880, RZ ;  /* 0x000088800d0d7816 */ /* 0x000fe400000000ff */
[----:B------:R-:W-:Y:S02]  /*3800*/  PRMT R14, R14, 0x8880, RZ ;  /* 0x000088800e0e7816 */ /* 0x000fe400000000ff */
[----:B------:R-:W-:Y:S01]  /*3810*/  IADD3 R18, PT, PT, R9, R8, R18 ;  /* 0x0000000809127210 */ /* 0x000fe20007ffe012 */
[----:B------:R-:W-:Y:S01]  /*3820*/  IMAD.MOV.U32 R8, RZ, RZ, R13 ;  /* 0x000000ffff087224 */ /* 0x000fe200078e000d */
[----:B------:R-:W-:Y:S01]  /*3830*/  PRMT R11, R11, 0x8880, RZ ;  /* 0x000088800b0b7816 */ /* 0x000fe200000000ff */
[----:B------:R-:W-:Y:S01]  /*3840*/  IMAD.MOV.U32 R9, RZ, RZ, R14 ;  /* 0x000000ffff097224 */ /* 0x000fe200078e000e */
[----:B------:R-:W-:-:S04]  /*3850*/  PRMT R12, R12, 0x8880, RZ ;  /* 0x000088800c0c7816 */ /* 0x000fc800000000ff */
[----:B------:R-:W-:Y:S02]  /*3860*/  IADD3 R18, PT, PT, R9, R8, R18 ;  /* 0x0000000809127210 */ /* 0x000fe40007ffe012 */
[----:B------:R-:W-:Y:S01]  /*3870*/  PRMT R7, R7, 0x8880, RZ ;  /* 0x0000888007077816 */ /* 0x000fe200000000ff */
[----:B------:R-:W-:Y:S02]  /*3880*/  IMAD.MOV.U32 R9, RZ, RZ, R11 ;  /* 0x000000ffff097224 */ /* 0x000fe400078e000b */
[----:B------:R-:W-:Y:S01]  /*3890*/  IMAD.MOV.U32 R8, RZ, RZ, R12 ;  /* 0x000000ffff087224 */ /* 0x000fe200078e000c */
[----:B------:R-:W-:Y:S01]  /*38a0*/  PRMT R11, R5, 0x8880, RZ ;  /* 0x00008880050b7816 */ /* 0x000fe200000000ff */
[----:B------:R-:W-:Y:S01]  /*38b0*/  IMAD.MOV.U32 R5, RZ, RZ, R7 ;  /* 0x000000ffff057224 */ /* 0x000fe200078e0007 */
[----:B------:R-:W-:Y:S01]  /*38c0*/  PRMT R7, R3, 0x8880, RZ ;  /* 0x0000888003077816 */ /* 0x000fe200000000ff */
[----:B------:R-:W-:Y:S01]  /*38d0*/  VIADD R3, R17, 0x1000 ;  /* 0x0000100011037836 */ /* 0x000fe20000000000 */
[----:B------:R-:W-:Y:S01]  /*38e0*/  PRMT R12, R10, 0x8880, RZ ;  /* 0x000088800a0c7816 */ /* 0x000fe200000000ff */
[----:B------:R-:W-:Y:S01]  /*38f0*/  VIADD R10, R2, 0xfffff000 ;  /* 0xfffff000020a7836 */ /* 0x000fe20000000000 */
[----:B------:R-:W-:Y:S01]  /*3900*/  IADD3 R9, PT, PT, R9, R8, R18 ;  /* 0x0000000809097210 */ /* 0x000fe20007ffe012 */
[----:B------:R-:W-:Y:S01]  /*3910*/  IMAD.MOV.U32 R8, RZ, RZ, R11 ;  /* 0x000000ffff087224 */ /* 0x000fe200078e000b */
[----:B------:R-:W-:-:S02]  /*3920*/  PRMT R6, R6, 0x8880, RZ ;  /* 0x0000888006067816 */ /* 0x000fc400000000ff */
[----:B------:R-:W-:Y:S02]  /*3930*/  ISETP.GT.AND P0, PT, R3, R10, PT ;  /* 0x0000000a0300720c */ /* 0x000fe40003f04270 */
[----:B------:R-:W-:Y:S01]  /*3940*/  IADD3 R8, PT, PT, R8, R5, R9 ;  /* 0x0000000508087210 */ /* 0x000fe20007ffe009 */
[----:B------:R-:W-:Y:S02]  /*3950*/  IMAD.MOV.U32 R5, RZ, RZ, R6 ;  /* 0x000000ffff057224 */ /* 0x000fe400078e0006 */
[----:B------:R-:W-:Y:S02]  /*3960*/  IMAD.MOV.U32 R6, RZ, RZ, R7 ;  /* 0x000000ffff067224 */ /* 0x000fe400078e0007 */
[----:B------:R-:W-:-:S03]  /*3970*/  IMAD.IADD R9, R17, 0x1, R4 ;  /* 0x0000000111097824 */ /* 0x000fc600078e0204 */
[----:B------:R-:W-:Y:S01]  /*3980*/  IADD3 R5, PT, PT, R6, R5, R8 ;  /* 0x0000000506057210 */ /* 0x000fe20007ffe008 */
[----:B------:R-:W-:Y:S02]  /*3990*/  VIADD R6, R2, 0xffffefff ;  /* 0xffffefff02067836 */ /* 0x000fe40000000000 */
[----:B------:R-:W-:Y:S02]  /*39a0*/  VIADD R15, R17, 0x1100 ;  /* 0x00001100110f7836 */ /* 0x000fe40000000000 */
[----:B------:R-:W-:Y:S02]  /*39b0*/  IMAD.IADD R12, R12, 0x1, R5 ;  /* 0x000000010c0c7824 */ /* 0x000fe400078e0205 */
[----:B------:R-:W-:Y:S02]  /*39c0*/  IMAD.MOV.U32 R8, RZ, RZ, RZ ;  /* 0x000000ffff087224 */ /* 0x000fe400078e00ff */
[----:B------:R-:W-:Y:S01]  /*39d0*/  IMAD.IADD R7, R6, 0x1, -R9 ;  /* 0x0000000106077824 */ /* 0x000fe200078e0a09 */
[----:B------:R-:W-:Y:S06]  /*39e0*/  @P0 BRA `(.L_x_44) ;  /* 0x0000000400280947 */ /* 0x000fec0003800000 */
[----:B------:R-:W0:Y:S01]  /*39f0*/  LDCU.64 UR4, c[0x0][0x380] ;  /* 0x00007000ff0477ac */ /* 0x000e220008000a00 */
[----:B------:R-:W-:Y:S01]  /*3a00*/  NOP ;  /* 0x0000000000007918 */ /* 0x000fe20000000000 */
.L_x_46:
[----:B------:R-:W0:Y:S01]  /*3a10*/  S2R R4, SR_TID.X ;  /* 0x0000000000047919 */ /* 0x000e220000002100 */
[----:B------:R-:W-:Y:S02]  /*3a20*/  SHF.R.S32.HI R11, RZ, 0x1f, R17 ;  /* 0x0000001fff0b7819 */ /* 0x000fe40000011411 */
[----:B------:R-:W-:Y:S02]  /*3a30*/  SHF.R.S32.HI R5, RZ, 0x1f, R3 ;  /* 0x0000001fff057819 */ /* 0x000fe40000011403 */
[C---:B0-----:R-:W-:Y:S02]  /*3a40*/  IADD3 R10, P0, P1, R4.reuse, UR4, R17 ;  /* 0x00000004040a7c10 */ /* 0x041fe4000f91e011 */
[----:B------:R-:W-:Y:S02]  /*3a50*/  IADD3 R4, P2, P3, R4, UR4, R3 ;  /* 0x0000000404047c10 */ /* 0x000fe4000fb5e003 */
[----:B------:R-:W-:Y:S02]  /*3a60*/  IADD3.X R11, PT, PT, RZ, UR5, R11, P0, P1 ;  /* 0x00000005ff0b7c10 */ /* 0x000fe400087e240b */
[----:B------:R-:W-:-:S03]  /*3a70*/  IADD3.X R5, PT, PT, RZ, UR5, R5, P2, P3 ;  /* 0x00000005ff057c10 */ /* 0x000fc600097e6405 */
        /* <DEDUP_REMOVED lines=17> */
[----:B---3--:R-:W-:-:S03]  /*3b90*/  PRMT R28, R27, 0x8880, RZ ;  /* 0x000088801b1c7816 */ /* 0x008fc600000000ff */
[----:B------:R-:W-:Y:S01]  /*3ba0*/  IMAD.MOV.U32 R27, RZ, RZ, R26 ;  /* 0x000000ffff1b7224 */ /* 0x000fe200078e001a */
[----:B----4-:R-:W-:Y:S01]  /*3bb0*/  PRMT R25, R25, 0x8880, RZ ;  /* 0x0000888019197816 */ /* 0x010fe200000000ff */
[----:B------:R-:W-:Y:S01]  /*3bc0*/  IMAD.MOV.U32 R26, RZ, RZ, R28 ;  /* 0x000000ffff1a7224 */ /* 0x000fe200078e001c */
[----:B-----5:R-:W-:-:S04]  /*3bd0*/  PRMT R24, R24, 0x8880, RZ ;  /* 0x0000888018187816 */ /* 0x020fc800000000ff */
[----:B------:R-:W-:Y:S01]  /*3be0*/  IADD3 R26, PT, PT, R26, R27, R12 ;  /* 0x0000001b1a1a7210 */ /* 0x000fe20007ffe00c */
[----:B------:R-:W-:Y:S02]  /*3bf0*/  IMAD.MOV.U32 R12, RZ, RZ, R25 ;  /* 0x000000ffff0c7224 */ /* 0x000fe400078e0019 */
[----:B------:R-:W-:Y:S01]  /*3c00*/  IMAD.MOV.U32 R25, RZ, RZ, R24 ;  /* 0x000000ffff197224 */ /* 0x000fe200078e0018 */
[----:B0-----:R-:W-:Y:S02]  /*3c10*/  PRMT R4, R22, 0x8880, RZ ;  /* 0x0000888016047816 */ /* 0x001fe400000000ff */
[----:B------:R-:W-:Y:S02]  /*3c20*/  PRMT R5, R20, 0x8880, RZ ;  /* 0x0000888014057816 */ /* 0x000fe400000000ff */
[----:B------:R-:W-:Y:S02]  /*3c30*/  IADD3 R12, PT, PT, R25, R12, R26 ;  /* 0x0000000c190c7210 */ /* 0x000fe40007ffe01a */
[----:B------:R-:W-:-:S02]  /*3c40*/  PRMT R21, R21, 0x8880, RZ ;  /* 0x0000888015157816 */ /* 0x000fc400000000ff */
        /* <DEDUP_REMOVED lines=12> */
[----:B------:R-:W-:Y:S02]  /*3d10*/  IMAD.MOV.U32 R5, RZ, RZ, R13 ;  /* 0x000000ffff057224 */ /* 0x000fe400078e000d */
[----:B------:R-:W-:Y:S01]  /*3d20*/  IMAD.IADD R13, R2, 0x1, -R3 ;  /* 0x00000001020d7824 */ /* 0x000fe200078e0a03 */
[----:B------:R-:W-:Y:S01]  /*3d30*/  PRMT R14, R14, 0x8880, RZ ;  /* 0x000088800e0e7816 */ /* 0x000fe200000000ff */
[----:B------:R-:W-:Y:S01]  /*3d40*/  IMAD.MOV.U32 R4, RZ, RZ, R17 ;  /* 0x000000ffff047224 */ /* 0x000fe200078e0011 */
[----:B------:R-:W-:Y:S02]  /*3d50*/  PRMT R10, R10, 0x8880, RZ ;  /* 0x000088800a0a7816 */ /* 0x000fe400000000ff */
[----:B------:R-:W-:Y:S02]  /*3d60*/  ISETP.GE.AND P0, PT, R13, 0x1000, PT ;  /* 0x000010000d00780c */ /* 0x000fe40003f06270 */
[----:B------:R-:W-:Y:S01]  /*3d70*/  IADD3 R12, PT, PT, R5, R4, R12 ;  /* 0x00000004050c7210 */ /* 0x000fe20007ffe00c */
[----:B------:R-:W-:Y:S01]  /*3d80*/  IMAD.MOV.U32 R4, RZ, RZ, R14 ;  /* 0x000000ffff047224 */ /* 0x000fe200078e000e */
[----:B------:R-:W-:Y:S01]  /*3d90*/  PRMT R11, R11, 0x8880, RZ ;  /* 0x000088800b0b7816 */ /* 0x000fe200000000ff */
[----:B------:R-:W-:Y:S01]  /*3da0*/  IMAD.MOV.U32 R5, RZ, RZ, R10 ;  /* 0x000000ffff057224 */ /* 0x000fe200078e000a */
[----:B------:R-:W-:-:S04]  /*3db0*/  PRMT R23, R23, 0x8880, RZ ;  /* 0x0000888017177816 */ /* 0x000fc800000000ff */
[----:B------:R-:W-:Y:S01]  /*3dc0*/  IADD3 R4, PT, PT, R5, R4, R12 ;  /* 0x0000000405047210 */ /* 0x000fe20007ffe00c */
[----:B------:R-:W-:Y:S02]  /*3dd0*/  IMAD.MOV.U32 R12, RZ, RZ, R11 ;  /* 0x000000ffff0c7224 */ /* 0x000fe400078e000b */
[----:B------:R-:W-:-:S05]  /*3de0*/  IMAD.MOV.U32 R5, RZ, RZ, R23 ;  /* 0x000000ffff057224 */ /* 0x000fca00078e0017 */
[----:B------:R-:W-:Y:S01]  /*3df0*/  IADD3 R12, PT, PT, R5, R12, R4 ;  /* 0x0000000c050c7210 */ /* 0x000fe20007ffe004 */
[----:B------:R-:W-:Y:S06]  /*3e00*/  @!P0 BRA `(.L_x_45) ;  /* 0x0000000c00008947 */ /* 0x000fec0003800000 */
        /* <DEDUP_REMOVED lines=8> */
.L_x_44:
[----:B------:R-:W-:-:S13]  /*3e90*/  ISETP.GT.AND P0, PT, R2, R3, PT ;  /* 0x000000030200720c */ /* 0x000fda0003f04270 */
[----:B------:R-:W-:Y:S05]  /*3ea0*/  @!P0 BRA `(.L_x_45) ;  /* 0x0000000800d88947 */ /* 0x000fea0003800000 */
[----:B------:R-:W0:Y:S01]  /*3eb0*/  S2R R16, SR_TID.X ;  /* 0x0000000000107919 */ /* 0x000e220000002100 */
[----:B------:R-:W-:Y:S01]  /*3ec0*/  IMAD.IADD R13, R2, 0x1, -R3 ;  /* 0x00000001020d7824 */ /* 0x000fe200078e0a03 */
[----:B------:R-:W-:Y:S04]  /*3ed0*/  BSSY.RECONVERGENT B1, `(.L_x_45) ;  /* 0x00000b3000017945 */ /* 0x000fe80003800200 */
[----:B0-----:R-:W-:-:S13]  /*3ee0*/  ISETP.GE.AND P0, PT, R16, R13, PT ;  /* 0x0000000d1000720c */ /* 0x001fda0003f06270 */
[----:B------:R-:W-:Y:S05]  /*3ef0*/  @P0 BRA `(.L_x_47) ;  /* 0x0000000800c00947 */ /* 0x000fea0003800000 */
[----:B------:R-:W-:Y:S01]  /*3f00*/  IMAD R9, R8, 0x1000, R9 ;  /* 0x0000100008097824 */ /* 0x000fe200078e0209 */
[----:B------:R-:W-:Y:S03]  /*3f10*/  BSSY.RECONVERGENT B2, `(.L_x_48) ;  /* 0x000001a000027945 */ /* 0x000fe60003800200 */
[----:B------:R-:W-:-:S05]  /*3f20*/  IMAD.IADD R9, R6, 0x1, -R9 ;  /* 0x0000000106097824 */ /* 0x000fca00078e0a09 */
[C---:B------:R-:W-:Y:S02]  /*3f30*/  LOP3.LUT R2, R9.reuse, 0x300, RZ, 0xc0, !PT ;  /* 0x0000030009027812 */ /* 0x040fe400078ec0ff */
[----:B------:R-:W-:Y:S02]  /*3f40*/  ISETP.GE.U32.AND P0, PT, R9, 0x300, PT ;  /* 0x000003000900780c */ /* 0x000fe40003f06070 */
[----:B------:R-:W-:-:S13]  /*3f50*/  ISETP.NE.AND P1, PT, R2, 0x300, PT ;  /* 0x000003000200780c */ /* 0x000fda0003f25270 */
[----:B------:R-:W-:Y:S05]  /*3f60*/  @!P1 BRA `(.L_x_49) ;  /* 0x0000000000509947 */ /* 0x000fea0003800000 */
[----:B------:R-:W-:Y:S02]  /*3f70*/  LOP3.LUT R2, R7, 0xffff, RZ, 0xc0, !PT ;  /* 0x0000ffff07027812 */ /* 0x000fe400078ec0ff */
        /* <DEDUP_REMOVED lines=8> */
.L_x_50:
        /* <DEDUP_REMOVED lines=11> */
.L_x_49:
[----:B------:R-:W-:Y:S05]  /*40b0*/  BSYNC.RECONVERGENT B2 ;  /* 0x0000000000027941 */ /* 0x000fea0003800200 */
.L_x_48:
        /* <DEDUP_REMOVED lines=11> */
.L_x_53:
[C---:B------:R-:W-:Y:S01]  /*4170*/  IADD3 R10, P2, PT, R15.reuse, UR4, RZ ;  /* 0x000000040f0a7c10 */ /* 0x040fe2000ff5e0ff */
[C---:B------:R-:W-:Y:S01]  /*4180*/  VIADD R5, R16.reuse, 0x400 ;  /* 0x0000040010057836 */ /* 0x040fe20000000000 */
[CC--:B------:R-:W-:Y:S01]  /*4190*/  IADD3 R2, P1, PT, R16.reuse, R14.reuse, RZ ;  /* 0x0000000e10027210 */ /* 0x0c0fe20007f3e0ff */
[C---:B------:R-:W-:Y:S01]  /*41a0*/  VIADD R6, R15.reuse, 0x400 ;  /* 0x000004000f067836 */ /* 0x040fe20000000000 */
[----:B------:R-:W-:Y:S02]  /*41b0*/  LEA.HI.X.SX32 R11, R15, UR5, 0x1, P2 ;  /* 0x000000050f0b7c11 */ /* 0x000fe400090f0eff */
[----:B------:R-:W-:Y:S02]  /*41c0*/  LEA.HI.X.SX32 R3, R16, R19, 0x1, P1 ;  /* 0x0000001310037211 */ /* 0x000fe400008f0eff */
[----:B------:R-:W-:Y:S01]  /*41d0*/  IADD3 R8, P1, PT, R5, R14, RZ ;  /* 0x0000000e05087210 */ /* 0x000fe20007f3e0ff */
[----:B------:R-:W2:Y:S01]  /*41e0*/  LDG.E.U8.CONSTANT R20, desc[UR6][R10.64] ;  /* 0x000000060a147981 */ /* 0x000ea2000c1e9100 */
[----:B------:R-:W-:-:S02]  /*41f0*/  IADD3 R4, P2, PT, R6, UR4, RZ ;  /* 0x0000000406047c10 */ /* 0x000fc4000ff5e0ff */
[----:B------:R-:W-:Y:S01]  /*4200*/  LEA.HI.X.SX32 R9, R5, R19, 0x1, P1 ;  /* 0x0000001305097211 */ /* 0x000fe200008f0eff */
[----:B------:R0:W3:Y:S01]  /*4210*/  LDG.E.U8.CONSTANT R18, desc[UR6][R2.64+0x1000] ;  /* 0x0010000602127981 */ /* 0x0000e2000c1e9100 */
[----:B------:R-:W-:Y:S01]  /*4220*/  LEA.HI.X.SX32 R5, R6, UR5, 0x1, P2 ;  /* 0x0000000506057c11 */ /* 0x000fe200090f0eff */
[----:B------:R-:W-:Y:S02]  /*4230*/  VIADD R7, R16, 0x800 ;  /* 0x0000080010077836 */ /* 0x000fe40000000000 */
[----:B------:R-:W-:Y:S01]  /*4240*/  VIADD R27, R15, 0x800 ;  /* 0x000008000f1b7836 */ /* 0x000fe20000000000 */
[----:B------:R-:W4:Y:S04]  /*4250*/  LDG.E.U8.CONSTANT R21, desc[UR6][R10.64+0x100] ;  /* 0x000100060a157981 */ /* 0x000f28000c1e9100 */
[----:B------:R1:W5:Y:S01]  /*4260*/  LDG.E.U8.CONSTANT R22, desc[UR6][R10.64+0x200] ;  /* 0x000200060a167981 */ /* 0x000362000c1e9100 */
[----:B------:R-:W-:-:S03]  /*4270*/  IADD3 R6, P1, PT, R7, R14, RZ ;  /* 0x0000000e07067210 */ /* 0x000fc60007f3e0ff */
[----:B------:R1:W5:Y:S04]  /*4280*/  LDG.E.U8.CONSTANT R25, desc[UR6][R8.64+0x1000] ;  /* 0x0010000608197981 */ /* 0x000368000c1e9100 */
[----:B------:R-:W5:Y:S01]  /*4290*/  LDG.E.U8.CONSTANT R23, desc[UR6][R4.64] ;  /* 0x0000000604177981 */ /* 0x000f62000c1e9100 */
[----:B0-----:R-:W-:Y:S02]  /*42a0*/  IADD3 R2, P2, PT, R27, UR4, RZ ;  /* 0x000000041b027c10 */ /* 0x001fe4000ff5e0ff */
[----:B------:R-:W-:Y:S01]  /*42b0*/  LEA.HI.X.SX32 R7, R7, R19, 0x1, P1 ;  /* 0x0000001307077211 */ /* 0x000fe200008f0eff */
[----:B------:R-:W5:Y:S01]  /*42c0*/  LDG.E.U8.CONSTANT R24, desc[UR6][R4.64+0x100] ;  /* 0x0001000604187981 */ /* 0x000f62000c1e9100 */
[----:B------:R-:W-:-:S03]  /*42d0*/  LEA.HI.X.SX32 R3, R27, UR5, 0x1, P2 ;  /* 0x000000051b037c11 */ /* 0x000fc600090f0eff */
[----:B------:R-:W5:Y:S01]  /*42e0*/  LDG.E.U8.CONSTANT R26, desc[UR6][R4.64+0x200] ;  /* 0x00020006041a7981 */ /* 0x000f62000c1e9100 */
[----:B-1----:R-:W-:-:S03]  /*42f0*/  VIADD R11, R16, 0xc00 ;  /* 0x00000c00100b7836 */ /* 0x002fc60000000000 */
[----:B------:R0:W5:Y:S04]  /*4300*/  LDG.E.U8.CONSTANT R6, desc[UR6][R6.64+0x1000] ;  /* 0x0010000606067981 */ /* 0x000168000c1e9100 */
[----:B------:R-:W5:Y:S01]  /*4310*/  LDG.E.U8.CONSTANT R27, desc[UR6][R2.64] ;  /* 0x00000006021b7981 */ /* 0x000f62000c1e9100 */
[----:B------:R-:W-:-:S03]  /*4320*/  IADD3 R8, P1, PT, R11, R14, RZ ;  /* 0x0000000e0b087210 */ /* 0x000fc60007f3e0ff */
[----:B------:R-:W5:Y:S01]  /*4330*/  LDG.E.U8.CONSTANT R28, desc[UR6][R2.64+0x100] ;  /* 0x00010006021c7981 */ /* 0x000f62000c1e9100 */
[----:B0-----:R-:W-:Y:S01]  /*4340*/  VIADD R7, R15, 0xc00 ;  /* 0x00000c000f077836 */ /* 0x001fe20000000000 */
[----:B------:R-:W-:Y:S02]  /*4350*/  LEA.HI.X.SX32 R9, R11, R19, 0x1, P1 ;  /* 0x000000130b097211 */ /* 0x000fe400008f0eff */
[----:B------:R0:W5:Y:S02]  /*4360*/  LDG.E.U8.CONSTANT R29, desc[UR6][R2.64+0x200] ;  /* 0x00020006021d7981 */ /* 0x000164000c1e9100 */
[C---:B------:R-:W-:Y:S02]  /*4370*/  IADD3 R10, P2, PT, R7.reuse, UR4, RZ ;  /* 0x00000004070a7c10 */ /* 0x040fe4000ff5e0ff */
[----:B------:R5:W5:Y:S02]  /*4380*/  LDG.E.U8.CONSTANT R8, desc[UR6][R8.64+0x1000] ;  /* 0x0010000608087981 */ /* 0x000b64000c1e9100 */
[----:B------:R-:W-:-:S05]  /*4390*/  LEA.HI.X.SX32 R11, R7, UR5, 0x1, P2 ;  /* 0x00000005070b7c11 */ /* 0x000fca00090f0eff */
[----:B------:R-:W5:Y:S04]  /*43a0*/  LDG.E.U8.CONSTANT R5, desc[UR6][R10.64] ;  /* 0x000000060a057981 */ /* 0x000f68000c1e9100 */
[----:B------:R-:W5:Y:S04]  /*43b0*/  LDG.E.U8.CONSTANT R4, desc[UR6][R10.64+0x100] ;  /* 0x000100060a047981 */ /* 0x000f68000c1e9100 */
[----:B------:R-:W5:Y:S01]  /*43c0*/  LDG.E.U8.CONSTANT R7, desc[UR6][R10.64+0x200] ;  /* 0x000200060a077981 */ /* 0x000f62000c1e9100 */
[----:B------:R-:W-:-:S05]  /*43d0*/  VIADD R16, R16, 0x1000 ;  /* 0x0000100010107836 */ /* 0x000fca0000000000 */
[----:B------:R-:W-:Y:S01]  /*43e0*/  ISETP.GE.AND P1, PT, R16, R17, PT ;  /* 0x000000111000720c */ /* 0x000fe20003f26270 */
[----:B------:R-:W-:Y:S01]  /*43f0*/  VIADD R15, R15, 0x1000 ;  /* 0x000010000f0f7836 */ /* 0x000fe20000000000 */
[----:B--2---:R-:W-:Y:S02]  /*4400*/  PRMT R20, R20, 0x8880, RZ ;  /* 0x0000888014147816 */ /* 0x004fe400000000ff */
[----:B---3--:R-:W-:-:S03]  /*4410*/  PRMT R18, R18, 0x8880, RZ ;  /* 0x0000888012127816 */ /* 0x008fc600000000ff */
[----:B0-----:R-:W-:Y:S01]  /*4420*/  IMAD.MOV.U32 R3, RZ, RZ, R20 ;  /* 0x000000ffff037224 */ /* 0x001fe200078e0014 */
[----:B----4-:R-:W-:-:S04]  /*4430*/  PRMT R2, R21, 0x8880, RZ ;  /* 0x0000888015027816 */ /* 0x010fc800000000ff */
[----:B------:R-:W-:Y:S02]  /*4440*/  IADD3 R3, PT, PT, R3, R18, R12 ;  /* 0x0000001203037210 */ /* 0x000fe40007ffe00c */
[----:B-----5:R-:W-:Y:S02]  /*4450*/  PRMT R9, R22, 0x8880, RZ ;  /* 0x0000888016097816 */ /* 0x020fe400000000ff */
        /* <DEDUP_REMOVED lines=20> */
[----:B------:R-:W-:-:S05]  /*45a0*/  IMAD.MOV.U32 R6, RZ, RZ, R29 ;  /* 0x000000ffff067224 */ /* 0x000fca00078e001d */
[----:B------:R-:W-:Y:S01]  /*45b0*/  IADD3 R2, PT, PT, R6, R3, R2 ;  /* 0x0000000306027210 */ /* 0x000fe20007ffe002 */
[----:B------:R-:W-:Y:S01]  /*45c0*/  IMAD.MOV.U32 R3, RZ, RZ, R8 ;  /* 0x000000ffff037224 */ /* 0x000fe200078e0008 */
[----:B------:R-:W-:Y:S02]  /*45d0*/  PRMT R5, R5, 0x8880, RZ ;  /* 0x0000888005057816 */ /* 0x000fe400000000ff */
[----:B------:R-:W-:Y:S02]  /*45e0*/  PRMT R4, R4, 0x8880, RZ ;  /* 0x0000888004047816 */ /* 0x000fe400000000ff */
[----:B------:R-:W-:Y:S02]  /*45f0*/  IADD3 R2, PT, PT, R5, R3, R2 ;  /* 0x0000000305027210 */ /* 0x000fe40007ffe002 */
[----:B------:R-:W-:Y:S01]  /*4600*/  PRMT R12, R7, 0x8880, RZ ;  /* 0x00008880070c7816 */ /* 0x000fe200000000ff */
[----:B------:R-:W-:-:S05]  /*4610*/  IMAD.MOV.U32 R3, RZ, RZ, R4 ;  /* 0x000000ffff037224 */ /* 0x000fca00078e0004 */
[----:B------:R-:W-:Y:S01]  /*4620*/  IADD3 R12, PT, PT, R12, R3, R2 ;  /* 0x000000030c0c7210 */ /* 0x000fe20007ffe002 */
[----:B------:R-:W-:Y:S06]  /*4630*/  @!P1 BRA `(.L_x_53) ;  /* 0xfffffff800cc9947 */ /* 0x000fec000383ffff */
.L_x_52:
[----:B------:R-:W-:Y:S05]  /*4640*/  BSYNC.RECONVERGENT B2 ;  /* 0x0000000000027941 */ /* 0x000fea0003800200 */
.L_x_51:
[----:B------:R-:W-:Y:S01]  /*4650*/  IMAD.IADD R2, R13, 0x1, -R16 ;  /* 0x000000010d027824 */ /* 0x000fe200078e0a10 */
[----:B------:R-:W-:Y:S04]  /*4660*/  BSSY.RECONVERGENT B2, `(.L_x_54) ;  /* 0x0000027000027945 */ /* 0x000fe80003800200 */
[----:B------:R-:W-:-:S13]  /*4670*/  ISETP.GT.AND P1, PT, R2, 0x400, PT ;  /* 0x000004000200780c */ /* 0x000fda0003f24270 */
[----:B------:R-:W-:Y:S05]  /*4680*/  @!P1 BRA `(.L_x_55) ;  /* 0x0000000000909947 */ /* 0x000fea0003800000 */
[CC--:B------:R-:W-:Y:S01]  /*4690*/  IADD3 R8, P0, PT, R16.reuse, R14.reuse, RZ ;  /* 0x0000000e10087210 */ /* 0x0c0fe20007f1e0ff */
[C---:B------:R-:W-:Y:S01]  /*46a0*/  VIADD R3, R16.reuse, 0x400 ;  /* 0x0000040010037836 */ /* 0x040fe20000000000 */
[C---:B------:R-:W-:Y:S02]  /*46b0*/  IADD3 R4, P1, PT, R15.reuse, UR4, RZ ;  /* 0x000000040f047c10 */ /* 0x040fe4000ff3e0ff */
[----:B------:R-:W-:Y:S02]  /*46c0*/  LEA.HI.X.SX32 R9, R16, R19, 0x1, P0 ;  /* 0x0000001310097211 */ /* 0x000fe400000f0eff */
[C---:B------:R-:W-:Y:S01]  /*46d0*/  LEA.HI.X.SX32 R5, R15.reuse, UR5, 0x1, P1 ;  /* 0x000000050f057c11 */ /* 0x040fe200088f0eff */
[----:B------:R-:W-:Y:S02]  /*46e0*/  VIADD R20, R15, 0x400 ;  /* 0x000004000f147836 */ /* 0x000fe40000000000 */
[----:B------:R-:W2:Y:S01]  /*46f0*/  LDG.E.U8.CONSTANT R10, desc[UR6][R8.64+0x1000] ;  /* 0x00100006080a7981 */ /* 0x000ea2000c1e9100 */
[----:B------:R-:W-:-:S03]  /*4700*/  IADD3 R6, P0, PT, R3, R14, RZ ;  /* 0x0000000e03067210 */ /* 0x000fc60007f1e0ff */
[----:B------:R-:W3:Y:S01]  /*4710*/  LDG.E.U8.CONSTANT R11, desc[UR6][R4.64] ;  /* 0x00000006040b7981 */ /* 0x000ee2000c1e9100 */
[C---:B------:R-:W-:Y:S02]  /*4720*/  IADD3 R2, P1, PT, R20.reuse, UR4, RZ ;  /* 0x0000000414027c10 */ /* 0x040fe4000ff3e0ff */
        /* <DEDUP_REMOVED lines=26> */
.L_x_55:
[----:B------:R-:W-:Y:S05]  /*48d0*/  BSYNC.RECONVERGENT B2 ;  /* 0x0000000000027941 */ /* 0x000fea0003800200 */
.L_x_54:
[----:B------:R-:W-:-:S13]  /*48e0*/  ISETP.LT.OR P0, PT, R16, R13, P0 ;  /* 0x0000000d1000720c */ /* 0x000fda0000701670 */
[----:B------:R-:W-:Y:S05]  /*48f0*/  @!P0 BRA `(.L_x_47) ;  /* 0x0000000000408947 */ /* 0x000fea0003800000 */
[C---:B------:R-:W-:Y:S02]  /*4900*/  IADD3 R4, P0, PT, R16.reuse, R14, RZ ;  /* 0x0000000e10047210 */ /* 0x040fe40007f1e0ff */
[C---:B------:R-:W-:Y:S02]  /*4910*/  IADD3 R2, P1, PT, R15.reuse, UR4, RZ ;  /* 0x000000040f027c10 */ /* 0x040fe4000ff3e0ff */
        /* <DEDUP_REMOVED lines=14> */
.L_x_47:
[----:B------:R-:W-:Y:S05]  /*4a00*/  BSYNC.RECONVERGENT B1 ;  /* 0x0000000000017941 */ /* 0x000fea0003800200 */
.L_x_45:
[----:B------:R-:W0:Y:S01]  /*4a10*/  S2R R2, SR_LANEID ;  /* 0x0000000000027919 */ /* 0x000e220000000000 */
[----:B------:R-:W1:Y:S01]  /*4a20*/  REDUX.SUM.S32 UR4, R12 ;  /* 0x000000000c0473c4 */ /* 0x000e62000000c200 */
[----:B------:R-:W2:Y:S01]  /*4a30*/  S2R R6, SR_TID.X ;  /* 0x0000000000067919 */ /* 0x000ea20000002100 */
[----:B0-----:R-:W-:-:S13]  /*4a40*/  ISETP.NE.AND P0, PT, R2, RZ, PT ;  /* 0x000000ff0200720c */ /* 0x001fda0003f05270 */
[----:B------:R-:W0:Y:S01]  /*4a50*/  @!P0 S2R R4, SR_CgaCtaId ;  /* 0x0000000000048919 */ /* 0x000e220000008800 */
[----:B------:R-:W-:Y:S02]  /*4a60*/  @!P0 MOV R3, 0x400 ;  /* 0x0000040000038802 */ /* 0x000fe40000000f00 */
[----:B--2---:R-:W-:-:S04]  /*4a70*/  @!P0 SHF.R.U32.HI R2, RZ, 0x3, R6 ;  /* 0x00000003ff028819 */ /* 0x004fc80000011606 */
[----:B------:R-:W-:Y:S02]  /*4a80*/  @!P0 LOP3.LUT R2, R2, 0x7c, RZ, 0xc0, !PT ;  /* 0x0000007c02028812 */ /* 0x000fe400078ec0ff */
[----:B0-----:R-:W-:Y:S01]  /*4a90*/  @!P0 LEA R5, R4, R3, 0x18 ;  /* 0x0000000304058211 */ /* 0x001fe200078ec0ff */
[----:B-1----:R-:W-:-:S04]  /*4aa0*/  IMAD.U32 R3, RZ, RZ, UR4 ;  /* 0x00000004ff037e24 */ /* 0x002fc8000f8e00ff */
[----:B------:R-:W-:-:S05]  /*4ab0*/  @!P0 IMAD.IADD R2, R2, 0x1, R5 ;  /* 0x0000000102028824 */ /* 0x000fca00078e0205 */
[----:B------:R0:W-:Y:S01]  /*4ac0*/  @!P0 STS [R2+0x8], R3 ;  /* 0x0000080302008388 */ /* 0x0001e20000000800 */
[----:B------:R-:W-:Y:S01]  /*4ad0*/  BAR.SYNC.DEFER_BLOCKING 0x0 ;  /* 0x0000000000007b1d */ /* 0x000fe20000010000 */
[----:B------:R-:W-:-:S13]  /*4ae0*/  ISETP.NE.AND P0, PT, R6, RZ, PT ;  /* 0x000000ff0600720c */ /* 0x000fda0003f05270 */
[----:B0-----:R-:W-:Y:S05]  /*4af0*/  @P0 BRA `(.L_x_17) ;  /* 0x0000000000280947 */ /* 0x001fea0003800000 */
        /* <DEDUP_REMOVED lines=9> */
[----:B------:R-:W-:-:S07]  /*4b90*/  IMAD.IADD R3, R2, 0x1, R9 ;  /* 0x0000000102037824 */ /* 0x000fce00078e0209 */
.L_x_17:
[----:B------:R-:W-:Y:S05]  /*4ba0*/  BSYNC.RECONVERGENT B0 ;  /* 0x0000000000007941 */ /* 0x000fea0003800200 */
.L_x_1:
[----:B------:R-:W-:Y:S05]  /*4bb0*/  @P0 EXIT ;  /* 0x000000000000094d */ /* 0x000fea0003800000 */
[----:B0-----:R-:W0:Y:S01]  /*4bc0*/  LDC.64 R4, c[0x0][0x388] ;  /* 0x0000e200ff047b82 */ /* 0x001e220000000a00 */
[----:B------:R-:W1:Y:S02]  /*4bd0*/  LDCU UR4, c[0x0][0x3a4] ;  /* 0x00007480ff0477ac */ /* 0x000e640008000800 */
[----:B-1----:R-:W-:Y:S02]  /*4be0*/  VIADD R3, R3, UR4 ;  /* 0x0000000403037c36 */ /* 0x002fe40008000000 */
[----:B0-----:R-:W-:-:S05]  /*4bf0*/  IMAD.WIDE.U32 R4, R0, 0x4, R4 ;  /* 0x0000000400047825 */ /* 0x001fca00078e0004 */
[----:B------:R-:W-:Y:S01]  /*4c00*/  STG.E desc[UR6][R4.64], R3 ;  /* 0x0000000304007986 */ /* 0x000fe2000c101906 */
[----:B------:R-:W-:Y:S05]  /*4c10*/  EXIT ;  /* 0x000000000000794d */ /* 0x000fea0003800000 */
.L_x_56:
[----:B------:R-:W-:-:S00]  /*4c20*/  BRA `(.L_x_56) ;  /* 0xfffffffc00fc7947 */ /* 0x000fc0000383ffff */
[----:B------:R-:W-:-:S00]  /*4c30*/  NOP ;  /* 0x0000000000007918 */ /* 0x000fc00000000000 */
        /* <DEDUP_REMOVED lines=12> */
.L_x_712:


//--------------------- .text._ZN3cub18CUB_300001_SM_10006detail4scan23DeviceCompactInitKernelINS0_13ScanTileStateIiLb1EEEPiEEvT_iT0_ --------------------------
	.section	.text._ZN3cub18CUB_300001_SM_10006detail4scan23DeviceCompactInitKernelINS0_13ScanTileStateIiLb1EEEPiEEvT_iT0_,"ax",@progbits
	.align	128
        .global         _ZN3cub18CUB_300001_SM_10006detail4scan23DeviceCompactInitKernelINS0_13ScanTileStateIiLb1EEEPiEEvT_iT0_
        .type           _ZN3cub18CUB_300001_SM_10006detail4scan23DeviceCompactInitKernelINS0_13ScanTileStateIiLb1EEEPiEEvT_iT0_,@function
        .size           _ZN3cub18CUB_300001_SM_10006detail4scan23DeviceCompactInitKernelINS0_13ScanTileStateIiLb1EEEPiEEvT_iT0_,(.L_x_713 - _ZN3cub18CUB_300001_SM_10006detail4scan23DeviceCompactInitKernelINS0_13ScanTileStateIiLb1EEEPiEEvT_iT0_)
        .other          _ZN3cub18CUB_300001_SM_10006detail4scan23DeviceCompactInitKernelINS0_13ScanTileStateIiLb1EEEPiEEvT_iT0_,@"STO_CUDA_ENTRY STV_DEFAULT"
_ZN3cub18CUB_300001_SM_10006detail4scan23DeviceCompactInitKernelINS0_13ScanTileStateIiLb1EEEPiEEvT_iT0_:
.text._ZN3cub18CUB_300001_SM_10006detail4scan23DeviceCompactInitKernelINS0_13ScanTileStateIiLb1EEEPiEEvT_iT0_:
[----:B------:R-:W-:Y:S01]  /*0000*/  LDC R1, c[0x0][0x37c] ;  /* 0x0000df00ff017b82 */ /* 0x000fe20000000800 */
[----:B------:R-:W0:Y:S07]  /*0010*/  S2R R0, SR_TID.X ;  /* 0x0000000000007919 */ /* 0x000e2e0000002100 */
[----:B------:R-:W1:Y:S01]  /*0020*/  S2UR UR6, SR_CTAID.X ;  /* 0x00000000000679c3 */ /* 0x000e620000002500 */
[----:B------:R-:W2:Y:S07]  /*0030*/  LDCU UR4, c[0x0][0x388] ;  /* 0x00007100ff0477ac */ /* 0x000eae0008000800 */
[----:B------:R-:W1:Y:S01]  /*0040*/  LDC R7, c[0x0][0x360] ;  /* 0x0000d800ff077b82 */ /* 0x000e620000000800 */
[C---:B0-----:R-:W-:Y:S01]  /*0050*/  ISETP.GT.U32.AND P0, PT, R0.reuse, 0x1f, PT ;  /* 0x0000001f0000780c */ /* 0x041fe20003f04070 */
[----:B-1----:R-:W-:Y:S01]  /*0060*/  IMAD R7, R7, UR6, R0 ;  /* 0x0000000607077c24 */ /* 0x002fe2000f8e0200 */
[----:B------:R-:W-:-:S02]  /*0070*/  LOP3.LUT P2, RZ, R0, UR6, RZ, 0xfc, !PT ;  /* 0x0000000600ff7c12 */ /* 0x000fc4000f84fcff */
[----:B------:R-:W-:Y:S02]  /*0080*/  ISETP.NE.OR P0, PT, RZ, UR6, P0 ;  /* 0x00000006ff007c0c */ /* 0x000fe40008705670 */
[----:B--2---:R-:W-:Y:S01]  /*0090*/  ISETP.GE.AND P1, PT, R7, UR4, PT ;  /* 0x0000000407007c0c */ /* 0x004fe2000bf26270 */
[----:B------:R-:W0:Y:S10]  /*00a0*/  LDCU.64 UR4, c[0x0][0x358] ;  /* 0x00006b00ff0477ac */ /* 0x000e340008000a00 */
[----:B------:R-:W1:Y:S02]  /*00b0*/  @!P0 LDC.64 R4, c[0x0][0x380] ;  /* 0x0000e000ff048b82 */ /* 0x000e640000000a00 */
[----:B------:R-:W-:-:S06]  /*00c0*/  @!P1 MOV R6, 0x63 ;  /* 0x0000006300069802 */ /* 0x000fcc0000000f00 */
[----:B------:R-:W2:Y:S01]  /*00d0*/  @!P1 LDC.64 R2, c[0x0][0x380] ;  /* 0x0000e000ff029b82 */ /* 0x000ea20000000a00 */
[----:B-1----:R-:W-:-:S04]  /*00e0*/  @!P0 IMAD.WIDE.U32 R4, R0, 0x8, R4 ;  /* 0x0000000800048825 */ /* 0x002fc800078e0004 */
[----:B--2---:R-:W-:-:S04]  /*00f0*/  @!P1 IMAD.WIDE R2, R7, 0x8, R2 ;  /* 0x0000000807029825 */ /* 0x004fc800078e0202 */
[----:B------:R-:W-:-:S05]  /*0100*/  IMAD.MOV.U32 R7, RZ, RZ, RZ ;  /* 0x000000ffff077224 */ /* 0x000fca00078e00ff */
[----:B0-----:R0:W-:Y:S04]  /*0110*/  @!P1 STG.E.64 desc[UR4][R2.64+0x100], R6 ;  /* 0x0001000602009986 */ /* 0x0011e8000c101b04 */
[----:B------:R0:W-:Y:S01]  /*0120*/  @!P0 STG.E.64 desc[UR4][R4.64], RZ ;  /* 0x000000ff04008986 */ /* 0x0001e2000c101b04 */
[----:B------:R-:W-:Y:S05]  /*0130*/  @P2 EXIT ;  /* 0x000000000000294d */ /* 0x000fea0003800000 */
[----:B0-----:R-:W0:Y:S02]  /*0140*/  LDC.64 R2, c[0x0][0x390] ;  /* 0x0000e400ff027b82 */ /* 0x001e240000000a00 */
[----:B0-----:R-:W-:Y:S01]  /*0150*/  STG.E desc[UR4][R2.64], RZ ;  /* 0x000000ff02007986 */ /* 0x001fe2000c101904 */
[----:B------:R-:W-:Y:S05]  /*0160*/  EXIT ;  /* 0x000000000000794d */ /* 0x000fea0003800000 */
.L_x_57:
        /* <DEDUP_REMOVED lines=9> */
.L_x_713:


//--------------------- .text._ZN3cub18CUB_300001_SM_10006detail4scan16DeviceScanKernelINS2_10policy_hubIiiijN4cuda3std3__44plusIvEEE10Policy1000EPiSC_NS0_13ScanTileStateIiLb1EEES9_NS1_10InputValueIiSC_EEjiLb0EiEEvT0_T1_T2_iT3_T4_T5_ --------------------------
	.section	.text._ZN3cub18CUB_300001_SM_10006detail4scan16DeviceScanKernelINS2_10policy_hubIiiijN4cuda3std3__44plusIvEEE10Policy1000EPiSC_NS0_13ScanTileStateIiLb1EEES9_NS1_10InputValueIiSC_EEjiLb0EiEEvT0_T1_T2_iT3_T4_T5_,"ax",@progbits
	.align	128
        .global         _ZN3cub18CUB_300001_SM_10006detail4scan16DeviceScanKernelINS2_10policy_hubIiiijN4cuda3std3__44plusIvEEE10Policy1000EPiSC_NS0_13ScanTileStateIiLb1EEES9_NS1_10InputValueIiSC_EEjiLb0EiEEvT0_T1_T2_iT3_T4_T5_
        .type           _ZN3cub18CUB_300001_SM_10006detail4scan16DeviceScanKernelINS2_10policy_hubIiiijN4cuda3std3__44plusIvEEE10Policy1000EPiSC_NS0_13ScanTileStateIiLb1EEES9_NS1_10InputValueIiSC_EEjiLb0EiEEvT0_T1_T2_iT3_T4_T5_,@function
        .size           _ZN3cub18CUB_300001_SM_10006detail4scan16DeviceScanKernelINS2_10policy_hubIiiijN4cuda3std3__44plusIvEEE10Policy1000EPiSC_NS0_13ScanTileStateIiLb1EEES9_NS1_10InputValueIiSC_EEjiLb0EiEEvT0_T1_T2_iT3_T4_T5_,(.L_x_714 - _ZN3cub18CUB_300001_SM_10006detail4scan16DeviceScanKernelINS2_10policy_hubIiiijN4cuda3std3__44plusIvEEE10Policy1000EPiSC_NS0_13ScanTileStateIiLb1EEES9_NS1_10InputValueIiSC_EEjiLb0EiEEvT0_T1_T2_iT3_T4_T5_)
        .other          _ZN3cub18CUB_300001_SM_10006detail4scan16DeviceScanKernelINS2_10policy_hubIiiijN4cuda3std3__44plusIvEEE10Policy1000EPiSC_NS0_13ScanTileStateIiLb1EEES9_NS1_10InputValueIiSC_EEjiLb0EiEEvT0_T1_T2_iT3_T4_T5_,@"STO_CUDA_ENTRY STV_DEFAULT"
_ZN3cub18CUB_300001_SM_10006detail4scan16DeviceScanKernelINS2_10policy_hubIiiijN4cuda3std3__44plusIvEEE10Policy1000EPiSC_NS0_13ScanTileStateIiLb1EEES9_NS1_10InputValueIiSC_EEjiLb0EiEEvT0_T1_T2_iT3_T4_T5_:
.text._ZN3cub18CUB_300001_SM_10006detail4scan16DeviceScanKernelINS2_10policy_hubIiiijN4cuda3std3__44plusIvEEE10Policy1000EPiSC_NS0_13ScanTileStateIiLb1EEES9_NS1_10InputValueIiSC_EEjiLb0EiEEvT0_T1_T2_iT3_T4_T5_:
[----:B------:R-:W-:Y:S01]  /*0000*/  LDC R1, c[0x0][0x37c] ;  /* 0x0000df00ff017b82 */ /* 0x000fe20000000800 */
[----:B------:R-:W0:Y:S07]  /*0010*/  LDCU UR4, c[0x0][0x3a0] ;  /* 0x00007400ff0477ac */ /* 0x000e2e0008000800 */
[----:B------:R-:W1:Y:S01]  /*0020*/  LDC R38, c[0x0][0x398] ;  /* 0x0000e600ff267b82 */ /* 0x000e620000000800 */
[----:B------:R-:W2:Y:S01]  /*0030*/  LDCU.64 UR8, c[0x0][0x358] ;  /* 0x00006b00ff0877ac */ /* 0x000ea20008000a00 */
[----:B------:R-:W3:Y:S01]  /*0040*/  LDCU UR5, c[0x0][0x3b0] ;  /* 0x00007600ff0577ac */ /* 0x000ee20008000800 */
[----:B0-----:R-:W-:-:S06]  /*0050*/  UPRMT UR4, UR4, 0x7770, URZ ;  /* 0x0000777004047896 */ /* 0x001fcc00080000ff */
[----:B------:R-:W-:-:S13]  /*0060*/  ISETP.NE.AND P0, PT, RZ, UR4, PT ;  /* 0x00000004ff007c0c */ /* 0x000fda000bf05270 */
[----:B------:R-:W2:Y:S02]  /*0070*/  @P0 LDC.64 R2, c[0x0][0x3a8] ;  /* 0x0000ea00ff020b82 */ /* 0x000ea40000000a00 */
[----:B--2---:R0:W5:Y:S06]  /*0080*/  @P0 LDG.E R39, desc[UR8][R2.64] ;  /* 0x0000000802270981 */ /* 0x00416c000c1e1900 */
[----:B------:R-:W1:Y:S02]  /*0090*/  S2UR UR4, SR_CTAID.X ;  /* 0x00000000000479c3 */ /* 0x000e640000002500 */
[----:B-1----:R-:W-:-:S04]  /*00a0*/  VIADD R38, R38, UR4 ;  /* 0x0000000426267c36 */ /* 0x002fc80008000000 */
[----:B------:R-:W-:-:S05]  /*00b0*/  IMAD R5, R38, 0x2100, RZ ;  /* 0x0000210026057824 */ /* 0x000fca00078e02ff */
[----:B---3--:R-:W-:Y:S01]  /*00c0*/  IADD3 R0, PT, PT, -R5, UR5, RZ ;  /* 0x0000000505007c10 */ /* 0x008fe2000fffe1ff */
[----:B------:R-:W1:Y:S03]  /*00d0*/  @!P0 LDC R39, c[0x0][0x3a8] ;  /* 0x0000ea00ff278b82 */ /* 0x000e660000000800 */
[----:B------:R-:W-:-:S13]  /*00e0*/  ISETP.GE.U32.AND P0, PT, R0, 0x2101, PT ;  /* 0x000021010000780c */ /* 0x000fda0003f06070 */
[----:B0-----:R-:W-:Y:S05]  /*00f0*/  @!P0 BRA `(.L_x_58) ;  /* 0x0000001c00848947 */ /* 0x001fea0003800000 */
[----:B------:R-:W0:Y:S01]  /*0100*/  S2R R49, SR_TID.X ;  /* 0x0000000000317919 */ /* 0x000e220000002100 */
[----:B------:R-:W2:Y:S01]  /*0110*/  LDCU.64 UR4, c[0x0][0x380] ;  /* 0x00007000ff0477ac */ /* 0x000ea20008000a00 */
[C---:B0-----:R-:W-:Y:S02]  /*0120*/  LOP3.LUT R0, R49.reuse, 0x1f, RZ, 0xc0, !PT ;  /* 0x0000001f31007812 */ /* 0x041fe400078ec0ff */
[----:B------:R-:W-:-:S05]  /*0130*/  LOP3.LUT R3, R49, 0x3e0, RZ, 0xc0, !PT ;  /* 0x000003e031037812 */ /* 0x000fca00078ec0ff */
[----:B------:R-:W-:-:S05]  /*0140*/  IMAD R0, R3, 0x16, R0 ;  /* 0x0000001603007824 */ /* 0x000fca00078e0200 */
[----:B------:R-:W-:-:S05]  /*0150*/  IADD3 R0, P0, PT, R5, R0, RZ ;  /* 0x0000000005007210 */ /* 0x000fca0007f1e0ff */
[----:B------:R-:W-:Y:S02]  /*0160*/  IMAD.X R3, RZ, RZ, RZ, P0 ;  /* 0x000000ffff037224 */ /* 0x000fe400000e06ff */
[----:B------:R-:W-:-:S03]  /*0170*/  IMAD.SHL.U32 R45, R0, 0x4, RZ ;  /* 0x00000004002d7824 */ /* 0x000fc600078e00ff */
[----:B------:R-:W-:Y:S02]  /*0180*/  SHF.L.U64.HI R3, R0, 0x2, R3 ;  /* 0x0000000200037819 */ /* 0x000fe40000010203 */
[----:B--2---:R-:W-:-:S04]  /*0190*/  IADD3 R4, P0, PT, R45, UR4, RZ ;  /* 0x000000042d047c10 */ /* 0x004fc8000ff1e0ff */
[----:B------:R-:W-:-:S05]  /*01a0*/  IADD3.X R5, PT, PT, R3, UR5, RZ, P0, !PT ;  /* 0x0000000503057c10 */ /* 0x000fca00087fe4ff */
[----:B------:R-:W2:Y:S04]  /*01b0*/  LDG.E R7, desc[UR8][R4.64] ;  /* 0x0000000804077981 */ /* 0x000ea8000c1e1900 */
[----:B------:R-:W3:Y:S04]  /*01c0*/  LDG.E R9, desc[UR8][R4.64+0x80] ;  /* 0x0000800804097981 */ /* 0x000ee8000c1e1900 */
[----:B------:R-:W4:Y:S04]  /*01d0*/  LDG.E R11, desc[UR8][R4.64+0x100] ;  /* 0x00010008040b7981 */ /* 0x000f28000c1e1900 */
        /* <DEDUP_REMOVED lines=18> */
[----:B------:R-:W4:Y:S01]  /*0300*/  LDG.E R18, desc[UR8][R4.64+0xa80] ;  /* 0x000a800804127981 */ /* 0x000f22000c1e1900 */
[----:B------:R-:W0:Y:S01]  /*0310*/  S2UR UR5, SR_CgaCtaId ;  /* 0x00000000000579c3 */ /* 0x000e220000008800 */
[----:B------:R-:W-:Y:S01]  /*0320*/  SHF.R.U32.HI R40, RZ, 0x5, R49 ;  /* 0x00000005ff287819 */ /* 0x000fe20000011631 */
[----:B------:R-:W-:Y:S01]  /*0330*/  UMOV UR4, 0x400 ;  /* 0x0000040000047882 */ /* 0x000fe20000000000 */
[----:B------:R-:W1:Y:S01]  /*0340*/  S2R R47, SR_LANEID ;  /* 0x00000000002f7919 */ /* 0x000e620000000000 */
[----:B------:R-:W-:Y:S01]  /*0350*/  ISETP.NE.AND P0, PT, R38, RZ, PT ;  /* 0x000000ff2600720c */ /* 0x000fe20003f05270 */
[----:B------:R-:W-:Y:S01]  /*0360*/  BSSY.RECONVERGENT B0, `(.L_x_59) ;  /* 0x0000168000007945 */ /* 0x000fe20003800200 */
[----:B0-----:R-:W-:Y:S01]  /*0370*/  ULEA UR4, UR5, UR4, 0x18 ;  /* 0x0000000405047291 */ /* 0x001fe2000f8ec0ff */
[----:B-1----:R-:W-:-:S05]  /*0380*/  IMAD R2, R40, 0x2c0, R47 ;  /* 0x000002c028027824 */ /* 0x002fca00078e022f */
[----:B------:R-:W-:-:S05]  /*0390*/  LEA R2, R2, UR4, 0x2 ;  /* 0x0000000402027c11 */ /* 0x000fca000f8e10ff */
[----:B------:R-:W-:Y:S01]  /*03a0*/  IMAD R0, R47, 0x54, R2 ;  /* 0x000000542f007824 */ /* 0x000fe200078e0202 */
[----:B--2---:R0:W-:Y:S04]  /*03b0*/  STS [R2], R7 ;  /* 0x0000000702007388 */ /* 0x0041e80000000800 */
[----:B---3--:R0:W-:Y:S04]  /*03c0*/  STS [R2+0x80], R9 ;  /* 0x0000800902007388 */ /* 0x0081e80000000800 */
[----:B----4-:R0:W-:Y:S04]  /*03d0*/  STS [R2+0x100], R11 ;  /* 0x0001000b02007388 */ /* 0x0101e80000000800 */
[----:B------:R0:W-:Y:S04]  /*03e0*/  STS [R2+0x180], R13 ;  /* 0x0001800d02007388 */ /* 0x0001e80000000800 */
        /* <DEDUP_REMOVED lines=17> */
[----:B------:R0:W-:Y:S01]  /*0500*/  STS [R2+0xa80], R18 ;  /* 0x000a801202007388 */ /* 0x0001e20000000800 */
[----:B------:R-:W-:-:S03]  /*0510*/  NOP ;  /* 0x0000000000007918 */ /* 0x000fc60000000000 */
[----:B------:R0:W1:Y:S04]  /*0520*/  LDS.64 R4, [R0] ;  /* 0x0000000000047984 */ /* 0x0000680000000a00 */
[----:B------:R0:W2:Y:S04]  /*0530*/  LDS.64 R6, [R0+0x8] ;  /* 0x0000080000067984 */ /* 0x0000a80000000a00 */
[----:B------:R0:W3:Y:S04]  /*0540*/  LDS.64 R8, [R0+0x10] ;  /* 0x0000100000087984 */ /* 0x0000e80000000a00 */
[----:B------:R0:W4:Y:S04]  /*0550*/  LDS.64 R10, [R0+0x18] ;  /* 0x00001800000a7984 */ /* 0x0001280000000a00 */
[----:B------:R0:W0:Y:S04]  /*0560*/  LDS.64 R12, [R0+0x20] ;  /* 0x00002000000c7984 */ /* 0x0000280000000a00 */
[----:B------:R0:W0:Y:S04]  /*0570*/  LDS.64 R14, [R0+0x28] ;  /* 0x00002800000e7984 */ /* 0x0000280000000a00 */
[----:B------:R0:W0:Y:S04]  /*0580*/  LDS.64 R28, [R0+0x30] ;  /* 0x00003000001c7984 */ /* 0x0000280000000a00 */
[----:B------:R0:W0:Y:S04]  /*0590*/  LDS.64 R30, [R0+0x38] ;  /* 0x00003800001e7984 */ /* 0x0000280000000a00 */
[----:B------:R0:W0:Y:S04]  /*05a0*/  LDS.64 R32, [R0+0x40] ;  /* 0x0000400000207984 */ /* 0x0000280000000a00 */
[----:B------:R0:W0:Y:S04]  /*05b0*/  LDS.64 R34, [R0+0x48] ;  /* 0x0000480000227984 */ /* 0x0000280000000a00 */
[----:B------:R0:W0:Y:S01]  /*05c0*/  LDS.64 R36, [R0+0x50] ;  /* 0x0000500000247984 */ /* 0x0000220000000a00 */
[----:B------:R-:W-:Y:S06]  /*05d0*/  BAR.SYNC.DEFER_BLOCKING 0x0 ;  /* 0x0000000000007b1d */ /* 0x000fec0000010000 */
[----:B-1----:R-:W-:Y:S05]  /*05e0*/  @P0 BRA `(.L_x_60) ;  /* 0x00000004001c0947 */ /* 0x002fea0003800000 */
[----:B0-2---:R-:W-:Y:S02]  /*05f0*/  IADD3 R16, PT, PT, R6, R5, R4 ;  /* 0x0000000506107210 */ /* 0x005fe40007ffe004 */
[C---:B------:R-:W-:Y:S02]  /*0600*/  ISETP.NE.AND P1, PT, R47.reuse, 0x1f, PT ;  /* 0x0000001f2f00780c */ /* 0x040fe40003f25270 */
[----:B---3--:R-:W-:Y:S02]  /*0610*/  IADD3 R16, PT, PT, R8, R7, R16 ;  /* 0x0000000708107210 */ /* 0x008fe40007ffe010 */
[----:B------:R-:W-:Y:S02]  /*0620*/  ISETP.NE.AND P2, PT, R47, RZ, PT ;  /* 0x000000ff2f00720c */ /* 0x000fe40003f45270 */
[----:B----4-:R-:W-:-:S04]  /*0630*/  IADD3 R16, PT, PT, R10, R9, R16 ;  /* 0x000000090a107210 */ /* 0x010fc80007ffe010 */
[----:B------:R-:W-:-:S03]  /*0640*/  IADD3 R16, PT, PT, R12, R11, R16 ;  /* 0x0000000b0c107210 */ /* 0x000fc60007ffe010 */
[----:B------:R-:W-:Y:S02]  /*0650*/  @!P1 LEA R43, R40, UR4, 0x2 ;  /* 0x00000004282b9c11 */ /* 0x000fe4000f8e10ff */
[----:B------:R-:W-:-:S04]  /*0660*/  IADD3 R16, PT, PT, R14, R13, R16 ;  /* 0x0000000d0e107210 */ /* 0x000fc80007ffe010 */
[----:B------:R-:W-:-:S04]  /*0670*/  IADD3 R16, PT, PT, R28, R15, R16 ;  /* 0x0000000f1c107210 */ /* 0x000fc80007ffe010 */
[----:B------:R-:W-:-:S04]  /*0680*/  IADD3 R16, PT, PT, R30, R29, R16 ;  /* 0x0000001d1e107210 */ /* 0x000fc80007ffe010 */
[----:B------:R-:W-:-:S04]  /*0690*/  IADD3 R16, PT, PT, R32, R31, R16 ;  /* 0x0000001f20107210 */ /* 0x000fc80007ffe010 */
[----:B------:R-:W-:-:S04]  /*06a0*/  IADD3 R16, PT, PT, R34, R33, R16 ;  /* 0x0000002122107210 */ /* 0x000fc80007ffe010 */
[----:B------:R-:W-:-:S05]  /*06b0*/  IADD3 R16, PT, PT, R36, R35, R16 ;  /* 0x0000002324107210 */ /* 0x000fca0007ffe010 */
[----:B------:R-:W-:-:S05]  /*06c0*/  IMAD.IADD R37, R37, 0x1, R16 ;  /* 0x0000000125257824 */ /* 0x000fca00078e0210 */
[----:B------:R-:W0:Y:S02]  /*06d0*/  SHFL.UP P0, R16, R37, 0x1, RZ ;  /* 0x0420000025107989 */ /* 0x000e2400000000ff */
[----:B0-----:R-:W-:-:S05]  /*06e0*/  @P0 IMAD.IADD R16, R37, 0x1, R16 ;  /* 0x0000000125100824 */ /* 0x001fca00078e0210 */
[----:B------:R-:W0:Y:S02]  /*06f0*/  SHFL.UP P0, R21, R16, 0x2, RZ ;  /* 0x0440000010157989 */ /* 0x000e2400000000ff */
[----:B0-----:R-:W-:-:S05]  /*0700*/  @P0 IMAD.IADD R21, R16, 0x1, R21 ;  /* 0x0000000110150824 */ /* 0x001fca00078e0215 */
[----:B------:R-:W0:Y:S02]  /*0710*/  SHFL.UP P0, R24, R21, 0x4, RZ ;  /* 0x0480000015187989 */ /* 0x000e2400000000ff */
[----:B0-----:R-:W-:-:S05]  /*0720*/  @P0 IMAD.IADD R24, R21, 0x1, R24 ;  /* 0x0000000115180824 */ /* 0x001fca00078e0218 */
[----:B------:R-:W0:Y:S02]  /*0730*/  SHFL.UP P0, R41, R24, 0x8, RZ ;  /* 0x0500000018297989 */ /* 0x000e2400000000ff */
[----:B0-----:R-:W-:-:S05]  /*0740*/  @P0 IMAD.IADD R41, R24, 0x1, R41 ;  /* 0x0000000118290824 */ /* 0x001fca00078e0229 */
[----:B------:R-:W0:Y:S02]  /*0750*/  SHFL.UP P0, R38, R41, 0x10, RZ ;  /* 0x0600000029267989 */ /* 0x000e2400000000ff */
[----:B0-----:R-:W-:Y:S01]  /*0760*/  @P0 IMAD.IADD R38, R41, 0x1, R38 ;  /* 0x0000000129260824 */ /* 0x001fe200078e0226 */
[----:B------:R-:W-:-:S03]  /*0770*/  ISETP.NE.AND P0, PT, R40, 0x2, PT ;  /* 0x000000022800780c */ /* 0x000fc60003f05270 */
[----:B------:R-:W-:Y:S01]  /*0780*/  IMAD.IADD R37, R38, 0x1, -R37 ;  /* 0x0000000126257824 */ /* 0x000fe200078e0a25 */
[----:B------:R-:W-:Y:S01]  /*0790*/  @!P1 STS [R43+0x10], R38 ;  /* 0x000010262b009388 */ /* 0x000fe20000000800 */
[----:B------:R-:W-:Y:S01]  /*07a0*/  BAR.SYNC.DEFER_BLOCKING 0x0 ;  /* 0x0000000000007b1d */ /* 0x000fe20000010000 */
[----:B------:R-:W-:Y:S02]  /*07b0*/  ISETP.NE.AND P1, PT, R40, 0x9, PT ;  /* 0x000000092800780c */ /* 0x000fe40003f25270 */
[----:B------:R-:W-:-:S03]  /*07c0*/  SEL R37, R37, RZ, P2 ;  /* 0x000000ff25257207 */ /* 0x000fc60001000000 */
[----:B------:R-:W0:Y:S04]  /*07d0*/  LDS.128 R16, [UR4+0x10] ;  /* 0x00001004ff107984 */ /* 0x000e280008000c00 */
[----:B------:R-:W1:Y:S04]  /*07e0*/  LDS.128 R20, [UR4+0x20] ;  /* 0x00002004ff147984 */ /* 0x000e680008000c00 */
[----:B------:R-:W2:Y:S01]  /*07f0*/  LDS.128 R24, [UR4+0x30] ;  /* 0x00003004ff187984 */ /* 0x000ea20008000c00 */
[----:B0-----:R-:W-:-:S04]  /*0800*/  IMAD.IADD R17, R16, 0x1, R17 ;  /* 0x0000000110117824 */ /* 0x001fc800078e0211 */
[----:B------:R-:W-:Y:S01]  /*0810*/  IMAD.IADD R18, R18, 0x1, R17 ;  /* 0x0000000112127824 */ /* 0x000fe200078e0211 */
[----:B------:R-:W-:Y:S02]  /*0820*/  SEL R16, R17, R16, !P0 ;  /* 0x0000001011107207 */ /* 0x000fe40004000000 */
[----:B------:R-:W-:Y:S01]  /*0830*/  ISETP.NE.AND P0, PT, R40, 0x3, PT ;  /* 0x000000032800780c */ /* 0x000fe20003f05270 */
[----:B------:R-:W-:-:S03]  /*0840*/  IMAD.IADD R19, R19, 0x1, R18 ;  /* 0x0000000113137824 */ /* 0x000fc600078e0212 */
[----:B------:R-:W-:Y:S01]  /*0850*/  SEL R16, R18, R16, !P0 ;  /* 0x0000001012107207 */ /* 0x000fe20004000000 */
[----:B-1----:R-:W-:Y:S01]  /*0860*/  IMAD.IADD R20, R19, 0x1, R20 ;  /* 0x0000000113147824 */ /* 0x002fe200078e0214 */
[----:B------:R-:W-:-:S03]  /*0870*/  ISETP.NE.AND P0, PT, R40, 0x4, PT ;  /* 0x000000042800780c */ /* 0x000fc60003f05270 */
[----:B------:R-:W-:Y:S01]  /*0880*/  IMAD.IADD R21, R21, 0x1, R20 ;  /* 0x0000000115157824 */ /* 0x000fe200078e0214 */
[----:B------:R-:W-:Y:S02]  /*0890*/  SEL R16, R19, R16, !P0 ;  /* 0x0000001013107207 */ /* 0x000fe40004000000 */
[----:B------:R-:W-:Y:S01]  /*08a0*/  ISETP.NE.AND P0, PT, R40, 0x5, PT ;  /* 0x000000052800780c */ /* 0x000fe20003f05270 */
[----:B------:R-:W-:-:S03]  /*08b0*/  IMAD.IADD R22, R22, 0x1, R21 ;  /* 0x0000000116167824 */ /* 0x000fc600078e0215 */
[----:B------:R-:W-:Y:S01]  /*08c0*/  SEL R16, R20, R16, !P0 ;  /* 0x0000001014107207 */ /* 0x000fe20004000000 */
[----:B------:R-:W-:Y:S01]  /*08d0*/  IMAD.IADD R23, R23, 0x1, R22 ;  /* 0x0000000117177824 */ /* 0x000fe200078e0216 */
[----:B------:R-:W-:-:S03]  /*08e0*/  ISETP.NE.AND P0, PT, R40, 0x6, PT ;  /* 0x000000062800780c */ /* 0x000fc60003f05270 */
[----:B--2---:R-:W-:Y:S01]  /*08f0*/  IMAD.IADD R24, R23, 0x1, R24 ;  /* 0x0000000117187824 */ /* 0x004fe200078e0218 */
[----:B------:R-:W-:Y:S02]  /*0900*/  SEL R16, R21, R16, !P0 ;  /* 0x0000001015107207 */ /* 0x000fe40004000000 */
[----:B------:R-:W-:Y:S01]  /*0910*/  ISETP.NE.AND P0, PT, R40, 0x7, PT ;  /* 0x000000072800780c */ /* 0x000fe20003f05270 */
[----:B------:R-:W-:-:S03]  /*0920*/  IMAD.IADD R25, R25, 0x1, R24 ;  /* 0x0000000119197824 */ /* 0x000fc600078e0218 */
[----:B------:R-:W-:Y:S01]  /*0930*/  SEL R16, R22, R16, !P0 ;  /* 0x0000001016107207 */ /* 0x000fe20004000000 */
[----:B------:R-:W-:Y:S01]  /*0940*/  IMAD.IADD R26, R26, 0x1, R25 ;  /* 0x000000011a1a7824 */ /* 0x000fe200078e0219 */
[----:B------:R-:W-:-:S04]  /*0950*/  ISETP.NE.AND P0, PT, R40, 0x8, PT ;  /* 0x000000082800780c */ /* 0x000fc80003f05270 */
[----:B------:R-:W-:Y:S02]  /*0960*/  SEL R16, R23, R16, !P0 ;  /* 0x0000001017107207 */ /* 0x000fe40004000000 */
[----:B------:R-:W-:Y:S02]  /*0970*/  ISETP.NE.AND P0, PT, R40, 0xa, PT ;  /* 0x0000000a2800780c */ /* 0x000fe40003f05270 */
[----:B------:R-:W-:Y:S02]  /*0980*/  SEL R16, R24, R16, !P1 ;  /* 0x0000001018107207 */ /* 0x000fe40004800000 */
[----:B------:R-:W-:Y:S02]  /*0990*/  ISETP.NE.AND P1, PT, R40, 0xb, PT ;  /* 0x0000000b2800780c */ /* 0x000fe40003f25270 */
[----:B------:R-:W-:Y:S02]  /*09a0*/  SEL R16, R25, R16, !P0 ;  /* 0x0000001019107207 */ /* 0x000fe40004000000 */
[----:B------:R-:W-:-:S02]  /*09b0*/  ISETP.GE.U32.AND P0, PT, R49, 0x20, PT ;  /* 0x000000203100780c */ /* 0x000fc40003f06070 */
[----:B------:R-:W-:Y:S02]  /*09c0*/  SEL R16, R26, R16, !P1 ;  /* 0x000000101a107207 */ /* 0x000fe40004800000 */
[----:B------:R-:W-:Y:S02]  /*09d0*/  ISETP.NE.AND P1, PT, R49, RZ, PT ;  /* 0x000000ff3100720c */ /* 0x000fe40003f25270 */
[----:B------:R-:W-:Y:S02]  /*09e0*/  SEL R16, R16, RZ, P0 ;  /* 0x000000ff10107207 */ /* 0x000fe40000000000 */
[--C-:B-----5:R-:W-:Y:S02]  /*09f0*/  IADD3 R27, PT, PT, R26, R27, R39.reuse ;  /* 0x0000001b1a1b7210 */ /* 0x120fe40007ffe027 */
[----:B------:R-:W-:-:S07]  /*0a00*/  IADD3 R16, PT, PT, R16, R37, R39 ;  /* 0x0000002510107210 */ /* 0x000fce0007ffe027 */
[----:B------:R-:W-:Y:S05]  /*0a10*/  @P1 BRA `(.L_x_61) ;  /* 0x0000000c00f01947 */ /* 0x000fea0003800000 */
[----:B------:R-:W0:Y:S01]  /*0a20*/  LDC.64 R18, c[0x0][0x390] ;  /* 0x0000e400ff127b82 */ /* 0x000e220000000a00 */
[----:B------:R-:W-:-:S05]  /*0a30*/  IMAD.MOV.U32 R26, RZ, RZ, 0x65 ;  /* 0x00000065ff1a7424 */ /* 0x000fca00078e00ff */
[----:B0-----:R0:W-:Y:S01]  /*0a40*/  ST.E.64.STRONG.GPU desc[UR8][R18.64+0x100], R26 ;  /* 0x0001001a12007985 */ /* 0x0011e2000c10fb08 */
[----:B------:R-:W-:Y:S05]  /*0a50*/  BRA `(.L_x_61) ;  /* 0x0000000c00e07947 */ /* 0x000fea0003800000 */
.L_x_60:
        /* <DEDUP_REMOVED lines=20> */
[----:B-----5:R-:W0:Y:S02]  /*0ba0*/  SHFL.UP P0, R39, R24, 0x8, RZ ;  /* 0x0500000018277989 */ /* 0x020e2400000000ff */
[----:B0-----:R-:W-:-:S05]  /*0bb0*/  @P0 IMAD.IADD R39, R24, 0x1, R39 ;  /* 0x0000000118270824 */ /* 0x001fca00078e0227 */
[----:B------:R-:W0:Y:S02]  /*0bc0*/  SHFL.UP P0, R42, R39, 0x10, RZ ;  /* 0x06000000272a7989 */ /* 0x000e2400000000ff */
[----:B0-----:R-:W-:Y:S01]  /*0bd0*/  @P0 IMAD.IADD R42, R39, 0x1, R42 ;  /* 0x00000001272a0824 */ /* 0x001fe200078e022a */
[----:B------:R-:W-:-:S03]  /*0be0*/  ISETP.NE.AND P0, PT, R40, 0x2, PT ;  /* 0x000000022800780c */ /* 0x000fc60003f05270 */
[----:B------:R-:W-:Y:S01]  /*0bf0*/  IMAD.IADD R37, R42, 0x1, -R37 ;  /* 0x000000012a257824 */ /* 0x000fe200078e0a25 */
[----:B------:R-:W-:Y:S01]  /*0c00*/  @!P1 STS [R41+0x10], R42 ;  /* 0x0000102a29009388 */ /* 0x000fe20000000800 */
[----:B------:R-:W-:Y:S01]  /*0c10*/  BAR.SYNC.DEFER_BLOCKING 0x0 ;  /* 0x0000000000007b1d */ /* 0x000fe20000010000 */
[----:B------:R-:W-:-:S05]  /*0c20*/  ISETP.NE.AND P1, PT, R40, 0x9, PT ;  /* 0x000000092800780c */ /* 0x000fca0003f25270 */
[----:B------:R-:W0:Y:S04]  /*0c30*/  LDS.128 R16, [UR4+0x10] ;  /* 0x00001004ff107984 */ /* 0x000e280008000c00 */
[----:B------:R-:W1:Y:S04]  /*0c40*/  LDS.128 R20, [UR4+0x20] ;  /* 0x00002004ff147984 */ /* 0x000e680008000c00 */
[----:B------:R-:W2:Y:S01]  /*0c50*/  LDS.128 R24, [UR4+0x30] ;  /* 0x00003004ff187984 */ /* 0x000ea20008000c00 */
[----:B0-----:R-:W-:-:S04]  /*0c60*/  IMAD.IADD R17, R16, 0x1, R17 ;  /* 0x0000000110117824 */ /* 0x001fc800078e0211 */
[----:B------:R-:W-:Y:S01]  /*0c70*/  IMAD.IADD R18, R18, 0x1, R17 ;  /* 0x0000000112127824 */ /* 0x000fe200078e0211 */
[----:B------:R-:W-:Y:S02]  /*0c80*/  SEL R16, R17, R16, !P0 ;  /* 0x0000001011107207 */ /* 0x000fe40004000000 */
[----:B------:R-:W-:Y:S01]  /*0c90*/  ISETP.NE.AND P0, PT, R40, 0x3, PT ;  /* 0x000000032800780c */ /* 0x000fe20003f05270 */
[----:B------:R-:W-:Y:S01]  /*0ca0*/  IMAD.IADD R19, R19, 0x1, R18 ;  /* 0x0000000113137824 */ /* 0x000fe200078e0212 */
[----:B------:R-:W-:Y:S02]  /*0cb0*/  SEL R17, R37, RZ, P2 ;  /* 0x000000ff25117207 */ /* 0x000fe40001000000 */
        /* <DEDUP_REMOVED lines=16> */
[----:B------:R-:W-:-:S03]  /*0dc0*/  ISETP.NE.AND P0, PT, R40, 0x8, PT ;  /* 0x000000082800780c */ /* 0x000fc60003f05270 */
[----:B------:R-:W-:Y:S01]  /*0dd0*/  IMAD.IADD R27, R27, 0x1, R26 ;  /* 0x000000011b1b7824 */ /* 0x000fe200078e021a */
[----:B------:R-:W-:Y:S02]  /*0de0*/  SEL R16, R23, R16, !P0 ;  /* 0x0000001017107207 */ /* 0x000fe40004000000 */
[----:B------:R-:W-:Y:S02]  /*0df0*/  ISETP.NE.AND P0, PT, R40, 0xa, PT ;  /* 0x0000000a2800780c */ /* 0x000fe40003f05270 */
[----:B------:R-:W-:Y:S02]  /*0e00*/  SEL R16, R24, R16, !P1 ;  /* 0x0000001018107207 */ /* 0x000fe40004800000 */
[----:B------:R-:W-:Y:S02]  /*0e10*/  ISETP.NE.AND P1, PT, R40, 0xb, PT ;  /* 0x0000000b2800780c */ /* 0x000fe40003f25270 */
[----:B------:R-:W-:Y:S02]  /*0e20*/  SEL R16, R25, R16, !P0 ;  /* 0x0000001019107207 */ /* 0x000fe40004000000 */
[----:B------:R-:W-:-:S02]  /*0e30*/  ISETP.GT.U32.AND P0, PT, R49, 0x1f, PT ;  /* 0x0000001f3100780c */ /* 0x000fc40003f04070 */
[----:B------:R-:W-:Y:S02]  /*0e40*/  SEL R16, R26, R16, !P1 ;  /* 0x000000101a107207 */ /* 0x000fe40004800000 */
[----:B------:R-:W-:-:S03]  /*0e50*/  ISETP.GE.U32.AND P1, PT, R49, 0x20, PT ;  /* 0x000000203100780c */ /* 0x000fc60003f26070 */
[----:B------:R-:W-:-:S05]  /*0e60*/  IMAD.IADD R16, R16, 0x1, R17 ;  /* 0x0000000110107824 */ /* 0x000fca00078e0211 */
[----:B------:R-:W-:Y:S01]  /*0e70*/  SEL R46, R37, R16, !P1 ;  /* 0x00000010252e7207 */ /* 0x000fe20004800000 */
[----:B------:R-:W-:Y:S06]  /*0e80*/  @P0 BRA `(.L_x_62) ;  /* 0x0000000800b00947 */ /* 0x000fec0003800000 */
[----:B------:R-:W0:Y:S01]  /*0e90*/  LDC.64 R16, c[0x0][0x390] ;  /* 0x0000e400ff107b82 */ /* 0x000e220000000a00 */
[----:B------:R-:W-:Y:S02]  /*0ea0*/  ISETP.NE.AND P1, PT, R49, RZ, PT ;  /* 0x000000ff3100720c */ /* 0x000fe40003f25270 */
[----:B------:R-:W-:-:S05]  /*0eb0*/  LOP3.LUT R21, RZ, R49, RZ, 0x33, !PT ;  /* 0x00000031ff157212 */ /* 0x000fca00078e33ff */
[----:B------:R-:W-:-:S06]  /*0ec0*/  IMAD.IADD R21, R38, 0x1, R21 ;  /* 0x0000000126157824 */ /* 0x000fcc00078e0215 */
[----:B------:R-:W-:Y:S01]  /*0ed0*/  @!P1 IMAD.MOV.U32 R26, RZ, RZ, 0x64 ;  /* 0x00000064ff1a9424 */ /* 0x000fe200078e00ff */
[----:B------:R1:W-:Y:S01]  /*0ee0*/  @!P1 STS [UR4+0xc], R27 ;  /* 0x00000c1bff009988 */ /* 0x0003e20008000804 */
[----:B0-----:R-:W-:-:S04]  /*0ef0*/  IMAD.WIDE R24, R38, 0x8, R16 ;  /* 0x0000000826187825 */ /* 0x001fc800078e0210 */
[----:B------:R-:W-:Y:S01]  /*0f00*/  IMAD.WIDE R16, R21, 0x8, R16 ;  /* 0x0000000815107825 */ /* 0x000fe200078e0210 */
[----:B------:R1:W-:Y:S01]  /*0f10*/  @!P1 ST.E.64.STRONG.GPU desc[UR8][R24.64+0x100], R26 ;  /* 0x0001001a18009985 */ /* 0x0003e2000c10fb08 */
[----:B------:R-:W-:Y:S05]  /*0f20*/  NANOSLEEP 0x33e ;  /* 0x0000033e0000795d */ /* 0x000fea0003800000 */
[----:B------:R-:W2:Y:S01]  /*0f30*/  LD.E.64.STRONG.GPU R40, desc[UR8][R16.64+0x100] ;  /* 0x0001000810287980 */ /* 0x000ea2000c10fb00 */
[----:B------:R-:W-:Y:S01]  /*0f40*/  UMOV UR5, 0xffffffff ;  /* 0xffffffff00057882 */ /* 0x000fe20000000000 */
[----:B--2---:R-:W-:Y:S02]  /*0f50*/  ISETP.NE.AND P0, PT, R40, 0x63, PT ;  /* 0x000000632800780c */ /* 0x004fe40003f05270 */
[----:B-1----:R-:W-:Y:S11]  /*0f60*/  BRA.DIV UR5, `(.L_x_63) ;  /* 0x00000036053c7947 */ /* 0x002ff6000b800000 */
[----:B------:R-:W-:-:S13]  /*0f70*/  VOTE.ANY P0, !P0 ;  /* 0x0000000000ff7806 */ /* 0x000fda0004000100 */
.L_x_92:
[----:B------:R-:W-:Y:S05]  /*0f80*/  @!P0 BRA `(.L_x_64) ;  /* 0x0000000000748947 */ /* 0x000fea0003800000 */
[----:B------:R-:W-:-:S07]  /*0f90*/  IMAD.MOV.U32 R20, RZ, RZ, 0x3b8 ;  /* 0x000003b8ff147424 */ /* 0x000fce00078e00ff */
.L_x_66:
[----:B------:R-:W-:Y:S02]  /*0fa0*/  VIADD R23, R20, 0x1 ;  /* 0x0000000114177836 */ /* 0x000fe40000000000 */
[----:B------:R-:W-:Y:S02]  /*0fb0*/  IMAD R38, R38, 0x41a7, RZ ;  /* 0x000041a726267824 */ /* 0x000fe400078e02ff */
[----:B------:R-:W0:Y:S01]  /*0fc0*/  I2F.U32.RP R22, R23 ;  /* 0x0000001700167306 */ /* 0x000e220000209000 */
[----:B------:R-:W-:Y:S01]  /*0fd0*/  IMAD.MOV R37, RZ, RZ, -R23 ;  /* 0x000000ffff257224 */ /* 0x000fe200078e0a17 */
[----:B------:R-:W-:Y:S02]  /*0fe0*/  ISETP.NE.U32.AND P2, PT, R23, RZ, PT ;  /* 0x000000ff1700720c */ /* 0x000fe40003f45070 */
[----:B------:R-:W-:-:S04]  /*0ff0*/  LOP3.LUT R38, R38, 0x7fffffff, RZ, 0xc0, !PT ;  /* 0x7fffffff26267812 */ /* 0x000fc800078ec0ff */
[----:B0-----:R-:W0:Y:S02]  /*1000*/  MUFU.RCP R22, R22 ;  /* 0x0000001600167308 */ /* 0x001e240000001000 */
[----:B0-----:R-:W-:-:S06]  /*1010*/  VIADD R18, R22, 0xffffffe ;  /* 0x0ffffffe16127836 */ /* 0x001fcc0000000000 */
[----:B------:R0:W1:Y:S02]  /*1020*/  F2I.FTZ.U32.TRUNC.NTZ R19, R18 ;  /* 0x0000001200137305 */ /* 0x000064000021f000 */
[----:B0-----:R-:W-:Y:S02]  /*1030*/  IMAD.MOV.U32 R18, RZ, RZ, RZ ;  /* 0x000000ffff127224 */ /* 0x001fe400078e00ff */
[----:B-1----:R-:W-:-:S04]  /*1040*/  IMAD R37, R37, R19, RZ ;  /* 0x0000001325257224 */ /* 0x002fc800078e02ff */
[----:B------:R-:W-:-:S06]  /*1050*/  IMAD.HI.U32 R19, R19, R37, R18 ;  /* 0x0000002513137227 */ /* 0x000fcc00078e0012 */
[----:B------:R-:W-:-:S04]  /*1060*/  IMAD.HI.U32 R19, R19, R38, RZ ;  /* 0x0000002613137227 */ /* 0x000fc800078e00ff */
[----:B------:R-:W-:-:S04]  /*1070*/  IMAD.MOV R19, RZ, RZ, -R19 ;  /* 0x000000ffff137224 */ /* 0x000fc800078e0a13 */
[----:B------:R-:W-:-:S05]  /*1080*/  IMAD R22, R23, R19, R38 ;  /* 0x0000001317167224 */ /* 0x000fca00078e0226 */
[----:B------:R-:W-:-:S13]  /*1090*/  ISETP.GE.U32.AND P0, PT, R22, R23, PT ;  /* 0x000000171600720c */ /* 0x000fda0003f06070 */
[----:B------:R-:W-:-:S05]  /*10a0*/  @P0 IMAD.IADD R22, R22, 0x1, -R23 ;  /* 0x0000000116160824 */ /* 0x000fca00078e0a17 */
[----:B------:R-:W-:-:S13]  /*10b0*/  ISETP.GE.U32.AND P0, PT, R22, R23, PT ;  /* 0x000000171600720c */ /* 0x000fda0003f06070 */
[----:B------:R-:W-:Y:S01]  /*10c0*/  @P0 IMAD.IADD R22, R22, 0x1, -R23 ;  /* 0x0000000116160824 */ /* 0x000fe200078e0a17 */
[----:B------:R-:W-:-:S04]  /*10d0*/  @!P2 LOP3.LUT R22, RZ, R23, RZ, 0x33, !PT ;  /* 0x00000017ff16a212 */ /* 0x000fc800078e33ff */
[----:B------:R-:W-:Y:S05]  /*10e0*/  NANOSLEEP R22 ;  /* 0x000000160000735d */ /* 0x000fea0003800000 */
[----:B------:R-:W2:Y:S01]  /*10f0*/  LD.E.64.STRONG.GPU R40, desc[UR8][R16.64+0x100] ;  /* 0x0001000810287980 */ /* 0x000ea2000c10fb00 */
[----:B------:R-:W-:Y:S01]  /*1100*/  UMOV UR5, 0xffffffff ;  /* 0xffffffff00057882 */ /* 0x000fe20000000000 */
[----:B------:R-:W-:Y:S02]  /*1110*/  SHF.R.U32.HI R20, RZ, 0x1, R20 ;  /* 0x00000001ff147819 */ /* 0x000fe40000011614 */
[----:B--2---:R-:W-:Y:S01]  /*1120*/  ISETP.NE.AND P0, PT, R40, 0x63, PT ;  /* 0x000000632800780c */ /* 0x004fe20003f05270 */
[----:B------:R-:W-:-:S12]  /*1130*/  BRA.DIV UR5, `(.L_x_65) ;  /* 0x0000003205e87947 */ /* 0x000fd8000b800000 */
[----:B------:R-:W-:-:S13]  /*1140*/  VOTE.ANY P0, !P0 ;  /* 0x0000000000ff7806 */ /* 0x000fda0004000100 */
.L_x_95:
[----:B------:R-:W-:Y:S05]  /*1150*/  @P0 BRA `(.L_x_66) ;  /* 0xfffffffc00900947 */ /* 0x000fea000383ffff */
.L_x_64:
[----:B------:R-:W-:Y:S01]  /*1160*/  UMOV UR5, 0xffffffff ;  /* 0xffffffff00057882 */ /* 0x000fe20000000000 */
[----:B------:R-:W-:Y:S02]  /*1170*/  ISETP.NE.AND P0, PT, R40, 0x65, PT ;  /* 0x000000652800780c */ /* 0x000fe40003f05270 */
[----:B------:R-:W-:Y:S11]  /*1180*/  BRA.DIV UR5, `(.L_x_67) ;  /* 0x0000003205f47947 */ /* 0x000ff6000b800000 */
[----:B------:R-:W0:Y:S01]  /*1190*/  S2R R48, SR_GEMASK ;  /* 0x0000000000307919 */ /* 0x000e220000003c00 */
[----:B------:R-:W-:Y:S01]  /*11a0*/  VOTE.ANY R19, PT, !P0 ;  /* 0x0000000000137806 */ /* 0x000fe200040e0100 */
[C---:B------:R-:W-:Y:S01]  /*11b0*/  VIADD R22, R47.reuse, 0x2 ;  /* 0x000000022f167836 */ /* 0x040fe20000000000 */
[----:B------:R-:W1:Y:S01]  /*11c0*/  LDC.64 R42, c[0x0][0x390] ;  /* 0x0000e400ff2a7b82 */ /* 0x000e620000000a00 */
[C---:B------:R-:W-:Y:S02]  /*11d0*/  VIADD R23, R47.reuse, 0x4 ;  /* 0x000000042f177836 */ /* 0x040fe40000000000 */
[----:B------:R-:W-:Y:S01]  /*11e0*/  VIADD R26, R47, 0x8 ;  /* 0x000000082f1a7836 */ /* 0x000fe20000000000 */
[----:B-1----:R-:W-:Y:S02]  /*11f0*/  IADD3 R42, P3, PT, R42, 0x100, RZ ;  /* 0x000001002a2a7810 */ /* 0x002fe40007f7e0ff */
[----:B0-----:R-:W-:-:S03]  /*1200*/  LOP3.LUT R19, R19, 0x80000000, R48, 0xec, !PT ;  /* 0x8000000013137812 */ /* 0x001fc600078eec30 */
[----:B------:R-:W-:Y:S02]  /*1210*/  IMAD.X R43, RZ, RZ, R43, P3 ;  /* 0x000000ffff2b7224 */ /* 0x000fe400018e062b */
[----:B------:R-:W-:-:S05]  /*1220*/  VIADD R16, R19, 0xffffffff ;  /* 0xffffffff13107836 */ /* 0x000fca0000000000 */
[----:B------:R-:W-:-:S06]  /*1230*/  LOP3.LUT R16, R19, R16, RZ, 0xc, !PT ;  /* 0x0000001013107212 */ /* 0x000fcc00078e0cff */
[----:B------:R-:W0:Y:S02]  /*1240*/  POPC R16, R16 ;  /* 0x0000001000107309 */ /* 0x000e240000000000 */
[----:B0-----:R-:W0:Y:S01]  /*1250*/  SHFL.DOWN PT, R20, R41, 0x1, R16 ;  /* 0x0820000029147989 */ /* 0x001e2200000e0010 */
[----:B------:R-:W-:-:S04]  /*1260*/  ISETP.GE.AND P0, PT, R47, R16, PT ;  /* 0x000000102f00720c */ /* 0x000fc80003f06270 */
[----:B0-----:R-:W-:Y:S02]  /*1270*/  SEL R20, R20, RZ, !P0 ;  /* 0x000000ff14147207 */ /* 0x001fe40004000000 */
[----:B------:R-:W-:-:S03]  /*1280*/  ISETP.GT.AND P0, PT, R22, R16, PT ;  /* 0x000000101600720c */ /* 0x000fc60003f04270 */
[----:B------:R-:W-:-:S05]  /*1290*/  IMAD.IADD R37, R20, 0x1, R41 ;  /* 0x0000000114257824 */ /* 0x000fca00078e0229 */
[----:B------:R-:W0:Y:S02]  /*12a0*/  SHFL.DOWN PT, R20, R37, 0x2, R16 ;  /* 0x0840000025147989 */ /* 0x000e2400000e0010 */
[----:B0-----:R-:W-:Y:S02]  /*12b0*/  SEL R20, R20, RZ, !P0 ;  /* 0x000000ff14147207 */ /* 0x001fe40004000000 */
[----:B------:R-:W-:-:S03]  /*12c0*/  ISETP.GT.AND P0, PT, R23, R16, PT ;  /* 0x000000101700720c */ /* 0x000fc60003f04270 */
[----:B------:R-:W-:Y:S02]  /*12d0*/  IMAD.IADD R39, R37, 0x1, R20 ;  /* 0x0000000125277824 */ /* 0x000fe400078e0214 */
[----:B------:R-:W-:-:S03]  /*12e0*/  VIADD R37, R47, 0x10 ;  /* 0x000000102f257836 */ /* 0x000fc60000000000 */
[----:B------:R-:W0:Y:S02]  /*12f0*/  SHFL.DOWN PT, R20, R39, 0x4, R16 ;  /* 0x0880000027147989 */ /* 0x000e2400000e0010 */
[-C--:B------:R-:W-:Y:S02]  /*1300*/  ISETP.GT.AND P2, PT, R37, R16.reuse, PT ;  /* 0x000000102500720c */ /* 0x080fe40003f44270 */
[----:B0-----:R-:W-:Y:S02]  /*1310*/  SEL R20, R20, RZ, !P0 ;  /* 0x000000ff14147207 */ /* 0x001fe40004000000 */
[----:B------:R-:W-:-:S03]  /*1320*/  ISETP.GT.AND P0, PT, R26, R16, PT ;  /* 0x000000101a00720c */ /* 0x000fc60003f04270 */
[----:B------:R-:W-:-:S05]  /*1330*/  IMAD.IADD R51, R39, 0x1, R20 ;  /* 0x0000000127337824 */ /* 0x000fca00078e0214 */
[----:B------:R-:W0:Y:S02]  /*1340*/  SHFL.DOWN PT, R20, R51, 0x8, R16 ;  /* 0x0900000033147989 */ /* 0x000e2400000e0010 */
[----:B0-----:R-:W-:Y:S02]  /*1350*/  SEL R20, R20, RZ, !P0 ;  /* 0x000000ff14147207 */ /* 0x001fe40004000000 */
[----:B------:R-:W-:-:S03]  /*1360*/  ISETP.NE.AND P0, PT, R40, 0x65, PT ;  /* 0x000000652800780c */ /* 0x000fc60003f05270 */
[----:B------:R-:W-:-:S05]  /*1370*/  IMAD.IADD R41, R51, 0x1, R20 ;  /* 0x0000000133297824 */ /* 0x000fca00078e0214 */
[----:B------:R-:W0:Y:S05]  /*1380*/  SHFL.DOWN PT, R20, R41, 0x10, R16 ;  /* 0x0a00000029147989 */ /* 0x000e2a00000e0010 */
[----:B------:R-:W-:Y:S02]  /*1390*/  VOTE.ALL P0, P0 ;  /* 0x0000000000ff7806 */ /* 0x000fe40000000000 */
[----:B0-----:R-:W-:-:S05]  /*13a0*/  SEL R20, R20, RZ, !P2 ;  /* 0x000000ff14147207 */ /* 0x001fca0005000000 */
[----:B------:R-:W-:-:S07]  /*13b0*/  IMAD.IADD R39, R41, 0x1, R20 ;  /* 0x0000000129277824 */ /* 0x000fce00078e0214 */
.L_x_104:
[----:B------:R-:W-:Y:S05]  /*13c0*/  @!P0 BRA `(.L_x_68) ;  /* 0x0000000400248947 */ /* 0x000fea0003800000 */
[----:B------:R-:W-:-:S07]  /*13d0*/  IMAD.MOV.U32 R44, RZ, RZ, 0x3b8 ;  /* 0x000003b8ff2c7424 */ /* 0x000fce00078e00ff */
.L_x_74:
[----:B------:R-:W-:Y:S02]  /*13e0*/  IMAD.MOV.U32 R16, RZ, RZ, R42 ;  /* 0x000000ffff107224 */ /* 0x000fe400078e002a */
[----:B------:R-:W-:Y:S02]  /*13f0*/  IMAD.MOV.U32 R17, RZ, RZ, R43 ;  /* 0x000000ffff117224 */ /* 0x000fe400078e002b */
[----:B------:R-:W-:-:S05]  /*1400*/  IMAD.WIDE R16, R21, 0x8, R16 ;  /* 0x0000000815107825 */ /* 0x000fca00078e0210 */
[----:B------:R-:W2:Y:S01]  /*1410*/  LD.E.64.STRONG.GPU R40, desc[UR8][R16.64+-0x100] ;  /* 0xffff000810287980 */ /* 0x000ea2000c10fb00 */
[----:B------:R-:W-:Y:S05]  /*1420*/  YIELD ;  /* 0x0000000000007946 */ /* 0x000fea0003800000 */
[----:B------:R-:W-:Y:S01]  /*1430*/  UMOV UR5, 0xffffffff ;  /* 0xffffffff00057882 */ /* 0x000fe20000000000 */
[----:B------:R-:W-:Y:S02]  /*1440*/  SHF.R.U32.HI R44, RZ, 0x1, R44 ;  /* 0x00000001ff2c7819 */ /* 0x000fe4000001162c */
[----:B--2---:R-:W-:Y:S01]  /*1450*/  ISETP.NE.AND P0, PT, R40, 0x63, PT ;  /* 0x000000632800780c */ /* 0x004fe20003f05270 */
[----:B------:R-:W-:-:S12]  /*1460*/  BRA.DIV UR5, `(.L_x_69) ;  /* 0x0000003605407947 */ /* 0x000fd8000b800000 */
[----:B------:R-:W-:-:S13]  /*1470*/  VOTE.ANY P0, !P0 ;  /* 0x0000000000ff7806 */ /* 0x000fda0004000100 */
.L_x_107:
[----:B------:R-:W-:Y:S05]  /*1480*/  @!P0 BRA `(.L_x_70) ;  /* 0x0000000000748947 */ /* 0x000fea0003800000 */
[----:B------:R-:W-:-:S07]  /*1490*/  IMAD.MOV.U32 R20, RZ, RZ, R44 ;  /* 0x000000ffff147224 */ /* 0x000fce00078e002c */
.L_x_72:
        /* <DEDUP_REMOVED lines=27> */
.L_x_110:
[----:B------:R-:W-:Y:S05]  /*1650*/  @P0 BRA `(.L_x_72) ;  /* 0xfffffffc00900947 */ /* 0x000fea000383ffff */
.L_x_70:
[----:B------:R-:W-:Y:S01]  /*1660*/  UMOV UR5, 0xffffffff ;  /* 0xffffffff00057882 */ /* 0x000fe20000000000 */
[----:B------:R-:W-:Y:S02]  /*1670*/  ISETP.NE.AND P0, PT, R40, 0x65, PT ;  /* 0x000000652800780c */ /* 0x000fe40003f05270 */
[----:B------:R-:W-:Y:S11]  /*1680*/  BRA.DIV UR5, `(.L_x_73) ;  /* 0x0000003205f87947 */ /* 0x000ff6000b800000 */
[----:B------:R-:W-:Y:S01]  /*1690*/  VOTE.ANY R19, PT, !P0 ;  /* 0x0000000000137806 */ /* 0x000fe200040e0100 */
[----:B------:R-:W-:-:S03]  /*16a0*/  VIADD R21, R21, 0xffffffe0 ;  /* 0xffffffe015157836 */ /* 0x000fc60000000000 */
[----:B------:R-:W-:-:S05]  /*16b0*/  LOP3.LUT R19, R19, 0x80000000, R48, 0xec, !PT ;  /* 0x8000000013137812 */ /* 0x000fca00078eec30 */
[----:B------:R-:W-:-:S05]  /*16c0*/  VIADD R16, R19, 0xffffffff ;  /* 0xffffffff13107836 */ /* 0x000fca0000000000 */
[----:B------:R-:W-:-:S06]  /*16d0*/  LOP3.LUT R16, R19, R16, RZ, 0xc, !PT ;  /* 0x0000001013107212 */ /* 0x000fcc00078e0cff */
[----:B------:R-:W0:Y:S02]  /*16e0*/  POPC R16, R16 ;  /* 0x0000001000107309 */ /* 0x000e240000000000 */
[----:B0-----:R-:W0:Y:S01]  /*16f0*/  SHFL.DOWN PT, R20, R41, 0x1, R16 ;  /* 0x0820000029147989 */ /* 0x001e2200000e0010 */
[-C--:B------:R-:W-:Y:S02]  /*1700*/  ISETP.GE.AND P0, PT, R47, R16.reuse, PT ;  /* 0x000000102f00720c */ /* 0x080fe40003f06270 */
[-C--:B------:R-:W-:Y:S02]  /*1710*/  ISETP.GT.AND P2, PT, R37, R16.reuse, PT ;  /* 0x000000102500720c */ /* 0x080fe40003f44270 */
[----:B0-----:R-:W-:Y:S02]  /*1720*/  SEL R20, R20, RZ, !P0 ;  /* 0x000000ff14147207 */ /* 0x001fe40004000000 */
[----:B------:R-:W-:-:S03]  /*1730*/  ISETP.GT.AND P0, PT, R22, R16, PT ;  /* 0x000000101600720c */ /* 0x000fc60003f04270 */
[----:B------:R-:W-:-:S05]  /*1740*/  IMAD.IADD R51, R20, 0x1, R41 ;  /* 0x0000000114337824 */ /* 0x000fca00078e0229 */
[----:B------:R-:W0:Y:S02]  /*1750*/  SHFL.DOWN PT, R20, R51, 0x2, R16 ;  /* 0x0840000033147989 */ /* 0x000e2400000e0010 */
        /* <DEDUP_REMOVED lines=13> */
[----:B0-----:R-:W-:-:S04]  /*1830*/  SEL R20, R20, RZ, !P2 ;  /* 0x000000ff14147207 */ /* 0x001fc80005000000 */
[----:B------:R-:W-:-:S07]  /*1840*/  IADD3 R39, PT, PT, R50, R20, R39 ;  /* 0x0000001432277210 */ /* 0x000fce0007ffe027 */
.L_x_119:
[----:B------:R-:W-:Y:S05]  /*1850*/  @P0 BRA `(.L_x_74) ;  /* 0xfffffff800e00947 */ /* 0x000fea000383ffff */
.L_x_68:
[----:B------:R-:W-:Y:S01]  /*1860*/  ISETP.NE.AND P0, PT, R47, RZ, PT ;  /* 0x000000ff2f00720c */ /* 0x000fe20003f05270 */
[----:B------:R-:W0:Y:S01]  /*1870*/  @!P1 S2R R17, SR_CgaCtaId ;  /* 0x0000000000119919 */ /* 0x000e220000008800 */
[----:B------:R-:W-:Y:S01]  /*1880*/  @!P1 MOV R16, 0x400 ;  /* 0x0000040000109802 */ /* 0x000fe20000000f00 */
[----:B------:R-:W-:Y:S02]  /*1890*/  @!P1 IMAD.IADD R27, R27, 0x1, R39 ;  /* 0x000000011b1b9824 */ /* 0x000fe400078e0227 */
[----:B------:R-:W-:-:S05]  /*18a0*/  @!P1 IMAD.MOV.U32 R26, RZ, RZ, 0x65 ;  /* 0x00000065ff1a9424 */ /* 0x000fca00078e00ff */
[----:B------:R1:W-:Y:S03]  /*18b0*/  @!P1 ST.E.64.STRONG.GPU desc[UR8][R24.64+0x100], R26 ;  /* 0x0001001a18009985 */ /* 0x0003e6000c10fb08 */
[----:B------:R-:W-:Y:S01]  /*18c0*/  @!P0 MOV R19, 0x400 ;  /* 0x0000040000138802 */ /* 0x000fe20000000f00 */
[----:B------:R-:W2:Y:S01]  /*18d0*/  @!P0 S2R R20, SR_CgaCtaId ;  /* 0x0000000000148919 */ /* 0x000ea20000008800 */
[----:B0-----:R-:W-:Y:S01]  /*18e0*/  @!P1 LEA R18, R17, R16, 0x18 ;  /* 0x0000001011129211 */ /* 0x001fe200078ec0ff */
[----:B------:R-:W-:Y:S02]  /*18f0*/  IMAD.MOV.U32 R16, RZ, RZ, R46 ;  /* 0x000000ffff107224 */ /* 0x000fe400078e002e */
[----:B------:R-:W-:Y:S02]  /*1900*/  @!P0 IMAD.MOV.U32 R16, RZ, RZ, R39 ;  /* 0x000000ffff108224 */ /* 0x000fe400078e0027 */
[----:B------:R1:W-:Y:S04]  /*1910*/  @!P1 STS [R18+0x8], R27 ;  /* 0x0000081b12009388 */ /* 0x0003e80000000800 */
[----:B------:R1:W-:Y:S01]  /*1920*/  @!P1 STS [R18+0x4], R39 ;  /* 0x0000042712009388 */ /* 0x0003e20000000800 */
[----:B--2---:R-:W-:-:S05]  /*1930*/  @!P0 LEA R20, R20, R19, 0x18 ;  /* 0x0000001314148211 */ /* 0x004fca00078ec0ff */
[----:B------:R1:W-:Y:S02]  /*1940*/  @!P0 STS [R20+0x4c], R39 ;  /* 0x00004c2714008388 */ /* 0x0003e40000000800 */
.L_x_62:
[----:B------:R-:W-:Y:S05]  /*1950*/  WARPSYNC.ALL ;  /* 0x0000000000007948 */ /* 0x000fea0003800000 */
[----:B------:R-:W0:Y:S08]  /*1960*/  S2UR UR6, SR_CgaCtaId ;  /* 0x00000000000679c3 */ /* 0x000e300000008800 */
[----:B------:R-:W-:Y:S01]  /*1970*/  BAR.SYNC.DEFER_BLOCKING 0x0 ;  /* 0x0000000000007b1d */ /* 0x000fe20000010000 */
[----:B------:R-:W-:-:S05]  /*1980*/  ISETP.NE.AND P0, PT, R49, RZ, PT ;  /* 0x000000ff3100720c */ /* 0x000fca0003f05270 */
[----:B------:R-:W-:Y:S02]  /*1990*/  UMOV UR5, 0x400 ;  /* 0x0000040000057882 */ /* 0x000fe40000000000 */
[----:B0-----:R-:W-:-:S09]  /*19a0*/  ULEA UR5, UR6, UR5, 0x18 ;  /* 0x0000000506057291 */ /* 0x001fd2000f8ec0ff */
[----:B------:R-:W0:Y:S02]  /*19b0*/  LDS R17, [UR5+0x4c] ;  /* 0x00004c05ff117984 */ /* 0x000e240008000800 */
[----:B0-----:R-:W-:-:S05]  /*19c0*/  SEL R17, R17, RZ, P0 ;  /* 0x000000ff11117207 */ /* 0x001fca0000000000 */
[----:B------:R-:W-:-:S07]  /*19d0*/  IMAD.IADD R16, R17, 0x1, R16 ;  /* 0x0000000111107824 */ /* 0x000fce00078e0210 */
.L_x_61:
[----:B------:R-:W-:Y:S05]  /*19e0*/  BSYNC.RECONVERGENT B0 ;  /* 0x0000000000007941 */ /* 0x000fea0003800200 */
.L_x_59:
[----:B------:R-:W-:Y:S01]  /*19f0*/  IMAD.IADD R17, R4, 0x1, R16 ;  /* 0x0000000104117824 */ /* 0x000fe200078e0210 */
[----:B------:R-:W-:Y:S03]  /*1a00*/  BAR.SYNC.DEFER_BLOCKING 0x0 ;  /* 0x0000000000007b1d */ /* 0x000fe60000010000 */
[----:B------:R-:W-:-:S03]  /*1a10*/  IMAD.IADD R4, R5, 0x1, R17 ;  /* 0x0000000105047824 */ /* 0x000fc600078e0211 */
[----:B------:R-:W2:Y:S01]  /*1a20*/  LDCU.64 UR6, c[0x0][0x388] ;  /* 0x00007100ff0677ac */ /* 0x000ea20008000a00 */
[----:B------:R-:W-:-:S04]  /*1a30*/  IMAD.IADD R5, R6, 0x1, R4 ;  /* 0x0000000106057824 */ /* 0x000fc800078e0204 */
[----:B------:R-:W-:-:S04]  /*1a40*/  IMAD.IADD R6, R7, 0x1, R5 ;  /* 0x0000000107067824 */ /* 0x000fc800078e0205 */
[----:B------:R-:W-:-:S04]  /*1a50*/  IMAD.IADD R7, R8, 0x1, R6 ;  /* 0x0000000108077824 */ /* 0x000fc800078e0206 */
[----:B------:R-:W-:-:S04]  /*1a60*/  IMAD.IADD R8, R9, 0x1, R7 ;  /* 0x0000000109087824 */ /* 0x000fc800078e0207 */
[----:B------:R-:W-:Y:S01]  /*1a70*/  IMAD.IADD R9, R10, 0x1, R8 ;  /* 0x000000010a097824 */ /* 0x000fe200078e0208 */
[----:B------:R-:W-:Y:S03]  /*1a80*/  STS.64 [R0], R16 ;  /* 0x0000001000007388 */ /* 0x000fe60000000a00 */
[----:B------:R-:W-:Y:S01]  /*1a90*/  IMAD.IADD R10, R11, 0x1, R9 ;  /* 0x000000010b0a7824 */ /* 0x000fe200078e0209 */
[----:B------:R2:W-:Y:S03]  /*1aa0*/  STS.64 [R0+0x8], R4 ;  /* 0x0000080400007388 */ /* 0x0005e60000000a00 */
[----:B------:R-:W-:Y:S01]  /*1ab0*/  IMAD.IADD R11, R12, 0x1, R10 ;  /* 0x000000010c0b7824 */ /* 0x000fe200078e020a */
[----:B------:R-:W-:Y:S03]  /*1ac0*/  STS.64 [R0+0x10], R6 ;  /* 0x0000100600007388 */ /* 0x000fe60000000a00 */
[----:B------:R-:W-:Y:S01]  /*1ad0*/  IMAD.IADD R12, R13, 0x1, R11 ;  /* 0x000000010d0c7824 */ /* 0x000fe200078e020b */
[----:B------:R-:W-:Y:S03]  /*1ae0*/  STS.64 [R0+0x18], R8 ;  /* 0x0000180800007388 */ /* 0x000fe60000000a00 */
[----:B------:R-:W-:Y:S01]  /*1af0*/  IMAD.IADD R13, R14, 0x1, R12 ;  /* 0x000000010e0d7824 */ /* 0x000fe200078e020c */
[----:B------:R-:W-:Y:S01]  /*1b00*/  STS.64 [R0+0x20], R10 ;  /* 0x0000200a00007388 */ /* 0x000fe20000000a00 */
[----:B--2---:R-:W-:-:S02]  /*1b10*/  IADD3 R4, P0, PT, R45, UR6, RZ ;  /* 0x000000062d047c10 */ /* 0x004fc4000ff1e0ff */
[----:B------:R-:W-:Y:S01]  /*1b20*/  IMAD.IADD R14, R15, 0x1, R13 ;  /* 0x000000010f0e7824 */ /* 0x000fe200078e020d */
[----:B------:R-:W-:Y:S01]  /*1b30*/  STS.64 [R0+0x28], R12 ;  /* 0x0000280c00007388 */ /* 0x000fe20000000a00 */
[----:B------:R-:W-:Y:S02]  /*1b40*/  IADD3.X R5, PT, PT, R3, UR7, RZ, P0, !PT ;  /* 0x0000000703057c10 */ /* 0x000fe400087fe4ff */
[----:B------:R-:W-:-:S04]  /*1b50*/  IMAD.IADD R15, R28, 0x1, R14 ;  /* 0x000000011c0f7824 */ /* 0x000fc800078e020e */
[----:B01----:R-:W-:Y:S01]  /*1b60*/  IMAD.IADD R18, R29, 0x1, R15 ;  /* 0x000000011d127824 */ /* 0x003fe200078e020f */
[----:B------:R-:W-:Y:S03]  /*1b70*/  STS.64 [R0+0x30], R14 ;  /* 0x0000300e00007388 */ /* 0x000fe60000000a00 */
[----:B------:R-:W-:-:S04]  /*1b80*/  IMAD.IADD R19, R30, 0x1, R18 ;  /* 0x000000011e137824 */ /* 0x000fc800078e0212 */
[----:B------:R-:W-:Y:S01]  /*1b90*/  IMAD.IADD R20, R31, 0x1, R19 ;  /* 0x000000011f147824 */ /* 0x000fe200078e0213 */
[----:B------:R-:W-:Y:S03]  /*1ba0*/  STS.64 [R0+0x38], R18 ;  /* 0x0000381200007388 */ /* 0x000fe60000000a00 */
[----:B------:R-:W-:-:S04]  /*1bb0*/  IMAD.IADD R21, R32, 0x1, R20 ;  /* 0x0000000120157824 */ /* 0x000fc800078e0214 */
[----:B------:R-:W-:Y:S01]  /*1bc0*/  IMAD.IADD R22, R33, 0x1, R21 ;  /* 0x0000000121167824 */ /* 0x000fe200078e0215 */
[----:B------:R-:W-:Y:S03]  /*1bd0*/  STS.64 [R0+0x40], R20 ;  /* 0x0000401400007388 */ /* 0x000fe60000000a00 */
[----:B------:R-:W-:-:S04]  /*1be0*/  IMAD.IADD R23, R34, 0x1, R22 ;  /* 0x0000000122177824 */ /* 0x000fc800078e0216 */
[----:B------:R-:W-:Y:S01]  /*1bf0*/  IMAD.IADD R24, R35, 0x1, R23 ;  /* 0x0000000123187824 */ /* 0x000fe200078e0217 */
[----:B------:R-:W-:Y:S03]  /*1c00*/  STS.64 [R0+0x48], R22 ;  /* 0x0000481600007388 */ /* 0x000fe60000000a00 */
[----:B------:R-:W-:-:S05]  /*1c10*/  IMAD.IADD R25, R36, 0x1, R24 ;  /* 0x0000000124197824 */ /* 0x000fca00078e0218 */
[----:B------:R-:W-:Y:S01]  /*1c20*/  STS.64 [R0+0x50], R24 ;  /* 0x0000501800007388 */ /* 0x000fe20000000a00 */
[----:B------:R-:W-:-:S03]  /*1c30*/  NOP ;  /* 0x0000000000007918 */ /* 0x000fc60000000000 */
[----:B------:R-:W0:Y:S04]  /*1c40*/  LDS R7, [R2] ;  /* 0x0000000002077984 */ /* 0x000e280000000800 */
[----:B------:R-:W1:Y:S04]  /*1c50*/  LDS R9, [R2+0x80] ;  /* 0x0000800002097984 */ /* 0x000e680000000800 */
[----:B------:R-:W2:Y:S04]  /*1c60*/  LDS R11, [R2+0x100] ;  /* 0x00010000020b7984 */ /* 0x000ea80000000800 */
[----:B------:R-:W3:Y:S04]  /*1c70*/  LDS R13, [R2+0x180] ;  /* 0x00018000020d7984 */ /* 0x000ee80000000800 */
[----:B------:R-:W4:Y:S04]  /*1c80*/  LDS R15, [R2+0x200] ;  /* 0x00020000020f7984 */ /* 0x000f280000000800 */
[----:B------:R-:W5:Y:S04]  /*1c90*/  LDS R17, [R2+0x280] ;  /* 0x0002800002117984 */ /* 0x000f680000000800 */
        /* <DEDUP_REMOVED lines=16> */
[----:B0-----:R-:W-:Y:S04]  /*1da0*/  STG.E desc[UR8][R4.64], R7 ;  /* 0x0000000704007986 */ /* 0x001fe8000c101908 */
[----:B-1----:R-:W-:Y:S04]  /*1db0*/  STG.E desc[UR8][R4.64+0x80], R9 ;  /* 0x0000800904007986 */ /* 0x002fe8000c101908 */
[----:B--2---:R-:W-:Y:S04]  /*1dc0*/  STG.E desc[UR8][R4.64+0x100], R11 ;  /* 0x0001000b04007986 */ /* 0x004fe8000c101908 */
[----:B---3--:R-:W-:Y:S04]  /*1dd0*/  STG.E desc[UR8][R4.64+0x180], R13 ;  /* 0x0001800d04007986 */ /* 0x008fe8000c101908 */
[----:B----4-:R-:W-:Y:S04]  /*1de0*/  STG.E desc[UR8][R4.64+0x200], R15 ;  /* 0x0002000f04007986 */ /* 0x010fe8000c101908 */
[----:B-----5:R-:W-:Y:S04]  /*1df0*/  STG.E desc[UR8][R4.64+0x280], R17 ;  /* 0x0002801104007986 */ /* 0x020fe8000c101908 */
[----:B------:R-:W-:Y:S04]  /*1e00*/  STG.E desc[UR8][R4.64+0x300], R19 ;  /* 0x0003001304007986 */ /* 0x000fe8000c101908 */
        /* <DEDUP_REMOVED lines=14> */
[----:B------:R-:W-:Y:S01]  /*1ef0*/  STG.E desc[UR8][R4.64+0xa80], R51 ;  /* 0x000a803304007986 */ /* 0x000fe2000c101908 */
[----:B------:R-:W-:Y:S05]  /*1f00*/  EXIT ;  /* 0x000000000000794d */ /* 0x000fea0003800000 */
.L_x_58:
[----:B------:R-:W-:-:S13]  /*1f10*/  ISETP.NE.AND P0, PT, R0, RZ, PT ;  /* 0x000000ff0000720c */ /* 0x000fda0003f05270 */
[----:B------:R-:W-:Y:S05]  /*1f20*/  @!P0 EXIT ;  /* 0x000000000000894d */ /* 0x000fea0003800000 */
[----:B------:R-:W0:Y:S02]  /*1f30*/  LDC.64 R2, c[0x0][0x380] ;  /* 0x0000e000ff027b82 */ /* 0x000e240000000a00 */
[----:B0-----:R-:W-:-:S05]  /*1f40*/  IMAD.WIDE.U32 R2, R5, 0x4, R2 ;  /* 0x0000000405027825 */ /* 0x001fca00078e0002 */
[----:B------:R0:W2:Y:S01]  /*1f50*/  LDG.E R4, desc[UR8][R2.64] ;  /* 0x0000000802047981 */ /* 0x0000a2000c1e1900 */
[----:B------:R-:W3:Y:S02]  /*1f60*/  S2R R13, SR_TID.X ;  /* 0x00000000000d7919 */ /* 0x000ee40000002100 */
[C---:B---3--:R-:W-:Y:S02]  /*1f70*/  LOP3.LUT R5, R13.reuse, 0x1f, RZ, 0xc0, !PT ;  /* 0x0000001f0d057812 */ /* 0x048fe400078ec0ff */
[----:B------:R-:W-:-:S05]  /*1f80*/  LOP3.LUT R6, R13, 0x3e0, RZ, 0xc0, !PT ;  /* 0x000003e00d067812 */ /* 0x000fca00078ec0ff */
[----:B------:R-:W-:-:S04]  /*1f90*/  IMAD R11, R6, 0x16, R5 ;  /* 0x00000016060b7824 */ /* 0x000fc800078e0205 */
[C---:B------:R-:W-:Y:S01]  /*1fa0*/  VIADD R5, R11.reuse, 0x20 ;  /* 0x000000200b057836 */ /* 0x040fe20000000000 */
[C---:B------:R-:W-:Y:S01]  /*1fb0*/  ISETP.GE.U32.AND P6, PT, R11.reuse, R0, PT ;  /* 0x000000000b00720c */ /* 0x040fe20003fc6070 */
[C---:B------:R-:W-:Y:S01]  /*1fc0*/  VIADD R9, R11.reuse, 0xa0 ;  /* 0x000000a00b097836 */ /* 0x040fe20000000000 */
[C---:B0-----:R-:W-:Y:S01]  /*1fd0*/  LEA R2, P1, R11.reuse, R2, 0x2 ;  /* 0x000000020b027211 */ /* 0x041fe200078210ff */
[----:B------:R-:W-:Y:S01]  /*1fe0*/  VIADD R7, R11, 0x80 ;  /* 0x000000800b077836 */ /* 0x000fe20000000000 */
[-C--:B------:R-:W-:Y:S01]  /*1ff0*/  ISETP.GE.U32.AND P5, PT, R5, R0.reuse, PT ;  /* 0x000000000500720c */ /* 0x080fe20003fa6070 */
[----:B------:R-:W-:Y:S01]  /*2000*/  VIADD R5, R11, 0xe0 ;  /* 0x000000e00b057836 */ /* 0x000fe20000000000 */
[-C--:B------:R-:W-:Y:S01]  /*2010*/  ISETP.GE.U32.AND P4, PT, R9, R0.reuse, PT ;  /* 0x000000000900720c */ /* 0x080fe20003f86070 */
[----:B------:R-:W-:Y:S01]  /*2020*/  IMAD.X R3, RZ, RZ, R3, P1 ;  /* 0x000000ffff037224 */ /* 0x000fe200008e0603 */
[-C--:B------:R-:W-:Y:S01]  /*2030*/  ISETP.GE.U32.AND P0, PT, R7, R0.reuse, PT ;  /* 0x000000000700720c */ /* 0x080fe20003f06070 */
[----:B------:R-:W-:Y:S01]  /*2040*/  VIADD R7, R11, 0x120 ;  /* 0x000001200b077836 */ /* 0x000fe20000000000 */
[----:B------:R-:W-:Y:S01]  /*2050*/  ISETP.GE.U32.AND P3, PT, R5, R0, PT ;  /* 0x000000000500720c */ /* 0x000fe20003f66070 */
[----:B------:R-:W-:-:S02]  /*2060*/  VIADD R5, R11, 0x200 ;  /* 0x000002000b057836 */ /* 0x000fc40000000000 */
[----:B------:R-:W-:Y:S01]  /*2070*/  VIADD R9, R11, 0x1c0 ;  /* 0x000001c00b097836 */ /* 0x000fe20000000000 */
[----:B------:R-:W-:-:S04]  /*2080*/  ISETP.GE.U32.AND P2, PT, R7, R0, PT ;  /* 0x000000000700720c */ /* 0x000fc80003f46070 */
[----:B------:R-:W-:Y:S01]  /*2090*/  ISETP.GE.U32.AND P1, PT, R9, R0, PT ;  /* 0x000000000900720c */ /* 0x000fe20003f26070 */
[C---:B------:R-:W-:Y:S02]  /*20a0*/  VIADD R7, R11.reuse, 0x260 ;  /* 0x000002600b077836 */ /* 0x040fe40000000000 */
[C---:B------:R-:W-:Y:S02]  /*20b0*/  VIADD R51, R11.reuse, 0x40 ;  /* 0x000000400b337836 */ /* 0x040fe40000000000 */
[C---:B------:R-:W-:Y:S02]  /*20c0*/  VIADD R50, R11.reuse, 0x60 ;  /* 0x000000600b327836 */ /* 0x040fe40000000000 */
[C---:B------:R-:W-:Y:S02]  /*20d0*/  VIADD R49, R11.reuse, 0xc0 ;  /* 0x000000c00b317836 */ /* 0x040fe40000000000 */
[C---:B------:R-:W-:Y:S02]  /*20e0*/  VIADD R48, R11.reuse, 0x100 ;  /* 0x000001000b307836 */ /* 0x040fe40000000000 */
[----:B------:R-:W-:-:S02]  /*20f0*/  VIADD R47, R11, 0x140 ;  /* 0x000001400b2f7836 */ /* 0x000fc40000000000 */
[C---:B------:R-:W-:Y:S02]  /*2100*/  VIADD R46, R11.reuse, 0x160 ;  /* 0x000001600b2e7836 */ /* 0x040fe40000000000 */
[C---:B------:R-:W-:Y:S02]  /*2110*/  VIADD R45, R11.reuse, 0x180 ;  /* 0x000001800b2d7836 */ /* 0x040fe40000000000 */
[C---:B------:R-:W-:Y:S02]  /*2120*/  VIADD R43, R11.reuse, 0x1a0 ;  /* 0x000001a00b2b7836 */ /* 0x040fe40000000000 */
[C---:B------:R-:W-:Y:S02]  /*2130*/  VIADD R42, R11.reuse, 0x1e0 ;  /* 0x000001e00b2a7836 */ /* 0x040fe40000000000 */
[C---:B------:R-:W-:Y:S02]  /*2140*/  VIADD R41, R11.reuse, 0x240 ;  /* 0x000002400b297836 */ /* 0x040fe40000000000 */
[----:B------:R-:W-:-:S02]  /*2150*/  VIADD R40, R11, 0x2a0 ;  /* 0x000002a00b287836 */ /* 0x000fc40000000000 */
[----:B--2---:R-:W-:Y:S02]  /*2160*/  IMAD.MOV.U32 R16, RZ, RZ, R4 ;  /* 0x000000ffff107224 */ /* 0x004fe400078e0004 */
[----:B------:R-:W2:Y:S01]  /*2170*/  @!P6 LDG.E R4, desc[UR8][R2.64] ;  /* 0x000000080204e981 */ /* 0x000ea2000c1e1900 */
[-C--:B------:R-:W-:Y:S01]  /*2180*/  ISETP.GE.U32.AND P6, PT, R5, R0.reuse, PT ;  /* 0x000000000500720c */ /* 0x080fe20003fc6070 */
[--C-:B------:R-:W-:Y:S02]  /*2190*/  IMAD.MOV.U32 R6, RZ, RZ, R16.reuse ;  /* 0x000000ffff067224 */ /* 0x100fe400078e0010 */
[----:B------:R-:W-:Y:S02]  /*21a0*/  VIADD R5, R11, 0x220 ;  /* 0x000002200b057836 */ /* 0x000fe40000000000 */
[----:B------:R-:W-:Y:S02]  /*21b0*/  IMAD.MOV.U32 R14, RZ, RZ, R16 ;  /* 0x000000ffff0e7224 */ /* 0x000fe400078e0010 */
[----:B------:R-:W3:Y:S01]  /*21c0*/  @!P5 LDG.E R6, desc[UR8][R2.64+0x80] ;  /* 0x000080080206d981 */ /* 0x000ee2000c1e1900 */
[----:B------:R-:W-:Y:S01]  /*21d0*/  ISETP.GE.U32.AND P5, PT, R5, R0, PT ;  /* 0x000000000500720c */ /* 0x000fe20003fa6070 */
[----:B------:R-:W-:-:S02]  /*21e0*/  VIADD R5, R11, 0x280 ;  /* 0x000002800b057836 */ /* 0x000fc40000000000 */
[----:B------:R-:W4:Y:S01]  /*21f0*/  @!P4 LDG.E R14, desc[UR8][R2.64+0x280] ;  /* 0x00028008020ec981 */ /* 0x000f22000c1e1900 */
[--C-:B------:R-:W-:Y:S02]  /*2200*/  IMAD.MOV.U32 R12, RZ, RZ, R16.reuse ;  /* 0x000000ffff0c7224 */ /* 0x100fe400078e0010 */
[-C--:B------:R-:W-:Y:S01]  /*2210*/  ISETP.GE.U32.AND P4, PT, R5, R0.reuse, PT ;  /* 0x000000000500720c */ /* 0x080fe20003f86070 */
[--C-:B------:R-:W-:Y:S02]  /*2220*/  IMAD.MOV.U32 R20, RZ, RZ, R16.reuse ;  /* 0x000000ffff147224 */ /* 0x100fe400078e0010 */
[--C-:B------:R-:W-:Y:S01]  /*2230*/  IMAD.MOV.U32 R24, RZ, RZ, R16.reuse ;  /* 0x000000ffff187224 */ /* 0x100fe200078e0010 */
[----:B------:R-:W4:Y:S01]  /*2240*/  @!P0 LDG.E R12, desc[UR8][R2.64+0x200] ;  /* 0x00020008020c8981 */ /* 0x000f22000c1e1900 */
[--C-:B------:R-:W-:Y:S02]  /*2250*/  IMAD.MOV.U32 R34, RZ, RZ, R16.reuse ;  /* 0x000000ffff227224 */ /* 0x100fe400078e0010 */
[----:B------:R-:W-:Y:S01]  /*2260*/  IMAD.MOV.U32 R5, RZ, RZ, R16 ;  /* 0x000000ffff057224 */ /* 0x000fe200078e0010 */
[----:B------:R-:W4:Y:S01]  /*2270*/  @!P3 LDG.E R20, desc[UR8][R2.64+0x380] ;  /* 0x000380080214b981 */ /* 0x000f22000c1e1900 */
[----:B------:R-:W-:-:S02]  /*2280*/  ISETP.GE.U32.AND P0, PT, R7, R0, PT ;  /* 0x000000000700720c */ /* 0x000fc40003f06070 */
[-C--:B------:R-:W-:Y:S01]  /*2290*/  ISETP.GE.U32.AND P3, PT, R51, R0.reuse, PT ;  /* 0x000000003300720c */ /* 0x080fe20003f66070 */
[----:B------:R-:W4:Y:S01]  /*22a0*/  @!P2 LDG.E R24, desc[UR8][R2.64+0x480] ;  /* 0x000480080218a981 */ /* 0x000f22000c1e1900 */
[----:B------:R-:W-:-:S03]  /*22b0*/  ISETP.GE.U32.AND P2, PT, R50, R0, PT ;  /* 0x000000003200720c */ /* 0x000fc60003f46070 */
[----:B------:R-:W4:Y:S01]  /*22c0*/  @!P1 LDG.E R34, desc[UR8][R2.64+0x700] ;  /* 0x0007000802229981 */ /* 0x000f22000c1e1900 */
[----:B------:R-:W-:-:S03]  /*22d0*/  ISETP.GE.U32.AND P1, PT, R49, R0, PT ;  /* 0x000000003100720c */ /* 0x000fc60003f26070 */
[----:B------:R-:W4:Y:S01]  /*22e0*/  @!P6 LDG.E R5, desc[UR8][R2.64+0x800] ;  /* 0x000800080205e981 */ /* 0x000f22000c1e1900 */
[----:B------:R-:W-:Y:S01]  /*22f0*/  ISETP.GE.U32.AND P6, PT, R48, R0, PT ;  /* 0x000000003000720c */ /* 0x000fe20003fc6070 */
[--C-:B------:R-:W-:Y:S02]  /*2300*/  IMAD.MOV.U32 R7, RZ, RZ, R16.reuse ;  /* 0x000000ffff077224 */ /* 0x100fe400078e0010 */
[--C-:B------:R-:W-:Y:S02]  /*2310*/  IMAD.MOV.U32 R9, RZ, RZ, R16.reuse ;  /* 0x000000ffff097224 */ /* 0x100fe400078e0010 */
[--C-:B------:R-:W-:Y:S02]  /*2320*/  IMAD.MOV.U32 R11, RZ, RZ, R16.reuse ;  /* 0x000000ffff0b7224 */ /* 0x100fe400078e0010 */
[--C-:B------:R-:W-:Y:S01]  /*2330*/  IMAD.MOV.U32 R8, RZ, RZ, R16.reuse ;  /* 0x000000ffff087224 */ /* 0x100fe200078e0010 */
[----:B------:R-:W4:Y:S01]  /*2340*/  @!P5 LDG.E R7, desc[UR8][R2.64+0x880] ;  /* 0x000880080207d981 */ /* 0x000f22000c1e1900 */
[----:B------:R-:W-:-:S02]  /*2350*/  IMAD.MOV.U32 R10, RZ, RZ, R16 ;  /* 0x000000ffff0a7224 */ /* 0x000fc400078e0010 */
[--C-:B------:R-:W-:Y:S01]  /*2360*/  IMAD.MOV.U32 R18, RZ, RZ, R16.reuse ;  /* 0x000000ffff127224 */ /* 0x100fe200078e0010 */
[----:B------:R-:W4:Y:S01]  /*2370*/  @!P0 LDG.E R9, desc[UR8][R2.64+0x980] ;  /* 0x0009800802098981 */ /* 0x000f22000c1e1900 */
[----:B------:R-:W-:Y:S01]  /*2380*/  IMAD.MOV.U32 R22, RZ, RZ, R16 ;  /* 0x000000ffff167224 */ /* 0x000fe200078e0010 */
[-C--:B------:R-:W-:Y:S02]  /*2390*/  ISETP.GE.U32.AND P5, PT, R47, R0.reuse, PT ;  /* 0x000000002f00720c */ /* 0x080fe40003fa6070 */
[----:B------:R-:W4:Y:S01]  /*23a0*/  @!P4 LDG.E R11, desc[UR8][R2.64+0xa00] ;  /* 0x000a0008020bc981 */ /* 0x000f22000c1e1900 */
[-C--:B------:R-:W-:Y:S02]  /*23b0*/  ISETP.GE.U32.AND P0, PT, R46, R0.reuse, PT ;  /* 0x000000002e00720c */ /* 0x080fe40003f06070 */
[-C--:B------:R-:W-:Y:S01]  /*23c0*/  ISETP.GE.U32.AND P4, PT, R45, R0.reuse, PT ;  /* 0x000000002d00720c */ /* 0x080fe20003f86070 */
[----:B------:R-:W4:Y:S01]  /*23d0*/  @!P3 LDG.E R8, desc[UR8][R2.64+0x100] ;  /* 0x000100080208b981 */ /* 0x000f22000c1e1900 */
[----:B------:R-:W-:-:S03]  /*23e0*/  ISETP.GE.U32.AND P3, PT, R43, R0, PT ;  /* 0x000000002b00720c */ /* 0x000fc60003f66070 */
        /* <DEDUP_REMOVED lines=12> */
[----:B------:R-:W-:Y:S01]  /*24b0*/  IMAD.MOV.U32 R17, RZ, RZ, R16 ;  /* 0x000000ffff117224 */ /* 0x000fe200078e0010 */
[----:B------:R-:W4:Y:S04]  /*24c0*/  @!P0 LDG.E R28, desc[UR8][R2.64+0x580] ;  /* 0x00058008021c8981 */ /* 0x000f28000c1e1900 */
[----:B------:R-:W4:Y:S04]  /*24d0*/  @!P4 LDG.E R30, desc[UR8][R2.64+0x600] ;  /* 0x00060008021ec981 */ /* 0x000f28000c1e1900 */
[----:B------:R-:W4:Y:S04]  /*24e0*/  @!P3 LDG.E R32, desc[UR8][R2.64+0x680] ;  /* 0x000680080220b981 */ /* 0x000f28000c1e1900 */
[----:B------:R-:W4:Y:S04]  /*24f0*/  @!P2 LDG.E R52, desc[UR8][R2.64+0x780] ;  /* 0x000780080234a981 */ /* 0x000f28000c1e1900 */
[----:B------:R-:W4:Y:S04]  /*2500*/  @!P1 LDG.E R17, desc[UR8][R2.64+0x900] ;  /* 0x0009000802119981 */ /* 0x000f28000c1e1900 */
[----:B------:R-:W4:Y:S01]  /*2510*/  @!P6 LDG.E R16, desc[UR8][R2.64+0xa80] ;  /* 0x000a80080210e981 */ /* 0x000f22000c1e1900 */
[----:B------:R-:W0:Y:S01]  /*2520*/  S2R R36, SR_LANEID ;  /* 0x0000000000247919 */ /* 0x000e220000000000 */
[----:B------:R-:W1:Y:S01]  /*2530*/  S2UR UR5, SR_CgaCtaId ;  /* 0x00000000000579c3 */ /* 0x000e620000008800 */
[----:B------:R-:W-:Y:S01]  /*2540*/  SHF.R.U32.HI R44, RZ, 0x5, R13 ;  /* 0x00000005ff2c7819 */ /* 0x000fe2000001160d */
[----:B------:R-:W-:Y:S01]  /*2550*/  UMOV UR4, 0x400 ;  /* 0x0000040000047882 */ /* 0x000fe20000000000 */
[----:B------:R-:W-:Y:S01]  /*2560*/  ISETP.NE.AND P0, PT, R38, RZ, PT ;  /* 0x000000ff2600720c */ /* 0x000fe20003f05270 */
[----:B-1----:R-:W-:-:S02]  /*2570*/  ULEA UR4, UR5, UR4, 0x18 ;  /* 0x0000000405047291 */ /* 0x002fc4000f8ec0ff */
[----:B0-----:R-:W-:-:S05]  /*2580*/  IMAD R37, R44, 0x2c0, R36 ;  /* 0x000002c02c257824 */ /* 0x001fca00078e0224 */
        /* <DEDUP_REMOVED lines=39> */
[----:B------:R-:W-:Y:S02]  /*2800*/  ISETP.NE.AND P1, PT, R36, 0x1f, PT ;  /* 0x0000001f2400780c */ /* 0x000fe40003f25270 */
[----:B---3--:R-:W-:Y:S02]  /*2810*/  IADD3 R16, PT, PT, R6, R5, R16 ;  /* 0x0000000506107210 */ /* 0x008fe40007ffe010 */
[----:B------:R-:W-:Y:S02]  /*2820*/  ISETP.NE.AND P2, PT, R44, 0xb, PT ;  /* 0x0000000b2c00780c */ /* 0x000fe40003f45270 */
        /* <DEDUP_REMOVED lines=20> */
[----:B------:R-:W-:Y:S01]  /*2970*/  ISETP.NE.AND P0, PT, R44, 0x2, PT ;  /* 0x000000022c00780c */ /* 0x000fe20003f05270 */
[----:B------:R-:W0:Y:S02]  /*2980*/  S2R R53, SR_TID.X ;  /* 0x0000000000357919 */ /* 0x000e240000002100 */
[----:B------:R-:W-:Y:S01]  /*2990*/  IMAD.IADD R35, R38, 0x1, -R35 ;  /* 0x0000000126237824 */ /* 0x000fe200078e0a23 */
[----:B------:R-:W-:Y:S01]  /*29a0*/  @!P1 STS [R52+0x10], R38 ;  /* 0x0000102634009388 */ /* 0x000fe20000000800 */
[----:B------:R-:W-:Y:S01]  /*29b0*/  BAR.SYNC.DEFER_BLOCKING 0x0 ;  /* 0x0000000000007b1d */ /* 0x000fe20000010000 */
[----:B------:R-:W-:-:S05]  /*29c0*/  ISETP.NE.AND P1, PT, R44, 0x9, PT ;  /* 0x000000092c00780c */ /* 0x000fca0003f25270 */
[----:B------:R-:W1:Y:S04]  /*29d0*/  LDS.128 R16, [UR4+0x10] ;  /* 0x00001004ff107984 */ /* 0x000e680008000c00 */
[----:B------:R-:W2:Y:S04]  /*29e0*/  LDS.128 R20, [UR4+0x20] ;  /* 0x00002004ff147984 */ /* 0x000ea80008000c00 */
[----:B------:R-:W3:Y:S01]  /*29f0*/  LDS.128 R24, [UR4+0x30] ;  /* 0x00003004ff187984 */ /* 0x000ee20008000c00 */
[----:B-1----:R-:W-:-:S04]  /*2a00*/  IMAD.IADD R17, R16, 0x1, R17 ;  /* 0x0000000110117824 */ /* 0x002fc800078e0211 */
[----:B------:R-:W-:Y:S01]  /*2a10*/  IMAD.IADD R18, R18, 0x1, R17 ;  /* 0x0000000112127824 */ /* 0x000fe200078e0211 */
[----:B------:R-:W-:Y:S02]  /*2a20*/  SEL R16, R17, R16, !P0 ;  /* 0x0000001011107207 */ /* 0x000fe40004000000 */
[----:B------:R-:W-:Y:S01]  /*2a30*/  ISETP.NE.AND P0, PT, R44, 0x3, PT ;  /* 0x000000032c00780c */ /* 0x000fe20003f05270 */
[----:B------:R-:W-:-:S03]  /*2a40*/  IMAD.IADD R19, R19, 0x1, R18 ;  /* 0x0000000113137824 */ /* 0x000fc600078e0212 */
[----:B------:R-:W-:Y:S01]  /*2a50*/  SEL R16, R18, R16, !P0 ;  /* 0x0000001012107207 */ /* 0x000fe20004000000 */
[----:B--2---:R-:W-:Y:S01]  /*2a60*/  IMAD.IADD R20, R19, 0x1, R20 ;  /* 0x0000000113147824 */ /* 0x004fe200078e0214 */
        /* <DEDUP_REMOVED lines=8> */
[----:B---3--:R-:W-:Y:S01]  /*2af0*/  IMAD.IADD R24, R23, 0x1, R24 ;  /* 0x0000000117187824 */ /* 0x008fe200078e0218 */
[----:B------:R-:W-:Y:S02]  /*2b00*/  SEL R16, R21, R16, !P0 ;  /* 0x0000001015107207 */ /* 0x000fe40004000000 */
[----:B------:R-:W-:Y:S01]  /*2b10*/  ISETP.NE.AND P0, PT, R44, 0x7, PT ;  /* 0x000000072c00780c */ /* 0x000fe20003f05270 */
[----:B------:R-:W-:-:S03]  /*2b20*/  IMAD.IADD R25, R25, 0x1, R24 ;  /* 0x0000000119197824 */ /* 0x000fc600078e0218 */
[----:B------:R-:W-:Y:S02]  /*2b30*/  SEL R16, R22, R16, !P0 ;  /* 0x0000001016107207 */ /* 0x000fe40004000000 */
[----:B------:R-:W-:-:S04]  /*2b40*/  ISETP.NE.AND P0, PT, R44, 0x8, PT ;  /* 0x000000082c00780c */ /* 0x000fc80003f05270 */
[----:B------:R-:W-:Y:S02]  /*2b50*/  SEL R16, R23, R16, !P0 ;  /* 0x0000001017107207 */ /* 0x000fe40004000000 */
[----:B------:R-:W-:Y:S02]  /*2b60*/  ISETP.NE.AND P0, PT, R44, 0xa, PT ;  /* 0x0000000a2c00780c */ /* 0x000fe40003f05270 */
[----:B------:R-:W-:Y:S02]  /*2b70*/  SEL R16, R24, R16, !P1 ;  /* 0x0000001018107207 */ /* 0x000fe40004800000 */
[----:B------:R-:W-:Y:S02]  /*2b80*/  ISETP.NE.AND P1, PT, R36, RZ, PT ;  /* 0x000000ff2400720c */ /* 0x000fe40003f25270 */
[----:B------:R-:W-:Y:S01]  /*2b90*/  SEL R16, R25, R16, !P0 ;  /* 0x0000001019107207 */ /* 0x000fe20004000000 */
[----:B------:R-:W-:Y:S01]  /*2ba0*/  @!P2 IMAD.IADD R16, R26, 0x1, R25 ;  /* 0x000000011a10a824 */ /* 0x000fe200078e0219 */
[----:B0-----:R-:W-:-:S02]  /*2bb0*/  ISETP.GE.U32.AND P0, PT, R53, 0x20, PT ;  /* 0x000000203500780c */ /* 0x001fc40003f06070 */
[----:B------:R-:W-:Y:S02]  /*2bc0*/  SEL R35, R35, RZ, P1 ;  /* 0x000000ff23237207 */ /* 0x000fe40000800000 */
[----:B------:R-:W-:-:S04]  /*2bd0*/  SEL R16, R16, RZ, P0 ;  /* 0x000000ff10107207 */ /* 0x000fc80000000000 */
[----:B-----5:R-:W-:Y:S01]  /*2be0*/  IADD3 R16, PT, PT, R16, R35, R39 ;  /* 0x0000002310107210 */ /* 0x020fe20007ffe027 */
[----:B------:R-:W-:Y:S06]  /*2bf0*/  BRA `(.L_x_76) ;  /* 0x0000000c00f87947 */ /* 0x000fec0003800000 */
.L_x_75:
[----:B0-2---:R-:W-:Y:S02]  /*2c00*/  IADD3 R16, PT, PT, R4, R3, R2 ;  /* 0x0000000304107210 */ /* 0x005fe40007ffe002 */
[----:B------:R-:W-:Y:S02]  /*2c10*/  ISETP.NE.AND P1, PT, R36, 0x1f, PT ;  /* 0x0000001f2400780c */ /* 0x000fe40003f25270 */
        /* <DEDUP_REMOVED lines=22> */
[C---:B------:R-:W-:Y:S01]  /*2d80*/  ISETP.NE.AND P0, PT, R44.reuse, 0x2, PT ;  /* 0x000000022c00780c */ /* 0x040fe20003f05270 */
[----:B------:R-:W0:Y:S03]  /*2d90*/  S2R R39, SR_TID.X ;  /* 0x0000000000277919 */ /* 0x000e260000002100 */
[----:B------:R1:W-:Y:S01]  /*2da0*/  @!P1 STS [R53+0x10], R52 ;  /* 0x0000103435009388 */ /* 0x0003e20000000800 */
[----:B------:R-:W-:Y:S01]  /*2db0*/  BAR.SYNC.DEFER_BLOCKING 0x0 ;  /* 0x0000000000007b1d */ /* 0x000fe20000010000 */
[----:B------:R-:W-:Y:S01]  /*2dc0*/  ISETP.NE.AND P1, PT, R44, 0x9, PT ;  /* 0x000000092c00780c */ /* 0x000fe20003f25270 */
[----:B-1----:R-:W-:-:S04]  /*2dd0*/  IMAD.IADD R52, R52, 0x1, -R35 ;  /* 0x0000000134347824 */ /* 0x002fc800078e0a23 */
[----:B------:R-:W1:Y:S04]  /*2de0*/  LDS.128 R16, [UR4+0x10] ;  /* 0x00001004ff107984 */ /* 0x000e680008000c00 */
[----:B------:R-:W2:Y:S04]  /*2df0*/  LDS.128 R20, [UR4+0x20] ;  /* 0x00002004ff147984 */ /* 0x000ea80008000c00 */
[----:B------:R-:W3:Y:S01]  /*2e00*/  LDS.128 R24, [UR4+0x30] ;  /* 0x00003004ff187984 */ /* 0x000ee20008000c00 */
[----:B-1----:R-:W-:-:S04]  /*2e10*/  IMAD.IADD R17, R16, 0x1, R17 ;  /* 0x0000000110117824 */ /* 0x002fc800078e0211 */
[----:B------:R-:W-:Y:S01]  /*2e20*/  IMAD.IADD R18, R18, 0x1, R17 ;  /* 0x0000000112127824 */ /* 0x000fe200078e0211 */
[----:B------:R-:W-:Y:S02]  /*2e30*/  SEL R16, R17, R16, !P0 ;  /* 0x0000001011107207 */ /* 0x000fe40004000000 */
[----:B------:R-:W-:Y:S01]  /*2e40*/  ISETP.NE.AND P0, PT, R44, 0x3, PT ;  /* 0x000000032c00780c */ /* 0x000fe20003f05270 */
[----:B------:R-:W-:Y:S01]  /*2e50*/  IMAD.IADD R19, R19, 0x1, R18 ;  /* 0x0000000113137824 */ /* 0x000fe200078e0212 */
[----:B------:R-:W-:Y:S02]  /*2e60*/  SEL R17, R52, RZ, P2 ;  /* 0x000000ff34117207 */ /* 0x000fe40001000000 */
        /* <DEDUP_REMOVED lines=23> */
[----:B0-----:R-:W-:-:S02]  /*2fe0*/  ISETP.GT.U32.AND P0, PT, R39, 0x1f, PT ;  /* 0x0000001f2700780c */ /* 0x001fc40003f04070 */
        /* <DEDUP_REMOVED lines=20> */
.L_x_122:
[----:B------:R-:W-:Y:S05]  /*3130*/  @!P0 BRA `(.L_x_79) ;  /* 0x0000000000748947 */ /* 0x000fea0003800000 */
[----:B------:R-:W-:-:S07]  /*3140*/  IMAD.MOV.U32 R20, RZ, RZ, 0x3b8 ;  /* 0x000003b8ff147424 */ /* 0x000fce00078e00ff */
.L_x_81:
        /* <DEDUP_REMOVED lines=27> */
.L_x_125:
[----:B------:R-:W-:Y:S05]  /*3300*/  @P0 BRA `(.L_x_81) ;  /* 0xfffffffc00900947 */ /* 0x000fea000383ffff */
.L_x_79:
[----:B------:R-:W-:Y:S01]  /*3310*/  UMOV UR5, 0xffffffff ;  /* 0xffffffff00057882 */ /* 0x000fe20000000000 */
[----:B------:R-:W-:Y:S02]  /*3320*/  ISETP.NE.AND P0, PT, R24, 0x65, PT ;  /* 0x000000651800780c */ /* 0x000fe40003f05270 */
[----:B------:R-:W-:Y:S11]  /*3330*/  BRA.DIV UR5, `(.L_x_82) ;  /* 0x0000001a05f47947 */ /* 0x000ff6000b800000 */
[----:B------:R-:W0:Y:S01]  /*3340*/  S2R R53, SR_GEMASK ;  /* 0x0000000000357919 */ /* 0x000e220000003c00 */
[----:B------:R-:W-:Y:S01]  /*3350*/  VOTE.ANY R19, PT, !P0 ;  /* 0x0000000000137806 */ /* 0x000fe200040e0100 */
[----:B------:R-:W-:-:S03]  /*3360*/  VIADD R17, R36, 0x2 ;  /* 0x0000000224117836 */ /* 0x000fc60000000000 */
[----:B0-----:R-:W-:-:S05]  /*3370*/  LOP3.LUT R19, R19, 0x80000000, R53, 0xec, !PT ;  /* 0x8000000013137812 */ /* 0x001fca00078eec35 */
[----:B------:R-:W-:-:S05]  /*3380*/  VIADD R16, R19, 0xffffffff ;  /* 0xffffffff13107836 */ /* 0x000fca0000000000 */
[----:B------:R-:W-:Y:S01]  /*3390*/  LOP3.LUT R16, R19, R16, RZ, 0xc, !PT ;  /* 0x0000001013107212 */ /* 0x000fe200078e0cff */
[----:B------:R-:W-:-:S03]  /*33a0*/  VIADD R19, R36, 0x10 ;  /* 0x0000001024137836 */ /* 0x000fc60000000000 */
[----:B------:R-:W0:Y:S02]  /*33b0*/  POPC R44, R16 ;  /* 0x00000010002c7309 */ /* 0x000e240000000000 */
[----:B0-----:R-:W0:Y:S01]  /*33c0*/  SHFL.DOWN PT, R20, R25, 0x1, R44 ;  /* 0x0820000019147989 */ /* 0x001e2200000e002c */
[-C--:B------:R-:W-:Y:S02]  /*33d0*/  ISETP.GE.AND P0, PT, R36, R44.reuse, PT ;  /* 0x0000002c2400720c */ /* 0x080fe40003f06270 */
[-C--:B------:R-:W-:Y:S02]  /*33e0*/  ISETP.GT.AND P2, PT, R19, R44.reuse, PT ;  /* 0x0000002c1300720c */ /* 0x080fe40003f44270 */
[----:B0-----:R-:W-:Y:S02]  /*33f0*/  SEL R20, R20, RZ, !P0 ;  /* 0x000000ff14147207 */ /* 0x001fe40004000000 */
[----:B------:R-:W-:Y:S01]  /*3400*/  ISETP.GT.AND P0, PT, R17, R44, PT ;  /* 0x0000002c1100720c */ /* 0x000fe20003f04270 */
[----:B------:R-:W-:-:S02]  /*3410*/  VIADD R17, R36, 0x4 ;  /* 0x0000000424117836 */ /* 0x000fc40000000000 */
[----:B------:R-:W-:-:S05]  /*3420*/  IMAD.IADD R35, R20, 0x1, R25 ;  /* 0x0000000114237824 */ /* 0x000fca00078e0219 */
[----:B------:R-:W0:Y:S02]  /*3430*/  SHFL.DOWN PT, R20, R35, 0x2, R44 ;  /* 0x0840000023147989 */ /* 0x000e2400000e002c */
[----:B0-----:R-:W-:Y:S02]  /*3440*/  SEL R20, R20, RZ, !P0 ;  /* 0x000000ff14147207 */ /* 0x001fe40004000000 */
[----:B------:R-:W-:Y:S01]  /*3450*/  ISETP.GT.AND P0, PT, R17, R44, PT ;  /* 0x0000002c1100720c */ /* 0x000fe20003f04270 */
[----:B------:R-:W-:Y:S02]  /*3460*/  VIADD R17, R36, 0x8 ;  /* 0x0000000824117836 */ /* 0x000fe40000000000 */
[----:B------:R-:W-:-:S05]  /*3470*/  IMAD.IADD R39, R35, 0x1, R20 ;  /* 0x0000000123277824 */ /* 0x000fca00078e0214 */
[----:B------:R-:W0:Y:S02]  /*3480*/  SHFL.DOWN PT, R20, R39, 0x4, R44 ;  /* 0x0880000027147989 */ /* 0x000e2400000e002c */
[----:B0-----:R-:W-:Y:S02]  /*3490*/  SEL R20, R20, RZ, !P0 ;  /* 0x000000ff14147207 */ /* 0x001fe40004000000 */
[----:B------:R-:W-:Y:S02]  /*34a0*/  ISETP.GT.AND P0, PT, R17, R44, PT ;  /* 0x0000002c1100720c */ /* 0x000fe40003f04270 */
[----:B------:R-:W0:Y:S01]  /*34b0*/  LDC.64 R16, c[0x0][0x390] ;  /* 0x0000e400ff107b82 */ /* 0x000e220000000a00 */
[----:B------:R-:W-:-:S05]  /*34c0*/  IMAD.IADD R25, R39, 0x1, R20 ;  /* 0x0000000127197824 */ /* 0x000fca00078e0214 */
[----:B------:R-:W1:Y:S01]  /*34d0*/  SHFL.DOWN PT, R20, R25, 0x8, R44 ;  /* 0x0900000019147989 */ /* 0x000e6200000e002c */
[----:B0-----:R-:W-:-:S05]  /*34e0*/  IADD3 R35, P3, PT, R16, 0x100, RZ ;  /* 0x0000010010237810 */ /* 0x001fca0007f7e0ff */
[----:B------:R-:W-:Y:S01]  /*34f0*/  IMAD.X R39, RZ, RZ, R17, P3 ;  /* 0x000000ffff277224 */ /* 0x000fe200018e0611 */
[----:B-1----:R-:W-:Y:S02]  /*3500*/  SEL R20, R20, RZ, !P0 ;  /* 0x000000ff14147207 */ /* 0x002fe40004000000 */
[----:B------:R-:W-:-:S03]  /*3510*/  ISETP.NE.AND P0, PT, R24, 0x65, PT ;  /* 0x000000651800780c */ /* 0x000fc60003f05270 */
[----:B------:R-:W-:-:S05]  /*3520*/  IMAD.IADD R26, R25, 0x1, R20 ;  /* 0x00000001191a7824 */ /* 0x000fca00078e0214 */
[----:B------:R-:W0:Y:S05]  /*3530*/  SHFL.DOWN PT, R20, R26, 0x10, R44 ;  /* 0x0a0000001a147989 */ /* 0x000e2a00000e002c */
[----:B------:R-:W-:Y:S02]  /*3540*/  VOTE.ALL P0, P0 ;  /* 0x0000000000ff7806 */ /* 0x000fe40000000000 */
[----:B0-----:R-:W-:-:S05]  /*3550*/  SEL R19, R20, RZ, !P2 ;  /* 0x000000ff14137207 */ /* 0x001fca0005000000 */
[----:B------:R-:W-:-:S07]  /*3560*/  IMAD.IADD R26, R26, 0x1, R19 ;  /* 0x000000011a1a7824 */ /* 0x000fce00078e0213 */
.L_x_134:
[----:B------:R-:W-:Y:S05]  /*3570*/  @!P0 BRA `(.L_x_83) ;  /* 0x0000000400348947 */ /* 0x000fea0003800000 */
[----:B------:R-:W-:-:S07]  /*3580*/  IMAD.MOV.U32 R44, RZ, RZ, 0x3b8 ;  /* 0x000003b8ff2c7424 */ /* 0x000fce00078e00ff */
.L_x_89:
        /* <DEDUP_REMOVED lines=10> */
.L_x_137:
[----:B------:R-:W-:Y:S05]  /*3630*/  @!P0 BRA `(.L_x_85) ;  /* 0x0000000000748947 */ /* 0x000fea0003800000 */
[----:B------:R-:W-:-:S07]  /*3640*/  IMAD.MOV.U32 R20, RZ, RZ, R44 ;  /* 0x000000ffff147224 */ /* 0x000fce00078e002c */
.L_x_87:
        /* <DEDUP_REMOVED lines=8> */
[----:B------:R-:W0:Y:S02]  /*36d0*/  F2I.FTZ.U32.TRUNC.NTZ R19, R19 ;  /* 0x0000001300137305 */ /* 0x000e24000021f000 */
[----:B0-----:R-:W-:Y:S02]  /*36e0*/  IMAD R25, R18, R19, RZ ;  /* 0x0000001312197224 */ /* 0x001fe400078e02ff */
[----:B------:R-:W-:-:S04]  /*36f0*/  IMAD.MOV.U32 R18, RZ, RZ, RZ ;  /* 0x000000ffff127224 */ /* 0x000fc800078e00ff */
        /* <DEDUP_REMOVED lines=16> */
.L_x_140:
[----:B------:R-:W-:Y:S05]  /*3800*/  @P0 BRA `(.L_x_87) ;  /* 0xfffffffc00900947 */ /* 0x000fea000383ffff */
.L_x_85:
[----:B------:R-:W-:Y:S01]  /*3810*/  UMOV UR5, 0xffffffff ;  /* 0xffffffff00057882 */ /* 0x000fe20000000000 */
[----:B------:R-:W-:Y:S02]  /*3820*/  ISETP.NE.AND P0, PT, R24, 0x65, PT ;  /* 0x000000651800780c */ /* 0x000fe40003f05270 */
[----:B------:R-:W-:Y:S11]  /*3830*/  BRA.DIV UR5, `(.L_x_88) ;  /* 0x0000001a05fc7947 */ /* 0x000ff6000b800000 */
[----:B------:R-:W-:Y:S01]  /*3840*/  VOTE.ANY R19, PT, !P0 ;  /* 0x0000000000137806 */ /* 0x000fe200040e0100 */
[----:B------:R-:W-:Y:S02]  /*3850*/  VIADD R17, R36, 0x2 ;  /* 0x0000000224117836 */ /* 0x000fe40000000000 */
[----:B------:R-:W-:Y:S01]  /*3860*/  VIADD R21, R21, 0xffffffe0 ;  /* 0xffffffe015157836 */ /* 0x000fe20000000000 */
[----:B------:R-:W-:-:S05]  /*3870*/  LOP3.LUT R19, R19, 0x80000000, R53, 0xec, !PT ;  /* 0x8000000013137812 */ /* 0x000fca00078eec35 */
[----:B------:R-:W-:-:S05]  /*3880*/  VIADD R16, R19, 0xffffffff ;  /* 0xffffffff13107836 */ /* 0x000fca0000000000 */
[----:B------:R-:W-:-:S06]  /*3890*/  LOP3.LUT R16, R19, R16, RZ, 0xc, !PT ;  /* 0x0000001013107212 */ /* 0x000fcc00078e0cff */
[----:B------:R-:W0:Y:S02]  /*38a0*/  POPC R16, R16 ;  /* 0x0000001000107309 */ /* 0x000e240000000000 */
[----:B0-----:R-:W0:Y:S01]  /*38b0*/  SHFL.DOWN PT, R20, R25, 0x1, R16 ;  /* 0x0820000019147989 */ /* 0x001e2200000e0010 */
[----:B------:R-:W-:-:S04]  /*38c0*/  ISETP.GE.AND P0, PT, R36, R16, PT ;  /* 0x000000102400720c */ /* 0x000fc80003f06270 */
[----:B0-----:R-:W-:Y:S02]  /*38d0*/  SEL R20, R20, RZ, !P0 ;  /* 0x000000ff14147207 */ /* 0x001fe40004000000 */
[----:B------:R-:W-:Y:S01]  /*38e0*/  ISETP.GT.AND P0, PT, R17, R16, PT ;  /* 0x000000101100720c */ /* 0x000fe20003f04270 */
[----:B------:R-:W-:Y:S02]  /*38f0*/  VIADD R17, R36, 0x4 ;  /* 0x0000000424117836 */ /* 0x000fe40000000000 */
        /* <DEDUP_REMOVED lines=10> */
[----:B------:R-:W-:-:S03]  /*39a0*/  IMAD.IADD R25, R25, 0x1, R20 ;  /* 0x0000000119197824 */ /* 0x000fc600078e0214 */
[----:B------:R-:W-:Y:S02]  /*39b0*/  ISETP.GT.AND P2, PT, R17, R16, PT ;  /* 0x000000101100720c */ /* 0x000fe40003f44270 */
        /* <DEDUP_REMOVED lines=8> */
.L_x_149:
[----:B------:R-:W-:Y:S05]  /*3a40*/  @P0 BRA `(.L_x_89) ;  /* 0xfffffff800d00947 */ /* 0x000fea000383ffff */
.L_x_83:
        /* <DEDUP_REMOVED lines=15> */
.L_x_77:
[----:B------:R-:W-:Y:S05]  /*3b40*/  WARPSYNC.ALL ;  /* 0x0000000000007948 */ /* 0x000fea0003800000 */
[----:B------:R-:W0:Y:S08]  /*3b50*/  S2UR UR5, SR_CgaCtaId ;  /* 0x00000000000579c3 */ /* 0x000e300000008800 */
[----:B------:R-:W-:Y:S06]  /*3b60*/  BAR.SYNC.DEFER_BLOCKING 0x0 ;  /* 0x0000000000007b1d */ /* 0x000fec0000010000 */
[----:B------:R-:W-:Y:S01]  /*3b70*/  UMOV UR4, 0x400 ;  /* 0x0000040000047882 */ /* 0x000fe20000000000 */
[----:B-1----:R-:W1:Y:S01]  /*3b80*/  S2R R17, SR_TID.X ;  /* 0x0000000000117919 */ /* 0x002e620000002100 */
[----:B0-----:R-:W-:-:S09]  /*3b90*/  ULEA UR4, UR5, UR4, 0x18 ;  /* 0x0000000405047291 */ /* 0x001fd2000f8ec0ff */
[----:B------:R-:W0:Y:S01]  /*3ba0*/  LDS R16, [UR4+0x4c] ;  /* 0x00004c04ff107984 */ /* 0x000e220008000800 */
[----:B-1----:R-:W-:-:S04]  /*3bb0*/  ISETP.NE.AND P0, PT, R17, RZ, PT ;  /* 0x000000ff1100720c */ /* 0x002fc80003f05270 */
[----:B0-----:R-:W-:-:S05]  /*3bc0*/  SEL R16, R16, RZ, P0 ;  /* 0x000000ff10107207 */ /* 0x001fca0000000000 */
[----:B------:R-:W-:-:S07]  /*3bd0*/  IMAD.IADD R16, R16, 0x1, R19 ;  /* 0x0000000110107824 */ /* 0x000fce00078e0213 */
.L_x_76:
[----:B------:R-:W-:Y:S01]  /*3be0*/  IMAD.IADD R17, R2, 0x1, R16 ;  /* 0x0000000102117824 */ /* 0x000fe200078e0210 */
[----:B------:R-:W0:Y:S01]  /*3bf0*/  S2R R20, SR_LANEID ;  /* 0x0000000000147919 */ /* 0x000e220000000000 */
[----:B------:R-:W1:Y:S01]  /*3c00*/  S2UR UR5, SR_CTAID.X ;  /* 0x00000000000579c3 */ /* 0x000e620000002500 */
[----:B------:R-:W2:Y:S01]  /*3c10*/  LDCU.64 UR6, c[0x0][0x388] ;  /* 0x00007100ff0677ac */ /* 0x000ea20008000a00 */
[----:B------:R-:W-:Y:S01]  /*3c20*/  IMAD.IADD R2, R3, 0x1, R17 ;  /* 0x0000000103027824 */ /* 0x000fe200078e0211 */
[----:B------:R-:W3:Y:S03]  /*3c30*/  S2R R21, SR_TID.X ;  /* 0x0000000000157919 */ /* 0x000ee60000002100 */
[----:B------:R-:W-:Y:S01]  /*3c40*/  IMAD.IADD R3, R4, 0x1, R2 ;  /* 0x0000000104037824 */ /* 0x000fe200078e0202 */
[----:B------:R-:W4:Y:S03]  /*3c50*/  S2R R26, SR_TID.X ;  /* 0x00000000001a7919 */ /* 0x000f260000002100 */
[----:B------:R-:W-:-:S04]  /*3c60*/  IMAD.IADD R4, R5, 0x1, R3 ;  /* 0x0000000105047824 */ /* 0x000fc800078e0203 */
[----:B------:R-:W-:-:S04]  /*3c70*/  IMAD.IADD R5, R6, 0x1, R4 ;  /* 0x0000000106057824 */ /* 0x000fc800078e0204 */
[----:B------:R-:W-:-:S04]  /*3c80*/  IMAD.IADD R6, R7, 0x1, R5 ;  /* 0x0000000107067824 */ /* 0x000fc800078e0205 */
[----:B------:R-:W-:-:S04]  /*3c90*/  IMAD.IADD R7, R8, 0x1, R6 ;  /* 0x0000000108077824 */ /* 0x000fc800078e0206 */
[----:B------:R-:W-:-:S04]  /*3ca0*/  IMAD.IADD R8, R9, 0x1, R7 ;  /* 0x0000000109087824 */ /* 0x000fc800078e0207 */
[----:B------:R-:W-:Y:S02]  /*3cb0*/  IMAD.IADD R9, R10, 0x1, R8 ;  /* 0x000000010a097824 */ /* 0x000fe400078e0208 */
[----:B0-----:R-:W-:Y:S01]  /*3cc0*/  IMAD R24, R20, 0x54, R37 ;  /* 0x0000005414187824 */ /* 0x001fe200078e0225 */
[----:B------:R-:W-:Y:S01]  /*3cd0*/  BAR.SYNC.DEFER_BLOCKING 0x0 ;  /* 0x0000000000007b1d */ /* 0x000fe20000010000 */
[----:B------:R-:W-:Y:S01]  /*3ce0*/  IMAD.IADD R10, R11, 0x1, R9 ;  /* 0x000000010b0a7824 */ /* 0x000fe200078e0209 */
[----:B---3--:R-:W-:-:S03]  /*3cf0*/  ISETP.NE.AND P0, PT, R21, RZ, PT ;  /* 0x000000ff1500720c */ /* 0x008fc60003f05270 */
        /* <DEDUP_REMOVED lines=13> */
[----:B------:R-:W-:Y:S03]  /*3dd0*/  STS.64 [R24+0x20], R8 ;  /* 0x0000200818007388 */ /* 0x000fe60000000a00 */
[----:B------:R-:W-:Y:S01]  /*3de0*/  IMAD.IADD R22, R33, 0x1, R21 ;  /* 0x0000000121167824 */ /* 0x000fe200078e0215 */
[----:B0-----:R-:W1:Y:S01]  /*3df0*/  LDC R2, c[0x0][0x398] ;  /* 0x0000e600ff027b82 */ /* 0x001e620000000800 */
[----:B------:R-:W-:Y:S02]  /*3e00*/  STS.64 [R24+0x28], R10 ;  /* 0x0000280a18007388 */ /* 0x000fe40000000a00 */
[----:B------:R-:W-:-:S02]  /*3e10*/  IMAD.IADD R23, R34, 0x1, R22 ;  /* 0x0000000122177824 */ /* 0x000fc400078e0216 */
[----:B------:R4:W-:Y:S04]  /*3e20*/  STS.64 [R24+0x30], R12 ;  /* 0x0000300c18007388 */ /* 0x0009e80000000a00 */
[----:B------:R-:W-:Y:S04]  /*3e30*/  STS.64 [R24+0x38], R14 ;  /* 0x0000380e18007388 */ /* 0x000fe80000000a00 */
[----:B------:R-:W-:Y:S04]  /*3e40*/  STS.64 [R24+0x40], R18 ;  /* 0x0000401218007388 */ /* 0x000fe80000000a00 */
[----:B------:R-:W-:Y:S01]  /*3e50*/  STS.64 [R24+0x48], R20 ;  /* 0x0000481418007388 */ /* 0x000fe20000000a00 */
[----:B----4-:R-:W-:-:S02]  /*3e60*/  LOP3.LUT R12, R26, 0x1f, RZ, 0xc0, !PT ;  /* 0x0000001f1a0c7812 */ /* 0x010fc400078ec0ff */
[----:B------:R-:W-:Y:S01]  /*3e70*/  LOP3.LUT R26, R26, 0x3e0, RZ, 0xc0, !PT ;  /* 0x000003e01a1a7812 */ /* 0x000fe200078ec0ff */
[----:B------:R-:W-:Y:S01]  /*3e80*/  STS.64 [R24+0x50], R22 ;  /* 0x0000501618007388 */ /* 0x000fe20000000a00 */
[----:B------:R-:W-:-:S03]  /*3e90*/  NOP ;  /* 0x0000000000007918 */ /* 0x000fc60000000000 */
[----:B------:R-:W-:Y:S01]  /*3ea0*/  LDS R16, [R37] ;  /* 0x0000000025107984 */ /* 0x000fe20000000800 */
[----:B-1----:R-:W-:Y:S02]  /*3eb0*/  VIADD R2, R2, UR5 ;  /* 0x0000000502027c36 */ /* 0x002fe40008000000 */
[----:B------:R-:W-:Y:S01]  /*3ec0*/  IMAD R26, R26, 0x16, R12 ;  /* 0x000000161a1a7824 */ /* 0x000fe200078e020c */
[----:B------:R-:W-:Y:S04]  /*3ed0*/  LDS R8, [R37+0x80] ;  /* 0x0000800025087984 */ /* 0x000fe80000000800 */
        /* <DEDUP_REMOVED lines=19> */
[----:B------:R0:W-:Y:S04]  /*4010*/  LDS R23, [R37+0xa80] ;  /* 0x000a800025177984 */ /* 0x0001e80000000800 */
[----:B------:R1:W-:Y:S01]  /*4020*/  @!P0 STS [UR4+0x8400], R0 ;  /* 0x00840000ff008988 */ /* 0x0003e20008000804 */
[----:B------:R-:W-:Y:S01]  /*4030*/  BAR.SYNC.DEFER_BLOCKING 0x0 ;  /* 0x0000000000007b1d */ /* 0x000fe20000010000 */
[----:B0-----:R-:W-:-:S02]  /*4040*/  VIADD R37, R26, 0x20 ;  /* 0x000000201a257836 */ /* 0x001fc40000000000 */
[----:B-1----:R-:W-:-:S03]  /*4050*/  IMAD R0, R2, 0x2100, RZ ;  /* 0x0000210002007824 */ /* 0x002fc600078e02ff */
[----:B------:R-:W0:Y:S02]  /*4060*/  S2R R3, SR_TID.X ;  /* 0x0000000000037919 */ /* 0x000e240000002100 */
[----:B------:R-:W-:-:S04]  /*4070*/  IADD3 R0, P0, PT, R0, R26, RZ ;  /* 0x0000001a00007210 */ /* 0x000fc80007f1e0ff */
[----:B--2---:R-:W-:Y:S01]  /*4080*/  LEA R2, P1, R0, UR6, 0x2 ;  /* 0x0000000600027c11 */ /* 0x004fe2000f8210ff */
[----:B------:R-:W1:Y:S01]  /*4090*/  LDS R4, [UR4+0x8400] ;  /* 0x00840004ff047984 */ /* 0x000e620008000800 */
[C---:B0-----:R-:W-:Y:S02]  /*40a0*/  LOP3.LUT R12, R3.reuse, 0x3e0, RZ, 0xc0, !PT ;  /* 0x000003e0030c7812 */ /* 0x041fe400078ec0ff */
[----:B------:R-:W-:-:S05]  /*40b0*/  LOP3.LUT R3, R3, 0x1f, RZ, 0xc0, !PT ;  /* 0x0000001f03037812 */ /* 0x000fca00078ec0ff */
[----:B------:R-:W-:Y:S02]  /*40c0*/  IMAD R12, R12, 0x16, R3 ;  /* 0x000000160c0c7824 */ /* 0x000fe400078e0203 */
[----:B------:R-:W-:-:S05]  /*40d0*/  IMAD.X R3, RZ, RZ, RZ, P0 ;  /* 0x000000ffff037224 */ /* 0x000fca00000e06ff */
[----:B------:R-:W-:Y:S02]  /*40e0*/  LEA.HI.X R3, R0, UR7, R3, 0x2, P1 ;  /* 0x0000000700037c11 */ /* 0x000fe400088f1403 */
[-C--:B-1----:R-:W-:Y:S02]  /*40f0*/  ISETP.GE.AND P6, PT, R26, R4.reuse, PT ;  /* 0x000000041a00720c */ /* 0x082fe40003fc6270 */
[-C--:B------:R-:W-:Y:S01]  /*4100*/  ISETP.GE.AND P5, PT, R37, R4.reuse, PT ;  /* 0x000000042500720c */ /* 0x080fe20003fa6270 */
[C---:B------:R-:W-:Y:S01]  /*4110*/  VIADD R37, R12.reuse, 0x80 ;  /* 0x000000800c257836 */ /* 0x040fe20000000000 */
[-C--:B------:R-:W-:Y:S01]  /*4120*/  ISETP.GE.AND P0, PT, R51, R4.reuse, PT ;  /* 0x000000043300720c */ /* 0x080fe20003f06270 */
[----:B------:R-:W-:Y:S01]  /*4130*/  VIADD R51, R12, 0xa0 ;  /* 0x000000a00c337836 */ /* 0x000fe20000000000 */
[-C--:B------:R-:W-:Y:S02]  /*4140*/  ISETP.GE.AND P4, PT, R50, R4.reuse, PT ;  /* 0x000000043200720c */ /* 0x080fe40003f86270 */
[-C--:B------:R-:W-:Y:S01]  /*4150*/  ISETP.GE.AND P3, PT, R37, R4.reuse, PT ;  /* 0x000000042500720c */ /* 0x080fe20003f66270 */
[----:B------:R-:W-:Y:S01]  /*4160*/  VIADD R37, R12, 0xe0 ;  /* 0x000000e00c257836 */ /* 0x000fe20000000000 */
[----:B------:R-:W-:-:S02]  /*4170*/  ISETP.GE.AND P2, PT, R51, R4, PT ;  /* 0x000000043300720c */ /* 0x000fc40003f46270 */
[-C--:B------:R-:W-:Y:S01]  /*4180*/  ISETP.GE.AND P1, PT, R49, R4.reuse, PT ;  /* 0x000000043100720c */ /* 0x080fe20003f26270 */
[----:B------:R-:W-:Y:S01]  /*4190*/  @!P6 STG.E desc[UR8][R2.64], R16 ;  /* 0x000000100200e986 */ /* 0x000fe2000c101908 */
[-C--:B------:R-:W-:Y:S01]  /*41a0*/  ISETP.GE.AND P6, PT, R37, R4.reuse, PT ;  /* 0x000000042500720c */ /* 0x080fe20003fc6270 */
[----:B------:R-:W-:Y:S02]  /*41b0*/  VIADD R37, R12, 0x120 ;  /* 0x000001200c257836 */ /* 0x000fe40000000000 */
[----:B------:R-:W-:Y:S01]  /*41c0*/  @!P5 STG.E desc[UR8][R2.64+0x80], R8 ;  /* 0x000080080200d986 */ /* 0x000fe2000c101908 */
[----:B------:R-:W-:-:S03]  /*41d0*/  ISETP.GE.AND P5, PT, R48, R4, PT ;  /* 0x000000043000720c */ /* 0x000fc60003fa6270 */
[----:B------:R-:W-:Y:S01]  /*41e0*/  @!P0 STG.E desc[UR8][R2.64+0x100], R10 ;  /* 0x0001000a02008986 */ /* 0x000fe2000c101908 */
[-C--:B------:R-:W-:Y:S01]  /*41f0*/  ISETP.GE.AND P0, PT, R37, R4.reuse, PT ;  /* 0x000000042500720c */ /* 0x080fe20003f06270 */
[----:B------:R-:W-:Y:S02]  /*4200*/  VIADD R37, R12, 0x1c0 ;  /* 0x000001c00c257836 */ /* 0x000fe40000000000 */
[----:B------:R-:W-:Y:S01]  /*4210*/  @!P4 STG.E desc[UR8][R2.64+0x180], R6 ;  /* 0x000180060200c986 */ /* 0x000fe2000c101908 */
[----:B------:R-:W-:-:S03]  /*4220*/  ISETP.GE.AND P4, PT, R47, R4, PT ;  /* 0x000000042f00720c */ /* 0x000fc60003f86270 */
[----:B------:R-:W-:Y:S01]  /*4230*/  @!P3 STG.E desc[UR8][R2.64+0x200], R53 ;  /* 0x000200350200b986 */ /* 0x000fe2000c101908 */
[----:B------:R-:W-:-:S03]  /*4240*/  ISETP.GE.AND P3, PT, R46, R4, PT ;  /* 0x000000042e00720c */ /* 0x000fc60003f66270 */
[----:B------:R-:W-:Y:S01]  /*4250*/  @!P2 STG.E desc[UR8][R2.64+0x280], R39 ;  /* 0x000280270200a986 */ /* 0x000fe2000c101908 */
[----:B------:R-:W-:-:S03]  /*4260*/  ISETP.GE.AND P2, PT, R45, R4, PT ;  /* 0x000000042d00720c */ /* 0x000fc60003f46270 */
[----:B------:R0:W-:Y:S01]  /*4270*/  @!P1 STG.E desc[UR8][R2.64+0x300], R33 ;  /* 0x0003002102009986 */ /* 0x0001e2000c101908 */
[-C--:B------:R-:W-:Y:S01]  /*4280*/  ISETP.GE.AND P1, PT, R43, R4.reuse, PT ;  /* 0x000000042b00720c */ /* 0x080fe20003f26270 */
[C---:B------:R-:W-:Y:S02]  /*4290*/  VIADD R43, R12.reuse, 0x220 ;  /* 0x000002200c2b7836 */ /* 0x040fe40000000000 */
[----:B------:R-:W-:Y:S01]  /*42a0*/  @!P6 STG.E desc[UR8][R2.64+0x380], R35 ;  /* 0x000380230200e986 */ /* 0x000fe2000c101908 */
[-C--:B------:R-:W-:Y:S01]  /*42b0*/  ISETP.GE.AND P6, PT, R37, R4.reuse, PT ;  /* 0x000000042500720c */ /* 0x080fe20003fc6270 */
[----:B------:R-:W-:Y:S02]  /*42c0*/  VIADD R37, R12, 0x200 ;  /* 0x000002000c257836 */ /* 0x000fe40000000000 */
[----:B------:R1:W-:Y:S01]  /*42d0*/  @!P5 STG.E desc[UR8][R2.64+0x400], R31 ;  /* 0x0004001f0200d986 */ /* 0x0003e2000c101908 */
[----:B------:R-:W-:Y:S01]  /*42e0*/  ISETP.GE.AND P5, PT, R42, R4, PT ;  /* 0x000000042a00720c */ /* 0x000fe20003fa6270 */
[----:B0-----:R-:W-:-:S02]  /*42f0*/  VIADD R33, R12, 0x260 ;  /* 0x000002600c217836 */ /* 0x001fc40000000000 */
[----:B------:R0:W-:Y:S01]  /*4300*/  @!P0 STG.E desc[UR8][R2.64+0x480], R25 ;  /* 0x0004801902008986 */ /* 0x0001e2000c101908 */
[----:B------:R-:W-:-:S03]  /*4310*/  ISETP.GE.AND P0, PT, R37, R4, PT ;  /* 0x000000042500720c */ /* 0x000fc60003f06270 */
[----:B------:R0:W-:Y:S01]  /*4320*/  @!P4 STG.E desc[UR8][R2.64+0x500], R27 ;  /* 0x0005001b0200c986 */ /* 0x0001e2000c101908 */
[-C--:B------:R-:W-:Y:S01]  /*4330*/  ISETP.GE.AND P4, PT, R43, R4.reuse, PT ;  /* 0x000000042b00720c */ /* 0x080fe20003f86270 */
[----:B-1----:R-:W-:Y:S02]  /*4340*/  VIADD R31, R12, 0x280 ;  /* 0x000002800c1f7836 */ /* 0x002fe40000000000 */
[----:B------:R0:W-:Y:S01]  /*4350*/  @!P3 STG.E desc[UR8][R2.64+0x580], R29 ;  /* 0x0005801d0200b986 */ /* 0x0001e2000c101908 */
[----:B------:R-:W-:-:S03]  /*4360*/  ISETP.GE.AND P3, PT, R41, R4, PT ;  /* 0x000000042900720c */ /* 0x000fc60003f66270 */
[----:B------:R0:W-:Y:S01]  /*4370*/  @!P2 STG.E desc[UR8][R2.64+0x600], R19 ;  /* 0x000600130200a986 */ /* 0x0001e2000c101908 */
[----:B------:R-:W-:-:S03]  /*4380*/  ISETP.GE.AND P2, PT, R33, R4, PT ;  /* 0x000000042100720c */ /* 0x000fc60003f46270 */
[----:B------:R0:W-:Y:S01]  /*4390*/  @!P1 STG.E desc[UR8][R2.64+0x680], R21 ;  /* 0x0006801502009986 */ /* 0x0001e2000c101908 */
[----:B------:R-:W-:-:S03]  /*43a0*/  ISETP.GE.AND P1, PT, R31, R4, PT ;  /* 0x000000041f00720c */ /* 0x000fc60003f26270 */
[----:B------:R0:W-:Y:S01]  /*43b0*/  @!P6 STG.E desc[UR8][R2.64+0x700], R17 ;  /* 0x000700110200e986 */ /* 0x0001e2000c101908 */
[----:B------:R-:W-:-:S03]  /*43c0*/  ISETP.GE.AND P6, PT, R40, R4, PT ;  /* 0x000000042800720c */ /* 0x000fc60003fc6270 */
[----:B------:R0:W-:Y:S04]  /*43d0*/  @!P5 STG.E desc[UR8][R2.64+0x780], R15 ;  /* 0x0007800f0200d986 */ /* 0x0001e8000c101908 */
[----:B------:R0:W-:Y:S04]  /*43e0*/  @!P0 STG.E desc[UR8][R2.64+0x800], R13 ;  /* 0x0008000d02008986 */ /* 0x0001e8000c101908 */
[----:B------:R0:W-:Y:S04]  /*43f0*/  @!P4 STG.E desc[UR8][R2.64+0x880], R11 ;  /* 0x0008800b0200c986 */ /* 0x0001e8000c101908 */
[----:B------:R0:W-:Y:S04]  /*4400*/  @!P3 STG.E desc[UR8][R2.64+0x900], R9 ;  /* 0x000900090200b986 */ /* 0x0001e8000c101908 */
[----:B------:R0:W-:Y:S04]  /*4410*/  @!P2 STG.E desc[UR8][R2.64+0x980], R7 ;  /* 0x000980070200a986 */ /* 0x0001e8000c101908 */
[----:B------:R0:W-:Y:S01]  /*4420*/  @!P1 STG.E desc[UR8][R2.64+0xa00], R5 ;  /* 0x000a000502009986 */ /* 0x0001e2000c101908 */
[----:B------:R-:W-:Y:S05]  /*4430*/  @P6 EXIT ;  /* 0x000000000000694d */ /* 0x000fea0003800000 */
[----:B------:R-:W-:Y:S01]  /*4440*/  STG.E desc[UR8][R2.64+0xa80], R23 ;  /* 0x000a801702007986 */ /* 0x000fe2000c101908 */
[----:B------:R-:W-:Y:S05]  /*4450*/  EXIT ;  /* 0x000000000000794d */ /* 0x000fea0003800000 */
.L_x_63:
[----:B------:R-:W-:Y:S01]  /*4460*/  BSSY B1, `(.L_x_90) ;  /* 0x0000006000017945 */ /* 0x000fe20003800000 */
[----:B------:R-:W-:Y:S01]  /*4470*/  PLOP3.LUT P0, PT, P0, PT, PT, 0x8, 0x80 ;  /* 0x000000000080781c */ /* 0x000fe2000070e170 */
[----:B------:R-:W-:-:S12]  /*4480*/  IMAD.MOV.U32 R19, RZ, RZ, -0x1 ;  /* 0xffffffffff137424 */ /* 0x000fd800078e00ff */
[----:B------:R-:W-:Y:S05]  /*4490*/  WARPSYNC.COLLECTIVE R19, `(.L_x_91) ;  /* 0x0000000013087348 */ /* 0x000fea0003c00000 */
[----:B------:R-:W-:Y:S01]  /*44a0*/  VOTE.ANY P0, P0 ;  /* 0x0000000000ff7806 */ /* 0x000fe20000000100 */
[----:B------:R-:W-:-:S12]  /*44b0*/  ENDCOLLECTIVE ;  /* 0x000000000000791b */ /* 0x000fd80003800000 */
.L_x_91:
[----:B------:R-:W-:Y:S05]  /*44c0*/  BSYNC B1 ;  /* 0x0000000000017941 */ /* 0x000fea0003800000 */
.L_x_90:
[----:B------:R-:W-:Y:S05]  /*44d0*/  BRA `(.L_x_92) ;  /* 0xffffffc800a87947 */ /* 0x000fea000383ffff */
.L_x_65:
[----:B------:R-:W-:Y:S01]  /*44e0*/  BSSY B1, `(.L_x_93) ;  /* 0x0000006000017945 */ /* 0x000fe20003800000 */
[----:B------:R-:W-:Y:S01]  /*44f0*/  PLOP3.LUT P0, PT, P0, PT, PT, 0x8, 0x80 ;  /* 0x000000000080781c */ /* 0x000fe2000070e170 */
[----:B------:R-:W-:-:S12]  /*4500*/  IMAD.MOV.U32 R19, RZ, RZ, -0x1 ;  /* 0xffffffffff137424 */ /* 0x000fd800078e00ff */
[----:B------:R-:W-:Y:S05]  /*4510*/  WARPSYNC.COLLECTIVE R19, `(.L_x_94) ;  /* 0x0000000013087348 */ /* 0x000fea0003c00000 */
[----:B------:R-:W-:Y:S01]  /*4520*/  VOTE.ANY P0, P0 ;  /* 0x0000000000ff7806 */ /* 0x000fe20000000100 */
[----:B------:R-:W-:-:S12]  /*4530*/  ENDCOLLECTIVE ;  /* 0x000000000000791b */ /* 0x000fd80003800000 */
.L_x_94:
[----:B------:R-:W-:Y:S05]  /*4540*/  BSYNC B1 ;  /* 0x0000000000017941 */ /* 0x000fea0003800000 */
.L_x_93:
[----:B------:R-:W-:Y:S05]  /*4550*/  BRA `(.L_x_95) ;  /* 0xffffffc800fc7947 */ /* 0x000fea000383ffff */
.L_x_67:
[----:B------:R-:W0:Y:S01]  /*4560*/  S2R R48, SR_GEMASK ;  /* 0x0000000000307919 */ /* 0x000e220000003c00 */
[----:B------:R-:W-:Y:S01]  /*4570*/  BSSY B1, `(.L_x_96) ;  /* 0x0000006000017945 */ /* 0x000fe20003800000 */
[----:B------:R-:W-:Y:S01]  /*4580*/  PLOP3.LUT P0, PT, P0, PT, PT, 0x8, 0x80 ;  /* 0x000000000080781c */ /* 0x000fe2000070e170 */
[----:B------:R-:W-:-:S12]  /*4590*/  IMAD.MOV.U32 R19, RZ, RZ, -0x1 ;  /* 0xffffffffff137424 */ /* 0x000fd800078e00ff */
[----:B0-----:R-:W-:Y:S05]  /*45a0*/  WARPSYNC.COLLECTIVE R19, `(.L_x_97) ;  /* 0x0000000013087348 */ /* 0x001fea0003c00000 */
[----:B------:R-:W-:Y:S01]  /*45b0*/  VOTE.ANY R19, PT, P0 ;  /* 0x0000000000137806 */ /* 0x000fe200000e0100 */
[----:B0-----:R-:W-:Y:S06]  /*45c0*/  ENDCOLLECTIVE ;  /* 0x000000000000791b */ /* 0x001fec0003800000 */
.L_x_97:
[----:B------:R-:W-:Y:S05]  /*45d0*/  BSYNC B1 ;  /* 0x0000000000017941 */ /* 0x000fea0003800000 */
.L_x_96:
[----:B------:R-:W-:Y:S01]  /*45e0*/  LOP3.LUT R19, R19, 0x80000000, R48, 0xec, !PT ;  /* 0x8000000013137812 */ /* 0x000fe200078eec30 */
[----:B------:R-:W-:Y:S01]  /*45f0*/  IMAD.MOV.U32 R18, RZ, RZ, R41 ;  /* 0x000000ffff127224 */ /* 0x000fe200078e0029 */
[----:B------:R-:W0:Y:S01]  /*4600*/  LDC.64 R42, c[0x0][0x390] ;  /* 0x0000e400ff2a7b82 */ /* 0x000e220000000a00 */
[----:B------:R-:W-:Y:S02]  /*4610*/  IMAD.MOV.U32 R17, RZ, RZ, 0x1 ;  /* 0x00000001ff117424 */ /* 0x000fe400078e00ff */
[----:B------:R-:W-:Y:S02]  /*4620*/  VIADD R16, R19, 0xffffffff ;  /* 0xffffffff13107836 */ /* 0x000fe40000000000 */
[C---:B------:R-:W-:Y:S02]  /*4630*/  VIADD R23, R47.reuse, 0x4 ;  /* 0x000000042f177836 */ /* 0x040fe40000000000 */
[----:B------:R-:W-:Y:S01]  /*4640*/  VIADD R26, R47, 0x8 ;  /* 0x000000082f1a7836 */ /* 0x000fe20000000000 */
[----:B------:R-:W-:Y:S01]  /*4650*/  LOP3.LUT R22, R19, R16, RZ, 0xc, !PT ;  /* 0x0000001013167212 */ /* 0x000fe200078e0cff */
[----:B------:R-:W-:-:S03]  /*4660*/  IMAD.MOV.U32 R19, RZ, RZ, -0x1 ;  /* 0xffffffffff137424 */ /* 0x000fc600078e00ff */
[----:B------:R1:W2:Y:S02]  /*4670*/  POPC R16, R22 ;  /* 0x0000001600107309 */ /* 0x0002a40000000000 */
[----:B-1----:R-:W-:Y:S01]  /*4680*/  VIADD R22, R47, 0x2 ;  /* 0x000000022f167836 */ /* 0x002fe20000000000 */
[----:B0-2---:R-:W-:-:S13]  /*4690*/  IADD3 R42, P3, PT, R42, 0x100, RZ ;  /* 0x000001002a2a7810 */ /* 0x005fda0007f7e0ff */
[----:B------:R-:W-:Y:S05]  /*46a0*/  WARPSYNC.COLLECTIVE R19, `(.L_x_98) ;  /* 0x0000000013087348 */ /* 0x000fea0003c00000 */
[----:B------:R0:W1:Y:S02]  /*46b0*/  SHFL.DOWN P2, R20, R18, R17, R16 ;  /* 0x0800001112147389 */ /* 0x0000640000040010 */
[----:B01----:R-:W-:Y:S05]  /*46c0*/  ENDCOLLECTIVE ;  /* 0x000000000000791b */ /* 0x003fea0003800000 */
.L_x_98:
[-C--:B------:R-:W-:Y:S01]  /*46d0*/  ISETP.GE.AND P0, PT, R47, R16.reuse, PT ;  /* 0x000000102f00720c */ /* 0x080fe20003f06270 */
[----:B------:R-:W-:Y:S02]  /*46e0*/  IMAD.X R43, RZ, RZ, R43, P3 ;  /* 0x000000ffff2b7224 */ /* 0x000fe400018e062b */
[----:B------:R-:W-:Y:S01]  /*46f0*/  IMAD.MOV.U32 R17, RZ, RZ, 0x2 ;  /* 0x00000002ff117424 */ /* 0x000fe200078e00ff */
[----:B------:R-:W-:Y:S02]  /*4700*/  SEL R20, R20, RZ, !P0 ;  /* 0x000000ff14147207 */ /* 0x000fe40004000000 */
[----:B------:R-:W-:-:S03]  /*4710*/  ISETP.GT.AND P0, PT, R22, R16, PT ;  /* 0x000000101600720c */ /* 0x000fc60003f04270 */
[----:B------:R-:W-:-:S04]  /*4720*/  IMAD.IADD R37, R20, 0x1, R41 ;  /* 0x0000000114257824 */ /* 0x000fc800078e0229 */
[----:B------:R-:W-:-:S07]  /*4730*/  IMAD.MOV.U32 R18, RZ, RZ, R37 ;  /* 0x000000ffff127224 */ /* 0x000fce00078e0025 */
[----:B------:R-:W-:Y:S05]  /*4740*/  WARPSYNC.COLLECTIVE R19, `(.L_x_99) ;  /* 0x0000000013087348 */ /* 0x000fea0003c00000 */
[----:B------:R0:W1:Y:S02]  /*4750*/  SHFL.DOWN P2, R20, R18, R17, R16 ;  /* 0x0800001112147389 */ /* 0x0000640000040010 */
[----:B01----:R-:W-:Y:S05]  /*4760*/  ENDCOLLECTIVE ;  /* 0x000000000000791b */ /* 0x003fea0003800000 */
.L_x_99:
[----:B------:R-:W-:Y:S01]  /*4770*/  IMAD.MOV.U32 R17, RZ, RZ, 0x4 ;  /* 0x00000004ff117424 */ /* 0x000fe200078e00ff */
[----:B------:R-:W-:Y:S02]  /*4780*/  SEL R20, R20, RZ, !P0 ;  /* 0x000000ff14147207 */ /* 0x000fe40004000000 */
[----:B------:R-:W-:-:S03]  /*4790*/  ISETP.GT.AND P0, PT, R23, R16, PT ;  /* 0x000000101700720c */ /* 0x000fc60003f04270 */
[----:B------:R-:W-:Y:S02]  /*47a0*/  IMAD.IADD R39, R37, 0x1, R20 ;  /* 0x0000000125277824 */ /* 0x000fe400078e0214 */
[----:B------:R-:W-:Y:S02]  /*47b0*/  VIADD R37, R47, 0x10 ;  /* 0x000000102f257836 */ /* 0x000fe40000000000 */
[----:B------:R-:W-:-:S07]  /*47c0*/  IMAD.MOV.U32 R18, RZ, RZ, R39 ;  /* 0x000000ffff127224 */ /* 0x000fce00078e0027 */
[----:B------:R-:W-:Y:S05]  /*47d0*/  WARPSYNC.COLLECTIVE R19, `(.L_x_100) ;  /* 0x0000000013087348 */ /* 0x000fea0003c00000 */
[----:B------:R0:W1:Y:S02]  /*47e0*/  SHFL.DOWN P2, R20, R18, R17, R16 ;  /* 0x0800001112147389 */ /* 0x0000640000040010 */
[----:B01----:R-:W-:Y:S05]  /*47f0*/  ENDCOLLECTIVE ;  /* 0x000000000000791b */ /* 0x003fea0003800000 */
.L_x_100:
        /* <DEDUP_REMOVED lines=8> */
.L_x_101:
[----:B------:R-:W-:Y:S01]  /*4880*/  IMAD.MOV.U32 R17, RZ, RZ, 0x10 ;  /* 0x00000010ff117424 */ /* 0x000fe200078e00ff */
[----:B------:R-:W-:Y:S02]  /*4890*/  SEL R20, R20, RZ, !P0 ;  /* 0x000000ff14147207 */ /* 0x000fe40004000000 */
[----:B------:R-:W-:-:S03]  /*48a0*/  ISETP.NE.AND P0, PT, R40, 0x65, PT ;  /* 0x000000652800780c */ /* 0x000fc60003f05270 */
[----:B------:R-:W-:-:S04]  /*48b0*/  IMAD.IADD R41, R51, 0x1, R20 ;  /* 0x0000000133297824 */ /* 0x000fc800078e0214 */
[----:B------:R-:W-:-:S07]  /*48c0*/  IMAD.MOV.U32 R18, RZ, RZ, R41 ;  /* 0x000000ffff127224 */ /* 0x000fce00078e0029 */
[----:B------:R-:W-:Y:S05]  /*48d0*/  WARPSYNC.COLLECTIVE R19, `(.L_x_102) ;  /* 0x0000000013087348 */ /* 0x000fea0003c00000 */
[----:B------:R0:W1:Y:S02]  /*48e0*/  SHFL.DOWN P2, R20, R18, R17, R16 ;  /* 0x0800001112147389 */ /* 0x0000640000040010 */
[----:B01----:R-:W-:Y:S05]  /*48f0*/  ENDCOLLECTIVE ;  /* 0x000000000000791b */ /* 0x003fea0003800000 */
.L_x_102:
[----:B------:R-:W-:Y:S05]  /*4900*/  WARPSYNC.COLLECTIVE R19, `(.L_x_103) ;  /* 0x0000000013087348 */ /* 0x000fea0003c00000 */
[----:B------:R-:W-:Y:S01]  /*4910*/  VOTE.ALL P0, P0 ;  /* 0x0000000000ff7806 */ /* 0x000fe20000000000 */
[----:B------:R-:W-:-:S12]  /*4920*/  ENDCOLLECTIVE ;  /* 0x000000000000791b */ /* 0x000fd80003800000 */
.L_x_103:
[----:B------:R-:W-:-:S04]  /*4930*/  ISETP.GT.AND P2, PT, R37, R16, PT ;  /* 0x000000102500720c */ /* 0x000fc80003f44270 */
[----:B------:R-:W-:-:S05]  /*4940*/  SEL R20, R20, RZ, !P2 ;  /* 0x000000ff14147207 */ /* 0x000fca0005000000 */
[----:B------:R-:W-:Y:S01]  /*4950*/  IMAD.IADD R39, R41, 0x1, R20 ;  /* 0x0000000129277824 */ /* 0x000fe200078e0214 */
[----:B------:R-:W-:Y:S06]  /*4960*/  BRA `(.L_x_104) ;  /* 0xffffffc800947947 */ /* 0x000fec000383ffff */
.L_x_69:
[----:B------:R-:W-:Y:S01]  /*4970*/  BSSY B1, `(.L_x_105) ;  /* 0x0000006000017945 */ /* 0x000fe20003800000 */
[----:B------:R-:W-:Y:S01]  /*4980*/  PLOP3.LUT P0, PT, P0, PT, PT, 0x8, 0x80 ;  /* 0x000000000080781c */ /* 0x000fe2000070e170 */
[----:B------:R-:W-:-:S12]  /*4990*/  IMAD.MOV.U32 R19, RZ, RZ, -0x1 ;  /* 0xffffffffff137424 */ /* 0x000fd800078e00ff */
[----:B------:R-:W-:Y:S05]  /*49a0*/  WARPSYNC.COLLECTIVE R19, `(.L_x_106) ;  /* 0x0000000013087348 */ /* 0x000fea0003c00000 */
[----:B------:R-:W-:Y:S01]  /*49b0*/  VOTE.ANY P0, P0 ;  /* 0x0000000000ff7806 */ /* 0x000fe20000000100 */
[----:B------:R-:W-:-:S12]  /*49c0*/  ENDCOLLECTIVE ;  /* 0x000000000000791b */ /* 0x000fd80003800000 */
.L_x_106:
[----:B------:R-:W-:Y:S05]  /*49d0*/  BSYNC B1 ;  /* 0x0000000000017941 */ /* 0x000fea0003800000 */
.L_x_105:
[----:B------:R-:W-:Y:S05]  /*49e0*/  BRA `(.L_x_107) ;  /* 0xffffffc800a47947 */ /* 0x000fea000383ffff */
.L_x_71:
[----:B------:R-:W-:Y:S01]  /*49f0*/  BSSY B1, `(.L_x_108) ;  /* 0x0000006000017945 */ /* 0x000fe20003800000 */
[----:B------:R-:W-:Y:S01]  /*4a00*/  PLOP3.LUT P0, PT, P0, PT, PT, 0x8, 0x80 ;  /* 0x000000000080781c */ /* 0x000fe2000070e170 */
[----:B------:R-:W-:-:S12]  /*4a10*/  IMAD.MOV.U32 R19, RZ, RZ, -0x1 ;  /* 0xffffffffff137424 */ /* 0x000fd800078e00ff */
[----:B------:R-:W-:Y:S05]  /*4a20*/  WARPSYNC.COLLECTIVE R19, `(.L_x_109) ;  /* 0x0000000013087348 */ /* 0x000fea0003c00000 */
[----:B------:R-:W-:Y:S01]  /*4a30*/  VOTE.ANY P0, P0 ;  /* 0x0000000000ff7806 */ /* 0x000fe20000000100 */
[----:B------:R-:W-:-:S12]  /*4a40*/  ENDCOLLECTIVE ;  /* 0x000000000000791b */ /* 0x000fd80003800000 */
.L_x_109:
[----:B------:R-:W-:Y:S05]  /*4a50*/  BSYNC B1 ;  /* 0x0000000000017941 */ /* 0x000fea0003800000 */
.L_x_108:
[----:B------:R-:W-:Y:S05]  /*4a60*/  BRA `(.L_x_110) ;  /* 0xffffffc800f87947 */ /* 0x000fea000383ffff */
.L_x_73:
[----:B------:R-:W-:Y:S01]  /*4a70*/  BSSY B1, `(.L_x_111) ;  /* 0x0000006000017945 */ /* 0x000fe20003800000 */
[----:B------:R-:W-:Y:S01]  /*4a80*/  PLOP3.LUT P0, PT, P0, PT, PT, 0x8, 0x80 ;  /* 0x000000000080781c */ /* 0x000fe2000070e170 */
[----:B------:R-:W-:-:S12]  /*4a90*/  IMAD.MOV.U32 R19, RZ, RZ, -0x1 ;  /* 0xffffffffff137424 */ /* 0x000fd800078e00ff */
[----:B------:R-:W-:Y:S05]  /*4aa0*/  WARPSYNC.COLLECTIVE R19, `(.L_x_112) ;  /* 0x0000000013087348 */ /* 0x000fea0003c00000 */
[----:B------:R-:W-:Y:S01]  /*4ab0*/  VOTE.ANY R19, PT, P0 ;  /* 0x0000000000137806 */ /* 0x000fe200000e0100 */
[----:B------:R-:W-:Y:S06]  /*4ac0*/  ENDCOLLECTIVE ;  /* 0x000000000000791b */ /* 0x000fec0003800000 */
.L_x_112:
[----:B------:R-:W-:Y:S05]  /*4ad0*/  BSYNC B1 ;  /* 0x0000000000017941 */ /* 0x000fea0003800000 */
.L_x_111:
[----:B------:R-:W-:Y:S01]  /*4ae0*/  LOP3.LUT R19, R19, 0x80000000, R48, 0xec, !PT ;  /* 0x8000000013137812 */ /* 0x000fe200078eec30 */
[----:B------:R-:W-:Y:S02]  /*4af0*/  IMAD.MOV.U32 R18, RZ, RZ, R41 ;  /* 0x000000ffff127224 */ /* 0x000fe400078e0029 */
[----:B------:R-:W-:Y:S02]  /*4b00*/  IMAD.MOV.U32 R17, RZ, RZ, 0x1 ;  /* 0x00000001ff117424 */ /* 0x000fe400078e00ff */
[----:B------:R-:W-:Y:S02]  /*4b10*/  VIADD R16, R19, 0xffffffff ;  /* 0xffffffff13107836 */ /* 0x000fe40000000000 */
[----:B------:R-:W-:-:S03]  /*4b20*/  VIADD R21, R21, 0xffffffe0 ;  /* 0xffffffe015157836 */ /* 0x000fc60000000000 */
[----:B------:R-:W-:Y:S01]  /*4b30*/  LOP3.LUT R50, R19, R16, RZ, 0xc, !PT ;  /* 0x0000001013327212 */ /* 0x000fe200078e0cff */
[----:B------:R-:W-:-:S03]  /*4b40*/  IMAD.MOV.U32 R19, RZ, RZ, -0x1 ;  /* 0xffffffffff137424 */ /* 0x000fc600078e00ff */
[----:B------:R0:W1:Y:S04]  /*4b50*/  POPC R16, R50 ;  /* 0x0000003200107309 */ /* 0x0000680000000000 */
[----:B01----:R-:W-:Y:S05]  /*4b60*/  WARPSYNC.COLLECTIVE R19, `(.L_x_113) ;  /* 0x0000000013087348 */ /* 0x003fea0003c00000 */
[----:B-1----:R1:W2:Y:S02]  /*4b70*/  SHFL.DOWN P2, R20, R18, R17, R16 ;  /* 0x0800001112147389 */ /* 0x0022a40000040010 */
[----:B012---:R-:W-:Y:S05]  /*4b80*/  ENDCOLLECTIVE ;  /* 0x000000000000791b */ /* 0x007fea0003800000 */
.L_x_113:
[----:B------:R-:W-:Y:S01]  /*4b90*/  ISETP.GE.AND P0, PT, R47, R16, PT ;  /* 0x000000102f00720c */ /* 0x000fe20003f06270 */
[----:B------:R-:W-:-:S03]  /*4ba0*/  IMAD.MOV.U32 R17, RZ, RZ, 0x2 ;  /* 0x00000002ff117424 */ /* 0x000fc600078e00ff */
[----:B------:R-:W-:Y:S02]  /*4bb0*/  SEL R20, R20, RZ, !P0 ;  /* 0x000000ff14147207 */ /* 0x000fe40004000000 */
[----:B------:R-:W-:-:S03]  /*4bc0*/  ISETP.GT.AND P0, PT, R22, R16, PT ;  /* 0x000000101600720c */ /* 0x000fc60003f04270 */
[----:B------:R-:W-:-:S04]  /*4bd0*/  IMAD.IADD R51, R20, 0x1, R41 ;  /* 0x0000000114337824 */ /* 0x000fc800078e0229 */
[----:B------:R-:W-:-:S07]  /*4be0*/  IMAD.MOV.U32 R18, RZ, RZ, R51 ;  /* 0x000000ffff127224 */ /* 0x000fce00078e0033 */
[----:B------:R-:W-:Y:S05]  /*4bf0*/  WARPSYNC.COLLECTIVE R19, `(.L_x_114) ;  /* 0x0000000013087348 */ /* 0x000fea0003c00000 */
[----:B------:R0:W1:Y:S02]  /*4c00*/  SHFL.DOWN P2, R20, R18, R17, R16 ;  /* 0x0800001112147389 */ /* 0x0000640000040010 */
[----:B01----:R-:W-:Y:S05]  /*4c10*/  ENDCOLLECTIVE ;  /* 0x000000000000791b */ /* 0x003fea0003800000 */
.L_x_114:
        /* <DEDUP_REMOVED lines=8> */
.L_x_115:
        /* <DEDUP_REMOVED lines=8> */
.L_x_116:
        /* <DEDUP_REMOVED lines=8> */
.L_x_117:
[----:B------:R-:W-:Y:S05]  /*4da0*/  WARPSYNC.COLLECTIVE R19, `(.L_x_118) ;  /* 0x0000000013087348 */ /* 0x000fea0003c00000 */
[----:B------:R-:W-:Y:S01]  /*4db0*/  VOTE.ALL P0, P0 ;  /* 0x0000000000ff7806 */ /* 0x000fe20000000000 */
[----:B------:R-:W-:-:S12]  /*4dc0*/  ENDCOLLECTIVE ;  /* 0x000000000000791b */ /* 0x000fd80003800000 */
.L_x_118:
[----:B------:R-:W-:-:S04]  /*4dd0*/  ISETP.GT.AND P2, PT, R37, R16, PT ;  /* 0x000000102500720c */ /* 0x000fc80003f44270 */
[----:B------:R-:W-:-:S04]  /*4de0*/  SEL R20, R20, RZ, !P2 ;  /* 0x000000ff14147207 */ /* 0x000fc80005000000 */
[----:B------:R-:W-:Y:S01]  /*4df0*/  IADD3 R39, PT, PT, R50, R20, R39 ;  /* 0x0000001432277210 */ /* 0x000fe20007ffe027 */
[----:B------:R-:W-:Y:S06]  /*4e00*/  BRA `(.L_x_119) ;  /* 0xffffffc800907947 */ /* 0x000fec000383ffff */
.L_x_78:
[----:B------:R-:W-:Y:S01]  /*4e10*/  BSSY B0, `(.L_x_120) ;  /* 0x0000006000007945 */ /* 0x000fe20003800000 */
[----:B------:R-:W-:Y:S01]  /*4e20*/  PLOP3.LUT P0, PT, P0, PT, PT, 0x8, 0x80 ;  /* 0x000000000080781c */ /* 0x000fe2000070e170 */
[----:B------:R-:W-:-:S12]  /*4e30*/  IMAD.MOV.U32 R19, RZ, RZ, -0x1 ;  /* 0xffffffffff137424 */ /* 0x000fd800078e00ff */
[----:B------:R-:W-:Y:S05]  /*4e40*/  WARPSYNC.COLLECTIVE R19, `(.L_x_121) ;  /* 0x0000000013087348 */ /* 0x000fea0003c00000 */
[----:B------:R-:W-:Y:S01]  /*4e50*/  VOTE.ANY P0, P0 ;  /* 0x0000000000ff7806 */ /* 0x000fe20000000100 */
[----:B------:R-:W-:-:S12]  /*4e60*/  ENDCOLLECTIVE ;  /* 0x000000000000791b */ /* 0x000fd80003800000 */
.L_x_121:
[----:B------:R-:W-:Y:S05]  /*4e70*/  BSYNC B0 ;  /* 0x0000000000007941 */ /* 0x000fea0003800000 */
.L_x_120:
[----:B------:R-:W-:Y:S05]  /*4e80*/  BRA `(.L_x_122) ;  /* 0xffffffe000a87947 */ /* 0x000fea000383ffff */
.L_x_80:
[----:B------:R-:W-:Y:S01]  /*4e90*/  BSSY B0, `(.L_x_123) ;  /* 0x0000006000007945 */ /* 0x000fe20003800000 */
[----:B------:R-:W-:Y:S01]  /*4ea0*/  PLOP3.LUT P0, PT, P0, PT, PT, 0x8, 0x80 ;  /* 0x000000000080781c */ /* 0x000fe2000070e170 */
[----:B------:R-:W-:-:S12]  /*4eb0*/  IMAD.MOV.U32 R19, RZ, RZ, -0x1 ;  /* 0xffffffffff137424 */ /* 0x000fd800078e00ff */
[----:B------:R-:W-:Y:S05]  /*4ec0*/  WARPSYNC.COLLECTIVE R19, `(.L_x_124) ;  /* 0x0000000013087348 */ /* 0x000fea0003c00000 */
[----:B------:R-:W-:Y:S01]  /*4ed0*/  VOTE.ANY P0, P0 ;  /* 0x0000000000ff7806 */ /* 0x000fe20000000100 */
[----:B------:R-:W-:-:S12]  /*4ee0*/  ENDCOLLECTIVE ;  /* 0x000000000000791b */ /* 0x000fd80003800000 */
.L_x_124:
[----:B------:R-:W-:Y:S05]  /*4ef0*/  BSYNC B0 ;  /* 0x0000000000007941 */ /* 0x000fea0003800000 */
.L_x_123:
[----:B------:R-:W-:Y:S05]  /*4f00*/  BRA `(.L_x_125) ;  /* 0xffffffe000fc7947 */ /* 0x000fea000383ffff */
.L_x_82:
[----:B------:R-:W0:Y:S01]  /*4f10*/  S2R R53, SR_GEMASK ;  /* 0x0000000000357919 */ /* 0x000e220000003c00 */
[----:B------:R-:W-:Y:S01]  /*4f20*/  BSSY B0, `(.L_x_126) ;  /* 0x0000006000007945 */ /* 0x000fe20003800000 */
[----:B------:R-:W-:Y:S01]  /*4f30*/  PLOP3.LUT P0, PT, P0, PT, PT, 0x8, 0x80 ;  /* 0x000000000080781c */ /* 0x000fe2000070e170 */
[----:B------:R-:W-:-:S12]  /*4f40*/  IMAD.MOV.U32 R19, RZ, RZ, -0x1 ;  /* 0xffffffffff137424 */ /* 0x000fd800078e00ff */
[----:B0-----:R-:W-:Y:S05]  /*4f50*/  WARPSYNC.COLLECTIVE R19, `(.L_x_127) ;  /* 0x0000000013087348 */ /* 0x001fea0003c00000 */
[----:B------:R-:W-:Y:S01]  /*4f60*/  VOTE.ANY R19, PT, P0 ;  /* 0x0000000000137806 */ /* 0x000fe200000e0100 */
[----:B0-----:R-:W-:Y:S06]  /*4f70*/  ENDCOLLECTIVE ;  /* 0x000000000000791b */ /* 0x001fec0003800000 */
.L_x_127:
[----:B------:R-:W-:Y:S05]  /*4f80*/  BSYNC B0 ;  /* 0x0000000000007941 */ /* 0x000fea0003800000 */
.L_x_126:
[----:B------:R-:W-:Y:S01]  /*4f90*/  LOP3.LUT R19, R19, 0x80000000, R53, 0xec, !PT ;  /* 0x8000000013137812 */ /* 0x000fe200078eec35 */
[----:B------:R-:W-:Y:S02]  /*4fa0*/  IMAD.MOV.U32 R18, RZ, RZ, R25 ;  /* 0x000000ffff127224 */ /* 0x000fe400078e0019 */
[----:B------:R-:W-:Y:S02]  /*4fb0*/  IMAD.MOV.U32 R17, RZ, RZ, 0x1 ;  /* 0x00000001ff117424 */ /* 0x000fe400078e00ff */
[----:B------:R-:W-:-:S05]  /*4fc0*/  VIADD R16, R19, 0xffffffff ;  /* 0xffffffff13107836 */ /* 0x000fca0000000000 */
[----:B------:R-:W-:Y:S01]  /*4fd0*/  LOP3.LUT R44, R19, R16, RZ, 0xc, !PT ;  /* 0x00000010132c7212 */ /* 0x000fe200078e0cff */
[----:B------:R-:W-:-:S05]  /*4fe0*/  IMAD.MOV.U32 R19, RZ, RZ, -0x1 ;  /* 0xffffffffff137424 */ /* 0x000fca00078e00ff */
[----:B------:R-:W0:Y:S02]  /*4ff0*/  POPC R44, R44 ;  /* 0x0000002c002c7309 */ /* 0x000e240000000000 */
[----:B0-----:R-:W-:Y:S01]  /*5000*/  IMAD.MOV.U32 R16, RZ, RZ, R44 ;  /* 0x000000ffff107224 */ /* 0x001fe200078e002c */
[----:B------:R-:W-:-:S13]  /*5010*/  ISETP.GE.AND P0, PT, R36, R44, PT ;  /* 0x0000002c2400720c */ /* 0x000fda0003f06270 */
[----:B------:R-:W-:Y:S05]  /*5020*/  WARPSYNC.COLLECTIVE R19, `(.L_x_128) ;  /* 0x0000000013087348 */ /* 0x000fea0003c00000 */
[----:B------:R0:W1:Y:S02]  /*5030*/  SHFL.DOWN P2, R20, R18, R17, R16 ;  /* 0x0800001112147389 */ /* 0x0000640000040010 */
[----:B01----:R-:W-:Y:S05]  /*5040*/  ENDCOLLECTIVE ;  /* 0x000000000000791b */ /* 0x003fea0003800000 */
.L_x_128:
[----:B------:R-:W-:Y:S01]  /*5050*/  IMAD.MOV.U32 R17, RZ, RZ, 0x2 ;  /* 0x00000002ff117424 */ /* 0x000fe200078e00ff */
[----:B------:R-:W-:-:S05]  /*5060*/  SEL R20, R20, RZ, !P0 ;  /* 0x000000ff14147207 */ /* 0x000fca0004000000 */
[----:B------:R-:W-:Y:S02]  /*5070*/  IMAD.IADD R35, R20, 0x1, R25 ;  /* 0x0000000114237824 */ /* 0x000fe400078e0219 */
[----:B------:R-:W-:Y:S02]  /*5080*/  VIADD R25, R36, 0x2 ;  /* 0x0000000224197836 */ /* 0x000fe40000000000 */
[----:B------:R-:W-:-:S03]  /*5090*/  IMAD.MOV.U32 R18, RZ, RZ, R35 ;  /* 0x000000ffff127224 */ /* 0x000fc600078e0023 */
[----:B------:R-:W-:Y:S01]  /*50a0*/  ISETP.GT.AND P0, PT, R25, R44, PT ;  /* 0x0000002c1900720c */ /* 0x000fe20003f04270 */
[----:B------:R-:W-:-:S12]  /*50b0*/  VIADD R25, R36, 0x4 ;  /* 0x0000000424197836 */ /* 0x000fd80000000000 */
[----:B------:R-:W-:Y:S05]  /*50c0*/  WARPSYNC.COLLECTIVE R19, `(.L_x_129) ;  /* 0x0000000013087348 */ /* 0x000fea0003c00000 */
[----:B------:R0:W1:Y:S02]  /*50d0*/  SHFL.DOWN P2, R20, R18, R17, R16 ;  /* 0x0800001112147389 */ /* 0x0000640000040010 */
[----:B01----:R-:W-:Y:S05]  /*50e0*/  ENDCOLLECTIVE ;  /* 0x000000000000791b */ /* 0x003fea0003800000 */
.L_x_129:
        /* <DEDUP_REMOVED lines=9> */
.L_x_130:
        /* <DEDUP_REMOVED lines=8> */
.L_x_131:
[----:B------:R-:W-:Y:S01]  /*5200*/  IMAD.MOV.U32 R17, RZ, RZ, 0x10 ;  /* 0x00000010ff117424 */ /* 0x000fe200078e00ff */
[----:B------:R-:W-:Y:S02]  /*5210*/  SEL R20, R20, RZ, !P0 ;  /* 0x000000ff14147207 */ /* 0x000fe40004000000 */
[----:B------:R-:W-:-:S03]  /*5220*/  ISETP.NE.AND P0, PT, R24, 0x65, PT ;  /* 0x000000651800780c */ /* 0x000fc60003f05270 */
[----:B------:R-:W-:Y:S02]  /*5230*/  IMAD.IADD R26, R25, 0x1, R20 ;  /* 0x00000001191a7824 */ /* 0x000fe400078e0214 */
[----:B------:R-:W-:Y:S02]  /*5240*/  VIADD R25, R36, 0x10 ;  /* 0x0000001024197836 */ /* 0x000fe40000000000 */
[----:B------:R-:W-:-:S03]  /*5250*/  IMAD.MOV.U32 R18, RZ, RZ, R26 ;  /* 0x000000ffff127224 */ /* 0x000fc600078e001a */
[----:B------:R-:W-:-:S13]  /*5260*/  ISETP.GT.AND P3, PT, R25, R44, PT ;  /* 0x0000002c1900720c */ /* 0x000fda0003f64270 */
[----:B------:R-:W-:Y:S05]  /*5270*/  WARPSYNC.COLLECTIVE R19, `(.L_x_132) ;  /* 0x0000000013087348 */ /* 0x000fea0003c00000 */
[----:B------:R0:W1:Y:S02]  /*5280*/  SHFL.DOWN P2, R20, R18, R17, R16 ;  /* 0x0800001112147389 */ /* 0x0000640000040010 */
[----:B01----:R-:W-:Y:S05]  /*5290*/  ENDCOLLECTIVE ;  /* 0x000000000000791b */ /* 0x003fea0003800000 */
.L_x_132:
[----:B------:R-:W-:Y:S05]  /*52a0*/  WARPSYNC.COLLECTIVE R19, `(.L_x_133) ;  /* 0x0000000013087348 */ /* 0x000fea0003c00000 */
[----:B------:R-:W-:Y:S01]  /*52b0*/  VOTE.ALL P0, P0 ;  /* 0x0000000000ff7806 */ /* 0x000fe20000000000 */
[----:B------:R-:W-:-:S12]  /*52c0*/  ENDCOLLECTIVE ;  /* 0x000000000000791b */ /* 0x000fd80003800000 */
.L_x_133:
[----:B------:R-:W0:Y:S01]  /*52d0*/  LDC.64 R16, c[0x0][0x390] ;  /* 0x0000e400ff107b82 */ /* 0x000e220000000a00 */
[----:B------:R-:W-:-:S05]  /*52e0*/  SEL R25, R20, RZ, !P3 ;  /* 0x000000ff14197207 */ /* 0x000fca0005800000 */
[----:B------:R-:W-:Y:S01]  /*52f0*/  IMAD.IADD R26, R26, 0x1, R25 ;  /* 0x000000011a1a7824 */ /* 0x000fe200078e0219 */
[----:B0-----:R-:W-:-:S05]  /*5300*/  IADD3 R35, P2, PT, R16, 0x100, RZ ;  /* 0x0000010010237810 */ /* 0x001fca0007f5e0ff */
[----:B------:R-:W-:Y:S01]  /*5310*/  IMAD.X R39, RZ, RZ, R17, P2 ;  /* 0x000000ffff277224 */ /* 0x000fe200010e0611 */
[----:B------:R-:W-:Y:S07]  /*5320*/  BRA `(.L_x_134) ;  /* 0xffffffe000907947 */ /* 0x000fee000383ffff */
.L_x_84:
[----:B------:R-:W-:Y:S01]  /*5330*/  BSSY B0, `(.L_x_135) ;  /* 0x0000006000007945 */ /* 0x000fe20003800000 */
[----:B------:R-:W-:Y:S01]  /*5340*/  PLOP3.LUT P0, PT, P0, PT, PT, 0x8, 0x80 ;  /* 0x000000000080781c */ /* 0x000fe2000070e170 */
[----:B------:R-:W-:-:S12]  /*5350*/  IMAD.MOV.U32 R19, RZ, RZ, -0x1 ;  /* 0xffffffffff137424 */ /* 0x000fd800078e00ff */
[----:B------:R-:W-:Y:S05]  /*5360*/  WARPSYNC.COLLECTIVE R19, `(.L_x_136) ;  /* 0x0000000013087348 */ /* 0x000fea0003c00000 */
[----:B------:R-:W-:Y:S01]  /*5370*/  VOTE.ANY P0, P0 ;  /* 0x0000000000ff7806 */ /* 0x000fe20000000100 */
[----:B------:R-:W-:-:S12]  /*5380*/  ENDCOLLECTIVE ;  /* 0x000000000000791b */ /* 0x000fd80003800000 */
.L_x_136:
[----:B------:R-:W-:Y:S05]  /*5390*/  BSYNC B0 ;  /* 0x0000000000007941 */ /* 0x000fea0003800000 */
.L_x_135:
[----:B------:R-:W-:Y:S05]  /*53a0*/  BRA `(.L_x_137) ;  /* 0xffffffe000a07947 */ /* 0x000fea000383ffff */
.L_x_86:
[----:B------:R-:W-:Y:S01]  /*53b0*/  BSSY B0, `(.L_x_138) ;  /* 0x0000006000007945 */ /* 0x000fe20003800000 */
[----:B------:R-:W-:Y:S01]  /*53c0*/  PLOP3.LUT P0, PT, P0, PT, PT, 0x8, 0x80 ;  /* 0x000000000080781c */ /* 0x000fe2000070e170 */
[----:B------:R-:W-:-:S12]  /*53d0*/  IMAD.MOV.U32 R19, RZ, RZ, -0x1 ;  /* 0xffffffffff137424 */ /* 0x000fd800078e00ff */
[----:B------:R-:W-:Y:S05]  /*53e0*/  WARPSYNC.COLLECTIVE R19, `(.L_x_139) ;  /* 0x0000000013087348 */ /* 0x000fea0003c00000 */
[----:B------:R-:W-:Y:S01]  /*53f0*/  VOTE.ANY P0, P0 ;  /* 0x0000000000ff7806 */ /* 0x000fe20000000100 */
[----:B------:R-:W-:-:S12]  /*5400*/  ENDCOLLECTIVE ;  /* 0x000000000000791b */ /* 0x000fd80003800000 */
.L_x_139:
[----:B------:R-:W-:Y:S05]  /*5410*/  BSYNC B0 ;  /* 0x0000000000007941 */ /* 0x000fea0003800000 */
.L_x_138:
[----:B------:R-:W-:Y:S05]  /*5420*/  BRA `(.L_x_140) ;  /* 0xffffffe000f47947 */ /* 0x000fea000383ffff */
.L_x_88:
[----:B------:R-:W-:Y:S01]  /*5430*/  BSSY B0, `(.L_x_141) ;  /* 0x0000006000007945 */ /* 0x000fe20003800000 */
[----:B------:R-:W-:Y:S01]  /*5440*/  PLOP3.LUT P0, PT, P0, PT, PT, 0x8, 0x80 ;  /* 0x000000000080781c */ /* 0x000fe2000070e170 */
[----:B------:R-:W-:-:S12]  /*5450*/  IMAD.MOV.U32 R19, RZ, RZ, -0x1 ;  /* 0xffffffffff137424 */ /* 0x000fd800078e00ff */
[----:B------:R-:W-:Y:S05]  /*5460*/  WARPSYNC.COLLECTIVE R19, `(.L_x_142) ;  /* 0x0000000013087348 */ /* 0x000fea0003c00000 */
[----:B------:R-:W-:Y:S01]  /*5470*/  VOTE.ANY R19, PT, P0 ;  /* 0x0000000000137806 */ /* 0x000fe200000e0100 */
[----:B------:R-:W-:Y:S06]  /*5480*/  ENDCOLLECTIVE ;  /* 0x000000000000791b */ /* 0x000fec0003800000 */
.L_x_142:
[----:B------:R-:W-:Y:S05]  /*5490*/  BSYNC B0 ;  /* 0x0000000000007941 */ /* 0x000fea0003800000 */
.L_x_141:
[----:B------:R-:W-:Y:S01]  /*54a0*/  LOP3.LUT R19, R19, 0x80000000, R53, 0xec, !PT ;  /* 0x8000000013137812 */ /* 0x000fe200078eec35 */
[----:B------:R-:W-:Y:S02]  /*54b0*/  IMAD.MOV.U32 R18, RZ, RZ, R25 ;  /* 0x000000ffff127224 */ /* 0x000fe400078e0019 */
[----:B------:R-:W-:Y:S02]  /*54c0*/  IMAD.MOV.U32 R17, RZ, RZ, 0x1 ;  /* 0x00000001ff117424 */ /* 0x000fe400078e00ff */
[----:B------:R-:W-:Y:S02]  /*54d0*/  VIADD R16, R19, 0xffffffff ;  /* 0xffffffff13107836 */ /* 0x000fe40000000000 */
[----:B------:R-:W-:-:S03]  /*54e0*/  VIADD R21, R21, 0xffffffe0 ;  /* 0xffffffe015157836 */ /* 0x000fc60000000000 */
[----:B------:R-:W-:Y:S01]  /*54f0*/  LOP3.LUT R16, R19, R16, RZ, 0xc, !PT ;  /* 0x0000001013107212 */ /* 0x000fe200078e0cff */
[----:B------:R-:W-:-:S05]  /*5500*/  IMAD.MOV.U32 R19, RZ, RZ, -0x1 ;  /* 0xffffffffff137424 */ /* 0x000fca00078e00ff */
[----:B------:R-:W0:Y:S02]  /*5510*/  POPC R16, R16 ;  /* 0x0000001000107309 */ /* 0x000e240000000000 */
[----:B0-----:R-:W-:Y:S05]  /*5520*/  WARPSYNC.COLLECTIVE R19, `(.L_x_143) ;  /* 0x0000000013087348 */ /* 0x001fea0003c00000 */
[----:B0-----:R0:W1:Y:S02]  /*5530*/  SHFL.DOWN P2, R20, R18, R17, R16 ;  /* 0x0800001112147389 */ /* 0x0010640000040010 */
[----:B01----:R-:W-:Y:S05]  /*5540*/  ENDCOLLECTIVE ;  /* 0x000000000000791b */ /* 0x003fea0003800000 */
.L_x_143:
[----:B------:R-:W-:Y:S01]  /*5550*/  ISETP.GE.AND P0, PT, R36, R16, PT ;  /* 0x000000102400720c */ /* 0x000fe20003f06270 */
[----:B------:R-:W-:-:S03]  /*5560*/  IMAD.MOV.U32 R17, RZ, RZ, 0x2 ;  /* 0x00000002ff117424 */ /* 0x000fc600078e00ff */
[----:B------:R-:W-:-:S05]  /*5570*/  SEL R20, R20, RZ, !P0 ;  /* 0x000000ff14147207 */ /* 0x000fca0004000000 */
[----:B------:R-:W-:Y:S02]  /*5580*/  IMAD.IADD R25, R20, 0x1, R25 ;  /* 0x0000000114197824 */ /* 0x000fe400078e0219 */
[----:B------:R-:W-:Y:S02]  /*5590*/  VIADD R20, R36, 0x2 ;  /* 0x0000000224147836 */ /* 0x000fe40000000000 */
[----:B------:R-:W-:-:S03]  /*55a0*/  IMAD.MOV.U32 R18, RZ, RZ, R25 ;  /* 0x000000ffff127224 */ /* 0x000fc600078e0019 */
[----:B------:R-:W-:-:S13]  /*55b0*/  ISETP.GT.AND P0, PT, R20, R16, PT ;  /* 0x000000101400720c */ /* 0x000fda0003f04270 */
[----:B------:R-:W-:Y:S05]  /*55c0*/  WARPSYNC.COLLECTIVE R19, `(.L_x_144) ;  /* 0x0000000013087348 */ /* 0x000fea0003c00000 */
[----:B------:R0:W1:Y:S02]  /*55d0*/  SHFL.DOWN P2, R20, R18, R17, R16 ;  /* 0x0800001112147389 */ /* 0x0000640000040010 */
[----:B01----:R-:W-:Y:S05]  /*55e0*/  ENDCOLLECTIVE ;  /* 0x000000000000791b */ /* 0x003fea0003800000 */
.L_x_144:
[----:B------:R-:W-:Y:S01]  /*55f0*/  IMAD.MOV.U32 R17, RZ, RZ, 0x4 ;  /* 0x00000004ff117424 */ /* 0x000fe200078e00ff */
        /* <DEDUP_REMOVED lines=8> */
.L_x_145:
        /* <DEDUP_REMOVED lines=9> */
.L_x_146:
[----:B------:R-:W-:Y:S01]  /*5710*/  IMAD.MOV.U32 R17, RZ, RZ, 0x10 ;  /* 0x00000010ff117424 */ /* 0x000fe200078e00ff */
[----:B------:R-:W-:-:S05]  /*5720*/  SEL R20, R20, RZ, !P0 ;  /* 0x000000ff14147207 */ /* 0x000fca0004000000 */
[----:B------:R-:W-:-:S04]  /*5730*/  IMAD.IADD R25, R25, 0x1, R20 ;  /* 0x0000000119197824 */ /* 0x000fc800078e0214 */
[----:B------:R-:W-:-:S07]  /*5740*/  IMAD.MOV.U32 R18, RZ, RZ, R25 ;  /* 0x000000ffff127224 */ /* 0x000fce00078e0019 */
[----:B------:R-:W-:Y:S05]  /*5750*/  WARPSYNC.COLLECTIVE R19, `(.L_x_147) ;  /* 0x0000000013087348 */ /* 0x000fea0003c00000 */
[----:B------:R0:W1:Y:S02]  /*5760*/  SHFL.DOWN P2, R20, R18, R17, R16 ;  /* 0x0800001112147389 */ /* 0x0000640000040010 */
[----:B01----:R-:W-:Y:S05]  /*5770*/  ENDCOLLECTIVE ;  /* 0x000000000000791b */ /* 0x003fea0003800000 */
.L_x_147:
[----:B------:R-:W-:-:S05]  /*5780*/  VIADD R17, R36, 0x10 ;  /* 0x0000001024117836 */ /* 0x000fca0000000000 */
[----:B------:R-:W-:-:S04]  /*5790*/  ISETP.GT.AND P0, PT, R17, R16, PT ;  /* 0x000000101100720c */ /* 0x000fc80003f04270 */
[----:B------:R-:W-:Y:S02]  /*57a0*/  SEL R20, R20, RZ, !P0 ;  /* 0x000000ff14147207 */ /* 0x000fe40004000000 */
[----:B------:R-:W-:Y:S02]  /*57b0*/  ISETP.NE.AND P0, PT, R24, 0x65, PT ;  /* 0x000000651800780c */ /* 0x000fe40003f05270 */
[----:B------:R-:W-:-:S11]  /*57c0*/  IADD3 R26, PT, PT, R25, R20, R26 ;  /* 0x00000014191a7210 */ /* 0x000fd60007ffe01a */
[----:B------:R-:W-:Y:S05]  /*57d0*/  WARPSYNC.COLLECTIVE R19, `(.L_x_148) ;  /* 0x0000000013087348 */ /* 0x000fea0003c00000 */
[----:B------:R-:W-:Y:S01]  /*57e0*/  VOTE.ALL P0, P0 ;  /* 0x0000000000ff7806 */ /* 0x000fe20000000000 */
[----:B------:R-:W-:-:S12]  /*57f0*/  ENDCOLLECTIVE ;  /* 0x000000000000791b */ /* 0x000fd80003800000 */
.L_x_148:
[----:B------:R-:W-:Y:S05]  /*5800*/  BRA `(.L_x_149) ;  /* 0xffffffe0008c7947 */ /* 0x000fea000383ffff */
.L_x_150:
        /* <DEDUP_REMOVED lines=15> */
.L_x_714:


//--------------------- .text._ZN3cub18CUB_300001_SM_10006detail4scan20DeviceScanInitKernelINS0_13ScanTileStateIiLb1EEEEEvT_i --------------------------
	.section	.text._ZN3cub18CUB_300001_SM_10006detail4scan20DeviceScanInitKernelINS0_13ScanTileStateIiLb1EEEEEvT_i,"ax",@progbits
	.align	128
        .global         _ZN3cub18CUB_300001_SM_10006detail4scan20DeviceScanInitKernelINS0_13ScanTileStateIiLb1EEEEEvT_i
        .type           _ZN3cub18CUB_300001_SM_10006detail4scan20DeviceScanInitKernelINS0_13ScanTileStateIiLb1EEEEEvT_i,@function
        .size           _ZN3cub18CUB_300001_SM_10006detail4scan20DeviceScanInitKernelINS0_13ScanTileStateIiLb1EEEEEvT_i,(.L_x_715 - _ZN3cub18CUB_300001_SM_10006detail4scan20DeviceScanInitKernelINS0_13ScanTileStateIiLb1EEEEEvT_i)
        .other          _ZN3cub18CUB_300001_SM_10006detail4scan20DeviceScanInitKernelINS0_13ScanTileStateIiLb1EEEEEvT_i,@"STO_CUDA_ENTRY STV_DEFAULT"
_ZN3cub18CUB_300001_SM_10006detail4scan20DeviceScanInitKernelINS0_13ScanTileStateIiLb1EEEEEvT_i:
.text._ZN3cub18CUB_300001_SM_10006detail4scan20DeviceScanInitKernelINS0_13ScanTileStateIiLb1EEEEEvT_i:
[----:B------:R-:W-:Y:S01]  /*0000*/  LDC R1, c[0x0][0x37c] ;  /* 0x0000df00ff017b82 */ /* 0x000fe20000000800 */
[----:B------:R-:W0:Y:S07]  /*0010*/  S2R R0, SR_TID.X ;  /* 0x0000000000007919 */ /* 0x000e2e0000002100 */
[----:B------:R-:W1:Y:S01]  /*0020*/  S2UR UR6, SR_CTAID.X ;  /* 0x00000000000679c3 */ /* 0x000e620000002500 */
[----:B------:R-:W2:Y:S07]  /*0030*/  LDCU UR4, c[0x0][0x388] ;  /* 0x00007100ff0477ac */ /* 0x000eae0008000800 */
[----:B------:R-:W1:Y:S01]  /*0040*/  LDC R5, c[0x0][0x360] ;  /* 0x0000d800ff057b82 */ /* 0x000e620000000800 */
[----:B0-----:R-:W-:Y:S01]  /*0050*/  ISETP.GT.U32.AND P0, PT, R0, 0x1f, PT ;  /* 0x0000001f0000780c */ /* 0x001fe20003f04070 */
[----:B-1----:R-:W-:-:S03]  /*0060*/  IMAD R5, R5, UR6, R0 ;  /* 0x0000000605057c24 */ /* 0x002fc6000f8e0200 */
[----:B------:R-:W-:Y:S02]  /*0070*/  ISETP.NE.OR P0, PT, RZ, UR6, P0 ;  /* 0x00000006ff007c0c */ /* 0x000fe40008705670 */
[----:B--2---:R-:W-:Y:S01]  /*0080*/  ISETP.GE.AND P1, PT, R5, UR4, PT ;  /* 0x0000000405007c0c */ /* 0x004fe2000bf26270 */
[----:B------:R-:W0:-:S12]  /*0090*/  LDCU.64 UR4, c[0x0][0x358] ;  /* 0x00006b00ff0477ac */ /* 0x000e180008000a00 */
[----:B------:R-:W1:Y:S01]  /*00a0*/  @!P1 LDC.64 R2, c[0x0][0x380] ;  /* 0x0000e000ff029b82 */ /* 0x000e620000000a00 */
[----:B------:R-:W-:Y:S01]  /*00b0*/  @!P1 MOV R4, 0x63 ;  /* 0x0000006300049802 */ /* 0x000fe20000000f00 */
[----:B-1----:R-:W-:-:S04]  /*00c0*/  @!P1 IMAD.WIDE R2, R5, 0x8, R2 ;  /* 0x0000000805029825 */ /* 0x002fc800078e0202 */
[----:B------:R-:W-:-:S05]  /*00d0*/  HFMA2 R5, -RZ, RZ, 0, 0 ;  /* 0x00000000ff057431 */ /* 0x000fca00000001ff */
[----:B0-----:R0:W-:Y:S01]  /*00e0*/  @!P1 STG.E.64 desc[UR4][R2.64+0x100], R4 ;  /* 0x0001000402009986 */ /* 0x0011e2000c101b04 */
[----:B------:R-:W-:Y:S05]  /*00f0*/  @P0 EXIT ;  /* 0x000000000000094d */ /* 0x000fea0003800000 */
[----:B0-----:R-:W0:Y:S02]  /*0100*/  LDC.64 R2, c[0x0][0x380] ;  /* 0x0000e000ff027b82 */ /* 0x001e240000000a00 */
[----:B0-----:R-:W-:-:S05]  /*0110*/  IMAD.WIDE.U32 R2, R0, 0x8, R2 ;  /* 0x0000000800027825 */ /* 0x001fca00078e0002 */
[----:B------:R-:W-:Y:S01]  /*0120*/  STG.E.64 desc[UR4][R2.64], RZ ;  /* 0x000000ff02007986 */ /* 0x000fe2000c101b04 */
[----:B------:R-:W-:Y:S05]  /*0130*/  EXIT ;  /* 0x000000000000794d */ /* 0x000fea0003800000 */
.L_x_151:
        /* <DEDUP_REMOVED lines=12> */
.L_x_715:


//--------------------- .text._ZN3cub18CUB_300001_SM_10006detail6select23DeviceSelectSweepKernelINS2_10policy_hubIiciLb0ELNS0_10SelectImplE0EE10Policy1000EPiPcS8_S8_NS0_13ScanTileStateIiLb1EEENS0_8NullTypeESC_iNS2_19streaming_context_tIlLb1EEELS5_0EEEvT0_T1_T2_T3_T4_T5_T6_T7_iT8_NS1_7vsmem_tE --------------------------
	.section	.text._ZN3cub18CUB_300001_SM_10006detail6select23DeviceSelectSweepKernelINS2_10policy_hubIiciLb0ELNS0_10SelectImplE0EE10Policy1000EPiPcS8_S8_NS0_13ScanTileStateIiLb1EEENS0_8NullTypeESC_iNS2_19streaming_context_tIlLb1EEELS5_0EEEvT0_T1_T2_T3_T4_T5_T6_T7_iT8_NS1_7vsmem_tE,"ax",@progbits
	.align	128
        .global         _ZN3cub18CUB_300001_SM_10006detail6select23DeviceSelectSweepKernelINS2_10policy_hubIiciLb0ELNS0_10SelectImplE0EE10Policy1000EPiPcS8_S8_NS0_13ScanTileStateIiLb1EEENS0_8NullTypeESC_iNS2_19streaming_context_tIlLb1EEELS5_0EEEvT0_T1_T2_T3_T4_T5_T6_T7_iT8_NS1_7vsmem_tE
        .type           _ZN3cub18CUB_300001_SM_10006detail6select23DeviceSelectSweepKernelINS2_10policy_hubIiciLb0ELNS0_10SelectImplE0EE10Policy1000EPiPcS8_S8_NS0_13ScanTileStateIiLb1EEENS0_8NullTypeESC_iNS2_19streaming_context_tIlLb1EEELS5_0EEEvT0_T1_T2_T3_T4_T5_T6_T7_iT8_NS1_7vsmem_tE,@function
        .size           _ZN3cub18CUB_300001_SM_10006detail6select23DeviceSelectSweepKernelINS2_10policy_hubIiciLb0ELNS0_10SelectImplE0EE10Policy1000EPiPcS8_S8_NS0_13ScanTileStateIiLb1EEENS0_8NullTypeESC_iNS2_19streaming_context_tIlLb1EEELS5_0EEEvT0_T1_T2_T3_T4_T5_T6_T7_iT8_NS1_7vsmem_tE,(.L_x_716 - _ZN3cub18CUB_300001_SM_10006detail6select23DeviceSelectSweepKernelINS2_10policy_hubIiciLb0ELNS0_10SelectImplE0EE10Policy1000EPiPcS8_S8_NS0_13ScanTileStateIiLb1EEENS0_8NullTypeESC_iNS2_19streaming_context_tIlLb1EEELS5_0EEEvT0_T1_T2_T3_T4_T5_T6_T7_iT8_NS1_7vsmem_tE)
        .other          _ZN3cub18CUB_300001_SM_10006detail6select23DeviceSelectSweepKernelINS2_10policy_hubIiciLb0ELNS0_10SelectImplE0EE10Policy1000EPiPcS8_S8_NS0_13ScanTileStateIiLb1EEENS0_8NullTypeESC_iNS2_19streaming_context_tIlLb1EEELS5_0EEEvT0_T1_T2_T3_T4_T5_T6_T7_iT8_NS1_7vsmem_tE,@"STO_CUDA_ENTRY STV_DEFAULT"
_ZN3cub18CUB_300001_SM_10006detail6select23DeviceSelectSweepKernelINS2_10policy_hubIiciLb0ELNS0_10SelectImplE0EE10Policy1000EPiPcS8_S8_NS0_13ScanTileStateIiLb1EEENS0_8NullTypeESC_iNS2_19streaming_context_tIlLb1EEELS5_0EEEvT0_T1_T2_T3_T4_T5_T6_T7_iT8_NS1_7vsmem_tE:
.text._ZN3cub18CUB_300001_SM_10006detail6select23DeviceSelectSweepKernelINS2_10policy_hubIiciLb0ELNS0_10SelectImplE0EE10Policy1000EPiPcS8_S8_NS0_13ScanTileStateIiLb1EEENS0_8NullTypeESC_iNS2_19streaming_context_tIlLb1EEELS5_0EEEvT0_T1_T2_T3_T4_T5_T6_T7_iT8_NS1_7vsmem_tE:
[----:B------:R-:W0:Y:S08]  /*0000*/  LDC R1, c[0x0][0x37c] ;  /* 0x0000df00ff017b82 */ /* 0x000e300000000800 */
[----:B------:R-:W-:Y:S01]  /*0010*/  S2UR UR4, SR_CTAID.X ;  /* 0x00000000000479c3 */ /* 0x000fe20000002500 */
[----:B------:R-:W1:Y:S01]  /*0020*/  LDCU UR5, c[0x0][0x374] ;  /* 0x00006e80ff0577ac */ /* 0x000e620008000800 */
[----:B0-----:R-:W-:Y:S01]  /*0030*/  VIADD R1, R1, 0xfffffff8 ;  /* 0xfffffff801017836 */ /* 0x001fe20000000000 */
[----:B------:R-:W0:Y:S05]  /*0040*/  LDCU UR7, c[0x0][0x3b0] ;  /* 0x00007600ff0777ac */ /* 0x000e2a0008000800 */
[----:B------:R-:W1:Y:S01]  /*0050*/  S2UR UR6, SR_CTAID.Y ;  /* 0x00000000000679c3 */ /* 0x000e620000002600 */
[----:B------:R-:W2:Y:S01]  /*0060*/  LDCU.64 UR8, c[0x0][0x358] ;  /* 0x00006b00ff0877ac */ /* 0x000ea20008000a00 */
[----:B-1----:R-:W-:-:S02]  /*0070*/  UIMAD UR4, UR4, UR5, UR6 ;  /* 0x00000005040472a4 */ /* 0x002fc4000f8e0206 */
[----:B0-----:R-:W-:Y:S02]  /*0080*/  UIADD3 UR5, UPT, UPT, UR7, -0x1, URZ ;  /* 0xffffffff07057890 */ /* 0x001fe4000fffe0ff */
[----:B------:R-:W-:Y:S02]  /*0090*/  UIMAD UR7, UR4, 0x1c00, URZ ;  /* 0x00001c00040778a4 */ /* 0x000fe4000f8e02ff */
[----:B------:R-:W-:Y:S02]  /*00a0*/  UISETP.GE.AND UP0, UPT, UR4, UR5, UPT ;  /* 0x000000050400728c */ /* 0x000fe4000bf06270 */
[----:B------:R-:W-:-:S07]  /*00b0*/  IMAD.U32 R38, RZ, RZ, UR4 ;  /* 0x00000004ff267e24 */ /* 0x000fce000f8e00ff */
[----:B--2---:R-:W-:Y:S05]  /*00c0*/  BRA.U UP0, `(.L_x_152) ;  /* 0x0000005100607547 */ /* 0x004fea000b800000 */
[----:B------:R-:W-:-:S13]  /*00d0*/  ISETP.NE.AND P0, PT, R38, RZ, PT ;  /* 0x000000ff2600720c */ /* 0x000fda0003f05270 */
[----:B------:R-:W-:Y:S05]  /*00e0*/  @P0 BRA `(.L_x_153) ;  /* 0x0000002000f00947 */ /* 0x000fea0003800000 */
[----:B------:R-:W0:Y:S01]  /*00f0*/  S2R R60, SR_TID.X ;  /* 0x00000000003c7919 */ /* 0x000e220000002100 */
[----:B------:R-:W1:Y:S01]  /*0100*/  LDC.64 R4, c[0x0][0x3c8] ;  /* 0x0000f200ff047b82 */ /* 0x000e620000000a00 */
[----:B------:R-:W2:Y:S01]  /*0110*/  LDCU.U8 UR6, c[0x0][0x3b8] ;  /* 0x00007700ff0677ac */ /* 0x000ea20008000000 */
[----:B------:R-:W3:Y:S01]  /*0120*/  LDCU.64 UR4, c[0x0][0x380] ;  /* 0x00007000ff0477ac */ /* 0x000ee20008000a00 */
[----:B------:R-:W4:Y:S01]  /*0130*/  LDCU.64 UR10, c[0x0][0x388] ;  /* 0x00007100ff0a77ac */ /* 0x000f220008000a00 */
[----:B--2---:R-:W-:-:S04]  /*0140*/  ISETP.NE.AND P0, PT, RZ, UR6, PT ;  /* 0x00000006ff007c0c */ /* 0x004fc8000bf05270 */
[----:B-1----:R-:W-:Y:S01]  /*0150*/  SEL R3, R4, RZ, !P0 ;  /* 0x000000ff04037207 */ /* 0x002fe20004000000 */
[----:B0-----:R-:W-:-:S05]  /*0160*/  IMAD R0, R60, 0xe, RZ ;  /* 0x0000000e3c007824 */ /* 0x001fca00078e02ff */
[----:B------:R-:W-:Y:S02]  /*0170*/  IADD3 R0, P1, P2, R0, UR7, R3 ;  /* 0x0000000700007c10 */ /* 0x000fe4000fa3e003 */
[----:B------:R-:W-:Y:S02]  /*0180*/  SEL R3, R5, RZ, !P0 ;  /* 0x000000ff05037207 */ /* 0x000fe40004000000 */
[C---:B---3--:R-:W-:Y:S02]  /*0190*/  LEA R14, P0, R0.reuse, UR4, 0x2 ;  /* 0x00000004000e7c11 */ /* 0x048fe4000f8010ff */
[----:B------:R-:W-:Y:S02]  /*01a0*/  IADD3.X R3, PT, PT, RZ, R3, RZ, P1, P2 ;  /* 0x00000003ff037210 */ /* 0x000fe40000fe44ff */
[C---:B----4-:R-:W-:Y:S02]  /*01b0*/  IADD3 R12, P1, PT, R0.reuse, UR10, RZ ;  /* 0x0000000a000c7c10 */ /* 0x050fe4000ff3e0ff */
[----:B------:R-:W-:-:S02]  /*01c0*/  LEA.HI.X R15, R0, UR5, R3, 0x2, P0 ;  /* 0x00000005000f7c11 */ /* 0x000fc400080f1403 */
[----:B------:R-:W-:-:S03]  /*01d0*/  IADD3.X R13, PT, PT, R3, UR11, RZ, P1, !PT ;  /* 0x0000000b030d7c10 */ /* 0x000fc60008ffe4ff */
[----:B------:R-:W5:Y:S04]  /*01e0*/  LDG.E R55, desc[UR8][R14.64] ;  /* 0x000000080e377981 */ /* 0x000f68000c1e1900 */
        /* <DEDUP_REMOVED lines=12> */
[----:B------:R0:W5:Y:S01]  /*02b0*/  LDG.E R9, desc[UR8][R14.64+0x34] ;  /* 0x000034080e097981 */ /* 0x000162000c1e1900 */
[----:B------:R-:W-:Y:S06]  /*02c0*/  BAR.SYNC.DEFER_BLOCKING 0x0 ;  /* 0x0000000000007b1d */ /* 0x000fec0000010000 */
[----:B------:R-:W2:Y:S04]  /*02d0*/  LDG.E.U8 R58, desc[UR8][R12.64] ;  /* 0x000000080c3a7981 */ /* 0x000ea8000c1e1100 */
[----:B------:R-:W3:Y:S04]  /*02e0*/  LDG.E.U8 R56, desc[UR8][R12.64+0x1] ;  /* 0x000001080c387981 */ /* 0x000ee8000c1e1100 */
[----:B------:R-:W4:Y:S04]  /*02f0*/  LDG.E.U8 R52, desc[UR8][R12.64+0x2] ;  /* 0x000002080c347981 */ /* 0x000f28000c1e1100 */
        /* <DEDUP_REMOVED lines=8> */
[----:B------:R-:W4:Y:S01]  /*0380*/  LDG.E.U8 R33, desc[UR8][R12.64+0xb] ;  /* 0x00000b080c217981 */ /* 0x000f22000c1e1100 */
[----:B0-----:R-:W-:Y:S01]  /*0390*/  IMAD.MOV.U32 R14, RZ, RZ, 0x2 ;  /* 0x00000002ff0e7424 */ /* 0x001fe200078e00ff */
[----:B------:R-:W-:-:S02]  /*03a0*/  LOP3.LUT R16, R16, 0xffffffef, RZ, 0xc0, !PT ;  /* 0xffffffef10107812 */ /* 0x000fc400078ec0ff */
[----:B------:R-:W4:Y:S04]  /*03b0*/  LDG.E.U8 R34, desc[UR8][R12.64+0xc] ;  /* 0x00000c080c227981 */ /* 0x000f28000c1e1100 */
[----:B------:R0:W4:Y:S02]  /*03c0*/  LDG.E.U8 R35, desc[UR8][R12.64+0xd] ;  /* 0x00000d080c237981 */ /* 0x000124000c1e1100 */
[----:B0-----:R-:W0:Y:S01]  /*03d0*/  S2R R13, SR_LANEID ;  /* 0x00000000000d7919 */ /* 0x001e220000000000 */
[----:B------:R-:W1:Y:S01]  /*03e0*/  S2UR UR5, SR_CgaCtaId ;  /* 0x00000000000579c3 */ /* 0x000e620000008800 */
[----:B------:R-:W-:Y:S01]  /*03f0*/  UMOV UR4, 0x400 ;  /* 0x0000040000047882 */ /* 0x000fe20000000000 */
[----:B--2---:R-:W-:Y:S02]  /*0400*/  ISETP.NE.AND P0, PT, R58, RZ, PT ;  /* 0x000000ff3a00720c */ /* 0x004fe40003f05270 */
[----:B---3--:R-:W-:-:S02]  /*0410*/  ISETP.NE.AND P4, PT, R56, RZ, PT ;  /* 0x000000ff3800720c */ /* 0x008fc40003f85270 */
[----:B------:R-:W-:Y:S02]  /*0420*/  SEL R54, RZ, 0x1, !P0 ;  /* 0x00000001ff367807 */ /* 0x000fe40004000000 */
[----:B----4-:R-:W-:Y:S02]  /*0430*/  ISETP.NE.AND P3, PT, R52, RZ, PT ;  /* 0x000000ff3400720c */ /* 0x010fe40003f65270 */
[----:B------:R-:W-:-:S05]  /*0440*/  ISETP.NE.AND P2, PT, R49, RZ, PT ;  /* 0x000000ff3100720c */ /* 0x000fca0003f45270 */
[----:B------:R-:W-:Y:S01]  /*0450*/  @!P0 IMAD.MOV R14, RZ, RZ, 0x1 ;  /* 0x00000001ff0e8424 */ /* 0x000fe200078e02ff */
[----:B------:R-:W-:Y:S01]  /*0460*/  ISETP.NE.AND P1, PT, R10, RZ, PT ;  /* 0x000000ff0a00720c */ /* 0x000fe20003f25270 */
[----:B------:R-:W-:Y:S01]  /*0470*/  @!P4 IMAD.MOV R14, RZ, RZ, R54 ;  /* 0x000000ffff0ec224 */ /* 0x000fe200078e0236 */
[----:B------:R-:W-:-:S03]  /*0480*/  ISETP.NE.AND P4, PT, R11, RZ, PT ;  /* 0x000000ff0b00720c */ /* 0x000fc60003f85270 */
[----:B------:R-:W-:Y:S01]  /*0490*/  VIADD R15, R14, 0x1 ;  /* 0x000000010e0f7836 */ /* 0x000fe20000000000 */
[----:B------:R-:W-:Y:S01]  /*04a0*/  @P3 LOP3.LUT R16, R16, 0x10, RZ, 0xfc, !PT ;  /* 0x0000001010103812 */ /* 0x000fe200078efcff */
[----:B------:R-:W-:Y:S01]  /*04b0*/  @!P3 IMAD.MOV R15, RZ, RZ, R14 ;  /* 0x000000ffff0fb224 */ /* 0x000fe200078e020e */
[----:B------:R-:W-:Y:S02]  /*04c0*/  ISETP.NE.AND P3, PT, R28, RZ, PT ;  /* 0x000000ff1c00720c */ /* 0x000fe40003f65270 */
[----:B------:R-:W-:Y:S01]  /*04d0*/  LOP3.LUT R16, R16, 0xfffffff7, RZ, 0xc0, !PT ;  /* 0xfffffff710107812 */ /* 0x000fe200078ec0ff */
[----:B------:R-:W-:Y:S02]  /*04e0*/  VIADD R14, R15, 0x1 ;  /* 0x000000010f0e7836 */ /* 0x000fe40000000000 */
[----:B------:R-:W-:Y:S01]  /*04f0*/  @!P2 IMAD.MOV R14, RZ, RZ, R15 ;  /* 0x000000ffff0ea224 */ /* 0x000fe200078e020f */
[----:B------:R-:W-:Y:S02]  /*0500*/  @P2 LOP3.LUT R16, R16, 0x8, RZ, 0xfc, !PT ;  /* 0x0000000810102812 */ /* 0x000fe400078efcff */
[----:B------:R-:W-:Y:S01]  /*0510*/  ISETP.NE.AND P2, PT, R29, RZ, PT ;  /* 0x000000ff1d00720c */ /* 0x000fe20003f45270 */
[----:B------:R-:W-:Y:S01]  /*0520*/  VIADD R36, R14, 0x1 ;  /* 0x000000010e247836 */ /* 0x000fe20000000000 */
[----:B------:R-:W-:Y:S01]  /*0530*/  LOP3.LUT R16, R16, 0xfffffffb, RZ, 0xc0, !PT ;  /* 0xfffffffb10107812 */ /* 0x000fe200078ec0ff */
[----:B------:R-:W-:Y:S01]  /*0540*/  @!P1 IMAD.MOV R36, RZ, RZ, R14 ;  /* 0x000000ffff249224 */ /* 0x000fe200078e020e */
[----:B------:R-:W-:Y:S01]  /*0550*/  BAR.SYNC.DEFER_BLOCKING 0x0 ;  /* 0x0000000000007b1d */ /* 0x000fe20000010000 */
[----:B------:R-:W-:-:S02]  /*0560*/  ISETP.NE.AND P1, PT, R30, RZ, PT ;  /* 0x000000ff1e00720c */ /* 0x000fc40003f25270 */
[----:B------:R-:W-:Y:S01]  /*0570*/  VIADD R14, R36, 0x1 ;  /* 0x00000001240e7836 */ /* 0x000fe20000000000 */
[----:B------:R-:W-:Y:S01]  /*0580*/  ISETP.NE.AND P5, PT, R31, RZ, PT ;  /* 0x000000ff1f00720c */ /* 0x000fe20003fa5270 */
[----:B------:R-:W-:-:S04]  /*0590*/  @!P4 IMAD.MOV R14, RZ, RZ, R36 ;  /* 0x000000ffff0ec224 */ /* 0x000fc800078e0224 */
[----:B------:R-:W-:Y:S02]  /*05a0*/  VIADD R15, R14, 0x1 ;  /* 0x000000010e0f7836 */ /* 0x000fe40000000000 */
[----:B------:R-:W-:-:S04]  /*05b0*/  @!P3 IMAD.MOV R15, RZ, RZ, R14 ;  /* 0x000000ffff0fb224 */ /* 0x000fc800078e020e */
[----:B------:R-:W-:Y:S02]  /*05c0*/  VIADD R14, R15, 0x1 ;  /* 0x000000010f0e7836 */ /* 0x000fe40000000000 */
[----:B------:R-:W-:Y:S01]  /*05d0*/  @!P2 IMAD.MOV R14, RZ, RZ, R15 ;  /* 0x000000ffff0ea224 */ /* 0x000fe200078e020f */
[----:B------:R-:W-:-:S03]  /*05e0*/  @P5 LOP3.LUT R16, R16, 0x4, RZ, 0xfc, !PT ;  /* 0x0000000410105812 */ /* 0x000fc600078efcff */
[----:B------:R-:W-:Y:S01]  /*05f0*/  VIADD R15, R14, 0x1 ;  /* 0x000000010e0f7836 */ /* 0x000fe20000000000 */
[----:B------:R-:W-:Y:S01]  /*0600*/  LOP3.LUT R16, R16, 0xfffffffd, RZ, 0xc0, !PT ;  /* 0xfffffffd10107812 */ /* 0x000fe200078ec0ff */
[----:B------:R-:W-:-:S04]  /*0610*/  @!P1 IMAD.MOV R15, RZ, RZ, R14 ;  /* 0x000000ffff0f9224 */ /* 0x000fc800078e020e */
[----:B------:R-:W-:Y:S02]  /*0620*/  VIADD R14, R15, 0x1 ;  /* 0x000000010f0e7836 */ /* 0x000fe40000000000 */
[----:B------:R-:W-:Y:S01]  /*0630*/  @!P5 IMAD.MOV R14, RZ, RZ, R15 ;  /* 0x000000ffff0ed224 */ /* 0x000fe200078e020f */
[----:B------:R-:W-:-:S03]  /*0640*/  ISETP.NE.AND P5, PT, R32, RZ, PT ;  /* 0x000000ff2000720c */ /* 0x000fc60003fa5270 */
[----:B------:R-:W-:-:S10]  /*0650*/  VIADD R15, R14, 0x1 ;  /* 0x000000010e0f7836 */ /* 0x000fd40000000000 */
[----:B------:R-:W-:Y:S01]  /*0660*/  @P5 LOP3.LUT R16, R16, 0x2, RZ, 0xfc, !PT ;  /* 0x0000000210105812 */ /* 0x000fe200078efcff */
[----:B------:R-:W-:Y:S01]  /*0670*/  @!P5 IMAD.MOV R15, RZ, RZ, R14 ;  /* 0x000000ffff0fd224 */ /* 0x000fe200078e020e */
[----:B------:R-:W-:-:S03]  /*0680*/  ISETP.NE.AND P5, PT, R33, RZ, PT ;  /* 0x000000ff2100720c */ /* 0x000fc60003fa5270 */
[----:B------:R-:W-:-:S10]  /*0690*/  VIADD R44, R15, 0x1 ;  /* 0x000000010f2c7836 */ /* 0x000fd40000000000 */
[----:B------:R-:W-:Y:S01]  /*06a0*/  @!P5 IMAD.MOV R44, RZ, RZ, R15 ;  /* 0x000000ffff2cd224 */ /* 0x000fe200078e020f */
[----:B------:R-:W-:-:S03]  /*06b0*/  ISETP.NE.AND P5, PT, R34, RZ, PT ;  /* 0x000000ff2200720c */ /* 0x000fc60003fa5270 */
[----:B------:R-:W-:-:S10]  /*06c0*/  VIADD R45, R44, 0x1 ;  /* 0x000000012c2d7836 */ /* 0x000fd40000000000 */
[----:B------:R-:W-:Y:S01]  /*06d0*/  @!P5 IMAD.MOV R45, RZ, RZ, R44 ;  /* 0x000000ffff2dd224 */ /* 0x000fe200078e022c */
[----:B------:R-:W-:-:S03]  /*06e0*/  ISETP.NE.AND P5, PT, R35, RZ, PT ;  /* 0x000000ff2300720c */ /* 0x000fc60003fa5270 */
[----:B------:R-:W-:-:S10]  /*06f0*/  VIADD R14, R45, 0x1 ;  /* 0x000000012d0e7836 */ /* 0x000fd40000000000 */
[----:B------:R-:W-:-:S05]  /*0700*/  @!P5 IMAD.MOV R14, RZ, RZ, R45 ;  /* 0x000000ffff0ed224 */ /* 0x000fca00078e022d */
[----:B------:R-:W2:Y:S02]  /*0710*/  SHFL.UP P6, R15, R14, 0x1, RZ ;  /* 0x042000000e0f7989 */ /* 0x000ea400000c00ff */
[----:B--2---:R-:W-:-:S05]  /*0720*/  @P6 IMAD.IADD R15, R15, 0x1, R14 ;  /* 0x000000010f0f6824 */ /* 0x004fca00078e020e */
[----:B------:R-:W2:Y:S02]  /*0730*/  SHFL.UP P6, R16, R15, 0x2, RZ ;  /* 0x044000000f107989 */ /* 0x000ea400000c00ff */
[----:B--2---:R-:W-:-:S05]  /*0740*/  @P6 IMAD.IADD R16, R15, 0x1, R16 ;  /* 0x000000010f106824 */ /* 0x004fca00078e0210 */
[----:B------:R-:W2:Y:S02]  /*0750*/  SHFL.UP P6, R17, R16, 0x4, RZ ;  /* 0x0480000010117989 */ /* 0x000ea400000c00ff */
[----:B--2---:R-:W-:-:S05]  /*0760*/  @P6 IMAD.IADD R17, R16, 0x1, R17 ;  /* 0x0000000110116824 */ /* 0x004fca00078e0211 */
[----:B------:R-:W2:Y:S01]  /*0770*/  SHFL.UP P6, R18, R17, 0x8, RZ ;  /* 0x0500000011127989 */ /* 0x000ea200000c00ff */
[----:B------:R-:W-:Y:S02]  /*0780*/  VIADD R12, R45, 0x1 ;  /* 0x000000012d0c7836 */ /* 0x000fe40000000000 */
[----:B------:R-:W-:Y:S02]  /*0790*/  @!P5 IMAD.MOV R12, RZ, RZ, R45 ;  /* 0x000000ffff0cd224 */ /* 0x000fe400078e022d */
[----:B--2---:R-:W-:-:S05]  /*07a0*/  @P6 IMAD.IADD R18, R17, 0x1, R18 ;  /* 0x0000000111126824 */ /* 0x004fca00078e0212 */
[----:B------:R-:W2:Y:S01]  /*07b0*/  SHFL.UP P5, R19, R18, 0x10, RZ ;  /* 0x0600000012137989 */ /* 0x000ea200000a00ff */
[----:B-1----:R-:W-:Y:S01]  /*07c0*/  ULEA UR4, UR5, UR4, 0x18 ;  /* 0x0000000405047291 */ /* 0x002fe2000f8ec0ff */
[----:B------:R-:W-:Y:S01]  /*07d0*/  SHF.R.U32.HI R37, RZ, 0x5, R60 ;  /* 0x00000005ff257819 */ /* 0x000fe2000001163c */
[----:B--2---:R-:W-:Y:S01]  /*07e0*/  @P5 IMAD.IADD R19, R18, 0x1, R19 ;  /* 0x0000000112135824 */ /* 0x004fe200078e0213 */
[----:B0-----:R-:W-:-:S13]  /*07f0*/  ISETP.NE.AND P5, PT, R13, 0x1f, PT ;  /* 0x0000001f0d00780c */ /* 0x001fda0003fa5270 */
[----:B------:R-:W-:-:S05]  /*0800*/  @!P5 LEA R16, R37, UR4, 0x2 ;  /* 0x000000042510dc11 */ /* 0x000fca000f8e10ff */
[----:B------:R-:W-:Y:S01]  /*0810*/  @!P5 STS [R16], R19 ;  /* 0x000000131000d388 */ /* 0x000fe20000000800 */
[----:B------:R-:W-:Y:S01]  /*0820*/  IMAD.IADD R12, R19, 0x1, -R12 ;  /* 0x00000001130c7824 */ /* 0x000fe200078e0a0c */
[----:B------:R-:W-:Y:S01]  /*0830*/  BAR.SYNC.DEFER_BLOCKING 0x0 ;  /* 0x0000000000007b1d */ /* 0x000fe20000010000 */
[----:B------:R-:W-:-:S04]  /*0840*/  ISETP.NE.AND P5, PT, R13, RZ, PT ;  /* 0x000000ff0d00720c */ /* 0x000fc80003fa5270 */
[----:B------:R-:W-:Y:S02]  /*0850*/  SEL R57, R12, RZ, P5 ;  /* 0x000000ff0c397207 */ /* 0x000fe40002800000 */
[----:B------:R-:W0:Y:S01]  /*0860*/  LDS.128 R12, [UR4] ;  /* 0x00000004ff0c7984 */ /* 0x000e220008000c00 */
[----:B------:R-:W-:Y:S01]  /*0870*/  ISETP.NE.AND P5, PT, R37, 0x2, PT ;  /* 0x000000022500780c */ /* 0x000fe20003fa5270 */
[----:B0-----:R-:W-:-:S05]  /*0880*/  IMAD.IADD R17, R12, 0x1, R13 ;  /* 0x000000010c117824 */ /* 0x001fca00078e020d */
[----:B------:R-:W-:Y:S01]  /*0890*/  SEL R18, R17, R12, !P5 ;  /* 0x0000000c11127207 */ /* 0x000fe20006800000 */
[----:B------:R-:W-:Y:S01]  /*08a0*/  IMAD.IADD R17, R14, 0x1, R17 ;  /* 0x000000010e117824 */ /* 0x000fe200078e0211 */
[----:B------:R-:W-:-:S03]  /*08b0*/  ISETP.NE.AND P5, PT, R37, 0x3, PT ;  /* 0x000000032500780c */ /* 0x000fc60003fa5270 */
[----:B------:R-:W-:Y:S01]  /*08c0*/  IMAD.IADD R21, R15, 0x1, R17 ;  /* 0x000000010f157824 */ /* 0x000fe200078e0211 */
[----:B------:R-:W-:Y:S02]  /*08d0*/  SEL R18, R17, R18, !P5 ;  /* 0x0000001211127207 */ /* 0x000fe40006800000 */
[----:B------:R-:W-:-:S04]  /*08e0*/  ISETP.NE.AND P5, PT, R37, 0x4, PT ;  /* 0x000000042500780c */ /* 0x000fc80003fa5270 */
[----:B------:R-:W-:Y:S02]  /*08f0*/  SEL R20, R21, R18, !P5 ;  /* 0x0000001215147207 */ /* 0x000fe40006800000 */
[----:B------:R-:W0:Y:S01]  /*0900*/  LDS.128 R16, [UR4+0x10] ;  /* 0x00001004ff107984 */ /* 0x000e220008000c00 */
[----:B------:R-:W-:Y:S01]  /*0910*/  ISETP.NE.AND P5, PT, R37, 0x5, PT ;  /* 0x000000052500780c */ /* 0x000fe20003fa5270 */
[----:B0-----:R-:W-:-:S05]  /*0920*/  IMAD.IADD R21, R21, 0x1, R16 ;  /* 0x0000000115157824 */ /* 0x001fca00078e0210 */
[----:B------:R-:W-:Y:S01]  /*0930*/  SEL R20, R21, R20, !P5 ;  /* 0x0000001415147207 */ /* 0x000fe20006800000 */
[----:B------:R-:W-:Y:S01]  /*0940*/  IMAD.IADD R21, R17, 0x1, R21 ;  /* 0x0000000111157824 */ /* 0x000fe200078e0215 */
[----:B------:R-:W-:-:S04]  /*0950*/  ISETP.NE.AND P5, PT, R37, 0x6, PT ;  /* 0x000000062500780c */ /* 0x000fc80003fa5270 */
        /* <DEDUP_REMOVED lines=26> */
[----:B------:R-:W-:Y:S02]  /*0b00*/  SEL R38, R39, R38, !P5 ;  /* 0x0000002627267207 */ /* 0x000fe40006800000 */
[----:B------:R-:W-:-:S13]  /*0b10*/  ISETP.NE.AND P5, PT, R37, 0xf, PT ;  /* 0x0000000f2500780c */ /* 0x000fda0003fa5270 */
[----:B------:R-:W-:Y:S01]  /*0b20*/  @!P5 IMAD.IADD R38, R26, 0x1, R39 ;  /* 0x000000011a26d824 */ /* 0x000fe200078e0227 */
[----:B------:R-:W-:-:S04]  /*0b30*/  ISETP.GE.U32.AND P5, PT, R60, 0x20, PT ;  /* 0x000000203c00780c */ /* 0x000fc80003fa6070 */
[----:B------:R-:W-:-:S05]  /*0b40*/  SEL R38, R38, RZ, P5 ;  /* 0x000000ff26267207 */ /* 0x000fca0002800000 */
[----:B------:R-:W-:Y:S01]  /*0b50*/  IMAD.IADD R57, R38, 0x1, R57 ;  /* 0x0000000126397824 */ /* 0x000fe200078e0239 */
[----:B------:R-:W-:-:S03]  /*0b60*/  IADD3 R39, PT, PT, R14, R13, R12 ;  /* 0x0000000d0e277210 */ /* 0x000fc60007ffe00c */
[----:B------:R-:W-:Y:S01]  /*0b70*/  IMAD.IADD R36, R36, 0x1, R57 ;  /* 0x0000000124247824 */ /* 0x000fe200078e0239 */
[----:B------:R-:W-:-:S03]  /*0b80*/  IADD3 R39, PT, PT, R16, R39, R15 ;  /* 0x0000002710277210 */ /* 0x000fc60007ffe00f */
[----:B------:R-:W-:Y:S02]  /*0b90*/  VIADD R37, R36, 0x1 ;  /* 0x0000000124257836 */ /* 0x000fe40000000000 */
[----:B------:R-:W-:Y:S01]  /*0ba0*/  @!P4 IMAD.MOV R37, RZ, RZ, R36 ;  /* 0x000000ffff25c224 */ /* 0x000fe200078e0224 */
[----:B------:R-:W-:Y:S02]  /*0bb0*/  IADD3 R39, PT, PT, R18, R39, R17 ;  /* 0x0000002712277210 */ /* 0x000fe40007ffe011 */
[----:B------:R-:W-:Y:S01]  /*0bc0*/  ISETP.NE.AND P6, PT, R56, RZ, PT ;  /* 0x000000ff3800720c */ /* 0x000fe20003fc5270 */
[----:B------:R-:W-:Y:S02]  /*0bd0*/  VIADD R38, R37, 0x1 ;  /* 0x0000000125267836 */ /* 0x000fe40000000000 */
[----:B------:R-:W-:Y:S01]  /*0be0*/  @!P3 IMAD.MOV R38, RZ, RZ, R37 ;  /* 0x000000ffff26b224 */ /* 0x000fe200078e0225 */
[----:B------:R-:W-:-:S03]  /*0bf0*/  IADD3 R40, PT, PT, R20, R39, R19 ;  /* 0x0000002714287210 */ /* 0x000fc60007ffe013 */
[----:B------:R-:W-:Y:S02]  /*0c00*/  VIADD R39, R38, 0x1 ;  /* 0x0000000126277836 */ /* 0x000fe40000000000 */
[----:B------:R-:W-:Y:S01]  /*0c10*/  @!P2 IMAD.MOV R39, RZ, RZ, R38 ;  /* 0x000000ffff27a224 */ /* 0x000fe200078e0226 */
[----:B------:R-:W-:Y:S02]  /*0c20*/  ISETP.NE.AND P2, PT, R60, RZ, PT ;  /* 0x000000ff3c00720c */ /* 0x000fe40003f45270 */
[----:B------:R-:W-:Y:S01]  /*0c30*/  IADD3 R40, PT, PT, R22, R40, R21 ;  /* 0x0000002816287210 */ /* 0x000fe20007ffe015 */
[----:B------:R-:W-:-:S03]  /*0c40*/  VIADD R42, R54, 0x1 ;  /* 0x00000001362a7836 */ /* 0x000fc60000000000 */
[----:B------:R-:W-:Y:S01]  /*0c50*/  IADD3 R41, PT, PT, R24, R40, R23 ;  /* 0x0000002818297210 */ /* 0x000fe20007ffe017 */
[----:B------:R-:W-:Y:S02]  /*0c60*/  @!P6 IMAD.MOV R42, RZ, RZ, R54 ;  /* 0x000000ffff2ae224 */ /* 0x000fe400078e0236 */
[----:B------:R-:W-:Y:S01]  /*0c70*/  VIADD R40, R39, 0x1 ;  /* 0x0000000127287836 */ /* 0x000fe20000000000 */
[----:B------:R-:W-:Y:S01]  /*0c80*/  IADD3 R41, PT, PT, R26, R41, R25 ;  /* 0x000000291a297210 */ /* 0x000fe20007ffe019 */
[----:B------:R-:W-:Y:S01]  /*0c90*/  IMAD.IADD R51, R57, 0x1, R42 ;  /* 0x0000000139337824 */ /* 0x000fe200078e022a */
[----:B------:R-:W-:Y:S01]  /*0ca0*/  BSSY.RECONVERGENT B0, `(.L_x_154) ;  /* 0x0000013000007945 */ /* 0x000fe20003800200 */
[----:B------:R-:W-:Y:S02]  /*0cb0*/  @!P1 IMAD.MOV R40, RZ, RZ, R39 ;  /* 0x000000ffff289224 */ /* 0x000fe400078e0227 */
[----:B------:R-:W-:Y:S02]  /*0cc0*/  IMAD.IADD R59, R27, 0x1, R41 ;  /* 0x000000011b3b7824 */ /* 0x000fe400078e0229 */
[----:B------:R-:W-:-:S02]  /*0cd0*/  VIADD R47, R51, 0x1 ;  /* 0x00000001332f7836 */ /* 0x000fc40000000000 */
[----:B------:R-:W-:Y:S01]  /*0ce0*/  VIADD R41, R40, 0x1 ;  /* 0x0000000128297836 */ /* 0x000fe20000000000 */
[----:B------:R-:W-:Y:S06]  /*0cf0*/  @P2 BRA `(.L_x_155) ;  /* 0x0000000000342947 */ /* 0x000fec0003800000 */
[----:B------:R-:W-:Y:S01]  /*0d00*/  IADD3 R42, PT, PT, R14, R13, R12 ;  /* 0x0000000d0e2a7210 */ /* 0x000fe20007ffe00c */
[----:B-----5:R0:W-:Y:S03]  /*0d10*/  STL.64 [R1], R2 ;  /* 0x0000000201007387 */ /* 0x0201e60000100a00 */
[----:B------:R-:W-:-:S04]  /*0d20*/  IADD3 R42, PT, PT, R16, R42, R15 ;  /* 0x0000002a102a7210 */ /* 0x000fc80007ffe00f */
[----:B------:R-:W-:-:S04]  /*0d30*/  IADD3 R42, PT, PT, R18, R42, R17 ;  /* 0x0000002a122a7210 */ /* 0x000fc80007ffe011 */
[----:B------:R-:W-:Y:S01]  /*0d40*/  IADD3 R42, PT, PT, R20, R42, R19 ;  /* 0x0000002a142a7210 */ /* 0x000fe20007ffe013 */
[----:B0-----:R-:W0:Y:S03]  /*0d50*/  LDC.64 R2, c[0x0][0x3a0] ;  /* 0x0000e800ff027b82 */ /* 0x001e260000000a00 */
[----:B------:R-:W-:-:S04]  /*0d60*/  IADD3 R42, PT, PT, R22, R42, R21 ;  /* 0x0000002a162a7210 */ /* 0x000fc80007ffe015 */
[----:B------:R-:W-:-:S04]  /*0d70*/  IADD3 R42, PT, PT, R24, R42, R23 ;  /* 0x0000002a182a7210 */ /* 0x000fc80007ffe017 */
[----:B------:R-:W-:-:S05]  /*0d80*/  IADD3 R42, PT, PT, R26, R42, R25 ;  /* 0x0000002a1a2a7210 */ /* 0x000fca0007ffe019 */
[----:B------:R-:W-:Y:S02]  /*0d90*/  IMAD.IADD R43, R27, 0x1, R42 ;  /* 0x000000011b2b7824 */ /* 0x000fe400078e022a */
[----:B------:R-:W-:-:S05]  /*0da0*/  IMAD.MOV.U32 R42, RZ, RZ, 0x65 ;  /* 0x00000065ff2a7424 */ /* 0x000fca00078e00ff */
[----:B0-----:R0:W-:Y:S04]  /*0db0*/  ST.E.64.STRONG.GPU desc[UR8][R2.64+0x100], R42 ;  /* 0x0001002a02007985 */ /* 0x0011e8000c10fb08 */
[----:B0-----:R0:W5:Y:S02]  /*0dc0*/  LDL.LU.64 R2, [R1] ;  /* 0x0000000001027983 */ /* 0x0011640000300a00 */
.L_x_155:
[----:B------:R-:W-:Y:S05]  /*0dd0*/  BSYNC.RECONVERGENT B0 ;  /* 0x0000000000007941 */ /* 0x000fea0003800200 */
.L_x_154:
[----:B------:R-:W-:Y:S01]  /*0de0*/  ISETP.NE.AND P1, PT, R31, RZ, PT ;  /* 0x000000ff1f00720c */ /* 0x000fe20003f25270 */
[--C-:B------:R-:W-:Y:S01]  /*0df0*/  IMAD.IADD R54, R54, 0x1, R57.reuse ;  /* 0x0000000136367824 */ /* 0x100fe200078e0239 */
[----:B------:R-:W-:Y:S01]  /*0e00*/  ISETP.NE.AND P2, PT, R52, RZ, PT ;  /* 0x000000ff3400720c */ /* 0x000fe20003f45270 */
[--C-:B------:R-:W-:Y:S01]  /*0e10*/  IMAD.IADD R44, R44, 0x1, R57.reuse ;  /* 0x000000012c2c7824 */ /* 0x100fe200078e0239 */
[----:B------:R-:W-:Y:S01]  /*0e20*/  ISETP.NE.AND P3, PT, R49, RZ, PT ;  /* 0x000000ff3100720c */ /* 0x000fe20003f65270 */
[----:B------:R-:W-:-:S08]  /*0e30*/  IMAD.IADD R45, R45, 0x1, R57 ;  /* 0x000000012d2d7824 */ /* 0x000fd000078e0239 */
[----:B------:R-:W-:Y:S01]  /*0e40*/  @!P1 IMAD.MOV R41, RZ, RZ, R40 ;  /* 0x000000ffff299224 */ /* 0x000fe200078e0228 */
[----:B------:R-:W-:Y:S01]  /*0e50*/  ISETP.GT.AND P1, PT, R59, 0x200, PT ;  /* 0x000002003b00780c */ /* 0x000fe20003f24270 */
[----:B------:R-:W-:Y:S01]  /*0e60*/  @!P2 IMAD.MOV R47, RZ, RZ, R51 ;  /* 0x000000ffff2fa224 */ /* 0x000fe200078e0233 */
[----:B------:R-:W-:Y:S01]  /*0e70*/  ISETP.NE.AND P2, PT, R32, RZ, PT ;  /* 0x000000ff2000720c */ /* 0x000fe20003f45270 */
[----:B------:R-:W-:Y:S02]  /*0e80*/  VIADD R43, R41, 0x1 ;  /* 0x00000001292b7836 */ /* 0x000fe40000000000 */
[----:B------:R-:W-:Y:S02]  /*0e90*/  VIADD R42, R47, 0x1 ;  /* 0x000000012f2a7836 */ /* 0x000fe40000000000 */
[----:B------:R-:W-:-:S08]  /*0ea0*/  @!P3 IMAD.MOV R42, RZ, RZ, R47 ;  /* 0x000000ffff2ab224 */ /* 0x000fd000078e022f */
[----:B------:R-:W-:Y:S01]  /*0eb0*/  @!P2 IMAD.MOV R43, RZ, RZ, R41 ;  /* 0x000000ffff2ba224 */ /* 0x000fe200078e0229 */
[----:B------:R-:W-:Y:S06]  /*0ec0*/  @P1 BRA `(.L_x_156) ;  /* 0x0000000c00401947 */ /* 0x000fec0003800000 */
[----:B------:R-:W-:Y:S04]  /*0ed0*/  BSSY.RECONVERGENT B0, `(.L_x_157) ;  /* 0x000000d000007945 */ /* 0x000fe80003800200 */
[----:B------:R-:W-:Y:S05]  /*0ee0*/  @!P0 BRA `(.L_x_158) ;  /* 0x00000000002c8947 */ /* 0x000fea0003800000 */
[----:B------:R-:W-:Y:S01]  /*0ef0*/  UISETP.NE.AND UP0, UPT, UR6, URZ, UPT ;  /* 0x000000ff0600728c */ /* 0x000fe2000bf05270 */
[----:B------:R-:W-:Y:S01]  /*0f00*/  CS2R R12, SRZ ;  /* 0x00000000000c7805 */ /* 0x000fe2000001ff00 */
[----:B------:R-:W1:Y:S07]  /*0f10*/  LDCU.64 UR4, c[0x0][0x390] ;  /* 0x00007200ff0477ac */ /* 0x000e6e0008000a00 */
[----:B------:R-:W-:Y:S05]  /*0f20*/  BRA.U UP0, `(.L_x_159) ;  /* 0x0000000100087547 */ /* 0x000fea000b800000 */
[----:B------:R-:W2:Y:S02]  /*0f30*/  LDC.64 R12, c[0x0][0x3d0] ;  /* 0x0000f400ff0c7b82 */ /* 0x000ea40000000a00 */
[----:B--2---:R-:W5:Y:S02]  /*0f40*/  LDG.E.64 R12, desc[UR8][R12.64] ;  /* 0x000000080c0c7981 */ /* 0x004f64000c1e1b00 */
.L_x_159:
[----:B-----5:R-:W-:-:S04]  /*0f50*/  IADD3 R14, P0, PT, R57, R12, RZ ;  /* 0x0000000c390e7210 */ /* 0x020fc80007f1e0ff */
[----:B------:R-:W-:Y:S02]  /*0f60*/  LEA.HI.X.SX32 R13, R57, R13, 0x1, P0 ;  /* 0x0000000d390d7211 */ /* 0x000fe400000f0eff */
[----:B-1----:R-:W-:-:S04]  /*0f70*/  LEA R12, P0, R14, UR4, 0x2 ;  /* 0x000000040e0c7c11 */ /* 0x002fc8000f8010ff */
[----:B------:R-:W-:-:S05]  /*0f80*/  LEA.HI.X R13, R14, UR5, R13, 0x2, P0 ;  /* 0x000000050e0d7c11 */ /* 0x000fca00080f140d */
[----:B------:R1:W-:Y:S04]  /*0f90*/  STG.E desc[UR8][R12.64], R55 ;  /* 0x000000370c007986 */ /* 0x0003e8000c101908 */
.L_x_158:
[----:B------:R-:W-:Y:S05]  /*0fa0*/  BSYNC.RECONVERGENT B0 ;  /* 0x0000000000007941 */ /* 0x000fea0003800200 */
.L_x_157:
[----:B------:R-:W-:Y:S01]  /*0fb0*/  ISETP.NE.AND P0, PT, R56, RZ, PT ;  /* 0x000000ff3800720c */ /* 0x000fe20003f05270 */
[----:B------:R-:W-:-:S12]  /*0fc0*/  BSSY.RECONVERGENT B0, `(.L_x_160) ;  /* 0x000000d000007945 */ /* 0x000fd80003800200 */
[----:B------:R-:W-:Y:S05]  /*0fd0*/  @!P0 BRA `(.L_x_161) ;  /* 0x00000000002c8947 */ /* 0x000fea0003800000 */
[----:B------:R-:W-:Y:S01]  /*0fe0*/  UISETP.NE.AND UP0, UPT, UR6, URZ, UPT ;  /* 0x000000ff0600728c */ /* 0x000fe2000bf05270 */
[----:B-1----:R-:W-:Y:S01]  /*0ff0*/  CS2R R12, SRZ ;  /* 0x00000000000c7805 */ /* 0x002fe2000001ff00 */
[----:B------:R-:W1:Y:S07]  /*1000*/  LDCU.64 UR4, c[0x0][0x390] ;  /* 0x00007200ff0477ac */ /* 0x000e6e0008000a00 */
[----:B------:R-:W-:Y:S05]  /*1010*/  BRA.U UP0, `(.L_x_162) ;  /* 0x0000000100087547 */ /* 0x000fea000b800000 */
[----:B------:R-:W2:Y:S02]  /*1020*/  LDC.64 R12, c[0x0][0x3d0] ;  /* 0x0000f400ff0c7b82 */ /* 0x000ea40000000a00 */
[----:B--2---:R-:W5:Y:S02]  /*1030*/  LDG.E.64 R12, desc[UR8][R12.64] ;  /* 0x000000080c0c7981 */ /* 0x004f64000c1e1b00 */
.L_x_162:
[----:B-----5:R-:W-:-:S04]  /*1040*/  IADD3 R14, P0, PT, R54, R12, RZ ;  /* 0x0000000c360e7210 */ /* 0x020fc80007f1e0ff */
[----:B------:R-:W-:Y:S02]  /*1050*/  LEA.HI.X.SX32 R13, R54, R13, 0x1, P0 ;  /* 0x0000000d360d7211 */ /* 0x000fe400000f0eff */
[----:B-1----:R-:W-:-:S04]  /*1060*/  LEA R12, P0, R14, UR4, 0x2 ;  /* 0x000000040e0c7c11 */ /* 0x002fc8000f8010ff */
[----:B------:R-:W-:-:S05]  /*1070*/  LEA.HI.X R13, R14, UR5, R13, 0x2, P0 ;  /* 0x000000050e0d7c11 */ /* 0x000fca00080f140d */
[----:B------:R2:W-:Y:S04]  /*1080*/  STG.E desc[UR8][R12.64], R53 ;  /* 0x000000350c007986 */ /* 0x0005e8000c101908 */
.L_x_161:
[----:B------:R-:W-:Y:S05]  /*1090*/  BSYNC.RECONVERGENT B0 ;  /* 0x0000000000007941 */ /* 0x000fea0003800200 */
.L_x_160:
[----:B------:R-:W-:Y:S01]  /*10a0*/  ISETP.NE.AND P0, PT, R52, RZ, PT ;  /* 0x000000ff3400720c */ /* 0x000fe20003f05270 */
[----:B------:R-:W-:-:S12]  /*10b0*/  BSSY.RECONVERGENT B0, `(.L_x_163) ;  /* 0x000000d000007945 */ /* 0x000fd80003800200 */
[----:B------:R-:W-:Y:S05]  /*10c0*/  @!P0 BRA `(.L_x_164) ;  /* 0x00000000002c8947 */ /* 0x000fea0003800000 */
[----:B------:R-:W-:Y:S01]  /*10d0*/  UISETP.NE.AND UP0, UPT, UR6, URZ, UPT ;  /* 0x000000ff0600728c */ /* 0x000fe2000bf05270 */
[----:B-12---:R-:W-:Y:S01]  /*10e0*/  CS2R R12, SRZ ;  /* 0x00000000000c7805 */ /* 0x006fe2000001ff00 */
[----:B------:R-:W1:Y:S07]  /*10f0*/  LDCU.64 UR4, c[0x0][0x390] ;  /* 0x00007200ff0477ac */ /* 0x000e6e0008000a00 */
[----:B------:R-:W-:Y:S05]  /*1100*/  BRA.U UP0, `(.L_x_165) ;  /* 0x0000000100087547 */ /* 0x000fea000b800000 */
[----:B------:R-:W2:Y:S02]  /*1110*/  LDC.64 R12, c[0x0][0x3d0] ;  /* 0x0000f400ff0c7b82 */ /* 0x000ea40000000a00 */
[----:B--2---:R-:W5:Y:S02]  /*1120*/  LDG.E.64 R12, desc[UR8][R12.64] ;  /* 0x000000080c0c7981 */ /* 0x004f64000c1e1b00 */
.L_x_165:
[----:B-----5:R-:W-:-:S04]  /*1130*/  IADD3 R14, P0, PT, R51, R12, RZ ;  /* 0x0000000c330e7210 */ /* 0x020fc80007f1e0ff */
[----:B------:R-:W-:Y:S02]  /*1140*/  LEA.HI.X.SX32 R13, R51, R13, 0x1, P0 ;  /* 0x0000000d330d7211 */ /* 0x000fe400000f0eff */
[----:B-1----:R-:W-:-:S04]  /*1150*/  LEA R12, P0, R14, UR4, 0x2 ;  /* 0x000000040e0c7c11 */ /* 0x002fc8000f8010ff */
[----:B------:R-:W-:-:S05]  /*1160*/  LEA.HI.X R13, R14, UR5, R13, 0x2, P0 ;  /* 0x000000050e0d7c11 */ /* 0x000fca00080f140d */
[----:B------:R3:W-:Y:S04]  /*1170*/  STG.E desc[UR8][R12.64], R48 ;  /* 0x000000300c007986 */ /* 0x0007e8000c101908 */
.L_x_164:
[----:B------:R-:W-:Y:S05]  /*1180*/  BSYNC.RECONVERGENT B0 ;  /* 0x0000000000007941 */ /* 0x000fea0003800200 */
.L_x_163:
[----:B------:R-:W-:Y:S01]  /*1190*/  ISETP.NE.AND P0, PT, R49, RZ, PT ;  /* 0x000000ff3100720c */ /* 0x000fe20003f05270 */
[----:B------:R-:W-:-:S12]  /*11a0*/  BSSY.RECONVERGENT B0, `(.L_x_166) ;  /* 0x000000d000007945 */ /* 0x000fd80003800200 */
[----:B------:R-:W-:Y:S05]  /*11b0*/  @!P0 BRA `(.L_x_167) ;  /* 0x00000000002c8947 */ /* 0x000fea0003800000 */
[----:B------:R-:W-:Y:S01]  /*11c0*/  UISETP.NE.AND UP0, UPT, UR6, URZ, UPT ;  /* 0x000000ff0600728c */ /* 0x000fe2000bf05270 */
[----:B-123--:R-:W-:Y:S01]  /*11d0*/  CS2R R12, SRZ ;  /* 0x00000000000c7805 */ /* 0x00efe2000001ff00 */
[----:B------:R-:W1:Y:S07]  /*11e0*/  LDCU.64 UR4, c[0x0][0x390] ;  /* 0x00007200ff0477ac */ /* 0x000e6e0008000a00 */
[----:B------:R-:W-:Y:S05]  /*11f0*/  BRA.U UP0, `(.L_x_168) ;  /* 0x0000000100087547 */ /* 0x000fea000b800000 */
[----:B------:R-:W2:Y:S02]  /*1200*/  LDC.64 R12, c[0x0][0x3d0] ;  /* 0x0000f400ff0c7b82 */ /* 0x000ea40000000a00 */
[----:B--2---:R-:W5:Y:S02]  /*1210*/  LDG.E.64 R12, desc[UR8][R12.64] ;  /* 0x000000080c0c7981 */ /* 0x004f64000c1e1b00 */
.L_x_168:
[----:B-----5:R-:W-:-:S04]  /*1220*/  IADD3 R14, P0, PT, R47, R12, RZ ;  /* 0x0000000c2f0e7210 */ /* 0x020fc80007f1e0ff */
[----:B------:R-:W-:Y:S02]  /*1230*/  LEA.HI.X.SX32 R13, R47, R13, 0x1, P0 ;  /* 0x0000000d2f0d7211 */ /* 0x000fe400000f0eff */
[----:B-1----:R-:W-:-:S04]  /*1240*/  LEA R12, P0, R14, UR4, 0x2 ;  /* 0x000000040e0c7c11 */ /* 0x002fc8000f8010ff */
[----:B------:R-:W-:-:S05]  /*1250*/  LEA.HI.X R13, R14, UR5, R13, 0x2, P0 ;  /* 0x000000050e0d7c11 */ /* 0x000fca00080f140d */
[----:B------:R4:W-:Y:S04]  /*1260*/  STG.E desc[UR8][R12.64], R50 ;  /* 0x000000320c007986 */ /* 0x0009e8000c101908 */
.L_x_167:
[----:B------:R-:W-:Y:S05]  /*1270*/  BSYNC.RECONVERGENT B0 ;  /* 0x0000000000007941 */ /* 0x000fea0003800200 */
.L_x_166:
[----:B------:R-:W-:Y:S01]  /*1280*/  ISETP.NE.AND P0, PT, R10, RZ, PT ;  /* 0x000000ff0a00720c */ /* 0x000fe20003f05270 */
[----:B------:R-:W-:-:S12]  /*1290*/  BSSY.RECONVERGENT B0, `(.L_x_169) ;  /* 0x000000d000007945 */ /* 0x000fd80003800200 */
[----:B------:R-:W-:Y:S05]  /*12a0*/  @!P0 BRA `(.L_x_170) ;  /* 0x00000000002c8947 */ /* 0x000fea0003800000 */
[----:B------:R-:W-:Y:S01]  /*12b0*/  UISETP.NE.AND UP0, UPT, UR6, URZ, UPT ;  /* 0x000000ff0600728c */ /* 0x000fe2000bf05270 */
[----:B-1234-:R-:W-:Y:S01]  /*12c0*/  CS2R R12, SRZ ;  /* 0x00000000000c7805 */ /* 0x01efe2000001ff00 */
[----:B------:R-:W1:Y:S07]  /*12d0*/  LDCU.64 UR4, c[0x0][0x390] ;  /* 0x00007200ff0477ac */ /* 0x000e6e0008000a00 */
[----:B------:R-:W-:Y:S05]  /*12e0*/  BRA.U UP0, `(.L_x_171) ;  /* 0x0000000100087547 */ /* 0x000fea000b800000 */
[----:B------:R-:W2:Y:S02]  /*12f0*/  LDC.64 R12, c[0x0][0x3d0] ;  /* 0x0000f400ff0c7b82 */ /* 0x000ea40000000a00 */
[----:B--2---:R-:W5:Y:S02]  /*1300*/  LDG.E.64 R12, desc[UR8][R12.64] ;  /* 0x000000080c0c7981 */ /* 0x004f64000c1e1b00 */
.L_x_171:
[----:B-----5:R-:W-:-:S04]  /*1310*/  IADD3 R10, P0, PT, R42, R12, RZ ;  /* 0x0000000c2a0a7210 */ /* 0x020fc80007f1e0ff */
[----:B------:R-:W-:Y:S02]  /*1320*/  LEA.HI.X.SX32 R13, R42, R13, 0x1, P0 ;  /* 0x0000000d2a0d7211 */ /* 0x000fe400000f0eff */
[----:B-1----:R-:W-:-:S04]  /*1330*/  LEA R12, P0, R10, UR4, 0x2 ;  /* 0x000000040a0c7c11 */ /* 0x002fc8000f8010ff */
[----:B------:R-:W-:-:S05]  /*1340*/  LEA.HI.X R13, R10, UR5, R13, 0x2, P0 ;  /* 0x000000050a0d7c11 */ /* 0x000fca00080f140d */
[----:B------:R1:W-:Y:S04]  /*1350*/  STG.E desc[UR8][R12.64], R46 ;  /* 0x0000002e0c007986 */ /* 0x0003e8000c101908 */
.L_x_170:
[----:B------:R-:W-:Y:S05]  /*1360*/  BSYNC.RECONVERGENT B0 ;  /* 0x0000000000007941 */ /* 0x000fea0003800200 */
.L_x_169:
[----:B------:R-:W-:Y:S01]  /*1370*/  ISETP.NE.AND P0, PT, R11, RZ, PT ;  /* 0x000000ff0b00720c */ /* 0x000fe20003f05270 */
[----:B------:R-:W-:-:S12]  /*1380*/  BSSY.RECONVERGENT B0, `(.L_x_172) ;  /* 0x000000d000007945 */ /* 0x000fd80003800200 */
[----:B------:R-:W-:Y:S05]  /*1390*/  @!P0 BRA `(.L_x_173) ;  /* 0x00000000002c8947 */ /* 0x000fea0003800000 */
[----:B------:R-:W-:Y:S01]  /*13a0*/  UISETP.NE.AND UP0, UPT, UR6, URZ, UPT ;  /* 0x000000ff0600728c */ /* 0x000fe2000bf05270 */
[----:B------:R-:W-:Y:S01]  /*13b0*/  CS2R R10, SRZ ;  /* 0x00000000000a7805 */ /* 0x000fe2000001ff00 */
[----:B------:R-:W0:Y:S07]  /*13c0*/  LDCU.64 UR4, c[0x0][0x390] ;  /* 0x00007200ff0477ac */ /* 0x000e2e0008000a00 */
[----:B------:R-:W-:Y:S05]  /*13d0*/  BRA.U UP0, `(.L_x_174) ;  /* 0x0000000100087547 */ /* 0x000fea000b800000 */
[----:B------:R-:W1:Y:S02]  /*13e0*/  LDC.64 R10, c[0x0][0x3d0] ;  /* 0x0000f400ff0a7b82 */ /* 0x000e640000000a00 */
[----:B-1----:R-:W5:Y:S02]  /*13f0*/  LDG.E.64 R10, desc[UR8][R10.64] ;  /* 0x000000080a0a7981 */ /* 0x002f64000c1e1b00 */
.L_x_174:
[----:B-12345:R-:W-:-:S04]  /*1400*/  IADD3 R12, P0, PT, R36, R10, RZ ;  /* 0x0000000a240c7210 */ /* 0x03efc80007f1e0ff */
[----:B------:R-:W-:Y:S02]  /*1410*/  LEA.HI.X.SX32 R11, R36, R11, 0x1, P0 ;  /* 0x0000000b240b7211 */ /* 0x000fe400000f0eff */
[----:B0-----:R-:W-:-:S04]  /*1420*/  LEA R10, P0, R12, UR4, 0x2 ;  /* 0x000000040c0a7c11 */ /* 0x001fc8000f8010ff */
[----:B------:R-:W-:-:S05]  /*1430*/  LEA.HI.X R11, R12, UR5, R11, 0x2, P0 ;  /* 0x000000050c0b7c11 */ /* 0x000fca00080f140b */
[----:B------:R0:W-:Y:S04]  /*1440*/  STG.E desc[UR8][R10.64], R0 ;  /* 0x000000000a007986 */ /* 0x0001e8000c101908 */
.L_x_173:
[----:B------:R-:W-:Y:S05]  /*1450*/  BSYNC.RECONVERGENT B0 ;  /* 0x0000000000007941 */ /* 0x000fea0003800200 */
.L_x_172:
[----:B------:R-:W-:Y:S01]  /*1460*/  ISETP.NE.AND P0, PT, R28, RZ, PT ;  /* 0x000000ff1c00720c */ /* 0x000fe20003f05270 */
[----:B------:R-:W-:-:S12]  /*1470*/  BSSY.RECONVERGENT B0, `(.L_x_175) ;  /* 0x000000d000007945 */ /* 0x000fd80003800200 */
[----:B------:R-:W-:Y:S05]  /*1480*/  @!P0 BRA `(.L_x_176) ;  /* 0x00000000002c8947 */ /* 0x000fea0003800000 */
[----:B------:R-:W-:Y:S01]  /*1490*/  UISETP.NE.AND UP0, UPT, UR6, URZ, UPT ;  /* 0x000000ff0600728c */ /* 0x000fe2000bf05270 */
[----:B0-----:R-:W-:Y:S01]  /*14a0*/  CS2R R10, SRZ ;  /* 0x00000000000a7805 */ /* 0x001fe2000001ff00 */
[----:B------:R-:W0:Y:S07]  /*14b0*/  LDCU.64 UR4, c[0x0][0x390] ;  /* 0x00007200ff0477ac */ /* 0x000e2e0008000a00 */
[----:B------:R-:W-:Y:S05]  /*14c0*/  BRA.U UP0, `(.L_x_177) ;  /* 0x0000000100087547 */ /* 0x000fea000b800000 */
[----:B------:R-:W1:Y:S02]  /*14d0*/  LDC.64 R10, c[0x0][0x3d0] ;  /* 0x0000f400ff0a7b82 */ /* 0x000e640000000a00 */
[----:B-1----:R-:W5:Y:S02]  /*14e0*/  LDG.E.64 R10, desc[UR8][R10.64] ;  /* 0x000000080a0a7981 */ /* 0x002f64000c1e1b00 */
.L_x_177:
[----:B-----5:R-:W-:-:S04]  /*14f0*/  IADD3 R0, P0, PT, R37, R10, RZ ;  /* 0x0000000a25007210 */ /* 0x020fc80007f1e0ff */
[----:B------:R-:W-:Y:S02]  /*1500*/  LEA.HI.X.SX32 R11, R37, R11, 0x1, P0 ;  /* 0x0000000b250b7211 */ /* 0x000fe400000f0eff */
[----:B0-----:R-:W-:-:S04]  /*1510*/  LEA R10, P0, R0, UR4, 0x2 ;  /* 0x00000004000a7c11 */ /* 0x001fc8000f8010ff */
[----:B------:R-:W-:-:S05]  /*1520*/  LEA.HI.X R11, R0, UR5, R11, 0x2, P0 ;  /* 0x00000005000b7c11 */ /* 0x000fca00080f140b */
[----:B------:R0:W-:Y:S04]  /*1530*/  STG.E desc[UR8][R10.64], R2 ;  /* 0x000000020a007986 */ /* 0x0001e8000c101908 */
.L_x_176:
[----:B------:R-:W-:Y:S05]  /*1540*/  BSYNC.RECONVERGENT B0 ;  /* 0x0000000000007941 */ /* 0x000fea0003800200 */
.L_x_175:
        /* <DEDUP_REMOVED lines=9> */
.L_x_180:
[----:B-----5:R-:W-:-:S04]  /*15e0*/  IADD3 R0, P0, PT, R38, R10, RZ ;  /* 0x0000000a26007210 */ /* 0x020fc80007f1e0ff */
[----:B------:R-:W-:Y:S02]  /*15f0*/  LEA.HI.X.SX32 R11, R38, R11, 0x1, P0 ;  /* 0x0000000b260b7211 */ /* 0x000fe400000f0eff */
[----:B0-----:R-:W-:-:S04]  /*1600*/  LEA R10, P0, R0, UR4, 0x2 ;  /* 0x00000004000a7c11 */ /* 0x001fc8000f8010ff */
[----:B------:R-:W-:-:S05]  /*1610*/  LEA.HI.X R11, R0, UR5, R11, 0x2, P0 ;  /* 0x00000005000b7c11 */ /* 0x000fca00080f140b */
[----:B------:R0:W-:Y:S04]  /*1620*/  STG.E desc[UR8][R10.64], R3 ;  /* 0x000000030a007986 */ /* 0x0001e8000c101908 */
.L_x_179:
[----:B------:R-:W-:Y:S05]  /*1630*/  BSYNC.RECONVERGENT B0 ;  /* 0x0000000000007941 */ /* 0x000fea0003800200 */
.L_x_178:
[----:B------:R-:W-:Y:S01]  /*1640*/  ISETP.NE.AND P0, PT, R30, RZ, PT ;  /* 0x000000ff1e00720c */ /* 0x000fe20003f05270 */
[----:B------:R-:W-:-:S12]  /*1650*/  BSSY.RECONVERGENT B0, `(.L_x_181) ;  /* 0x000000d000007945 */ /* 0x000fd80003800200 */
[----:B------:R-:W-:Y:S05]  /*1660*/  @!P0 BRA `(.L_x_182) ;  /* 0x00000000002c8947 */ /* 0x000fea0003800000 */
[----:B------:R-:W-:Y:S01]  /*1670*/  UISETP.NE.AND UP0, UPT, UR6, URZ, UPT ;  /* 0x000000ff0600728c */ /* 0x000fe2000bf05270 */
[----:B0----5:R-:W-:Y:S01]  /*1680*/  CS2R R2, SRZ ;  /* 0x0000000000027805 */ /* 0x021fe2000001ff00 */
[----:B------:R-:W0:Y:S07]  /*1690*/  LDCU.64 UR4, c[0x0][0x390] ;  /* 0x00007200ff0477ac */ /* 0x000e2e0008000a00 */
[----:B------:R-:W-:Y:S05]  /*16a0*/  BRA.U UP0, `(.L_x_183) ;  /* 0x0000000100087547 */ /* 0x000fea000b800000 */
[----:B------:R-:W1:Y:S02]  /*16b0*/  LDC.64 R2, c[0x0][0x3d0] ;  /* 0x0000f400ff027b82 */ /* 0x000e640000000a00 */
[----:B-1----:R-:W5:Y:S02]  /*16c0*/  LDG.E.64 R2, desc[UR8][R2.64] ;  /* 0x0000000802027981 */ /* 0x002f64000c1e1b00 */
.L_x_183:
[----:B-----5:R-:W-:-:S04]  /*16d0*/  IADD3 R0, P0, PT, R39, R2, RZ ;  /* 0x0000000227007210 */ /* 0x020fc80007f1e0ff */
[----:B------:R-:W-:Y:S02]  /*16e0*/  LEA.HI.X.SX32 R3, R39, R3, 0x1, P0 ;  /* 0x0000000327037211 */ /* 0x000fe400000f0eff */
[----:B0-----:R-:W-:-:S04]  /*16f0*/  LEA R2, P0, R0, UR4, 0x2 ;  /* 0x0000000400027c11 */ /* 0x001fc8000f8010ff */
[----:B------:R-:W-:-:S05]  /*1700*/  LEA.HI.X R3, R0, UR5, R3, 0x2, P0 ;  /* 0x0000000500037c11 */ /* 0x000fca00080f1403 */
[----:B------:R0:W-:Y:S04]  /*1710*/  STG.E desc[UR8][R2.64], R4 ;  /* 0x0000000402007986 */ /* 0x0001e8000c101908 */
.L_x_182:
[----:B------:R-:W-:Y:S05]  /*1720*/  BSYNC.RECONVERGENT B0 ;  /* 0x0000000000007941 */ /* 0x000fea0003800200 */
.L_x_181:
        /* <DEDUP_REMOVED lines=9> */
.L_x_186:
[----:B-----5:R-:W-:-:S04]  /*17c0*/  IADD3 R0, P0, PT, R40, R2, RZ ;  /* 0x0000000228007210 */ /* 0x020fc80007f1e0ff */
[----:B------:R-:W-:Y:S02]  /*17d0*/  LEA.HI.X.SX32 R3, R40, R3, 0x1, P0 ;  /* 0x0000000328037211 */ /* 0x000fe400000f0eff */
[----:B0-----:R-:W-:-:S04]  /*17e0*/  LEA R2, P0, R0, UR4, 0x2 ;  /* 0x0000000400027c11 */ /* 0x001fc8000f8010ff */
[----:B------:R-:W-:-:S05]  /*17f0*/  LEA.HI.X R3, R0, UR5, R3, 0x2, P0 ;  /* 0x0000000500037c11 */ /* 0x000fca00080f1403 */
[----:B------:R0:W-:Y:S04]  /*1800*/  STG.E desc[UR8][R2.64], R5 ;  /* 0x0000000502007986 */ /* 0x0001e8000c101908 */
.L_x_185:
[----:B------:R-:W-:Y:S05]  /*1810*/  BSYNC.RECONVERGENT B0 ;  /* 0x0000000000007941 */ /* 0x000fea0003800200 */
.L_x_184:
        /* <DEDUP_REMOVED lines=9> */
.L_x_189:
[----:B-----5:R-:W-:-:S04]  /*18b0*/  IADD3 R0, P0, PT, R41, R2, RZ ;  /* 0x0000000229007210 */ /* 0x020fc80007f1e0ff */
[----:B------:R-:W-:Y:S02]  /*18c0*/  LEA.HI.X.SX32 R3, R41, R3, 0x1, P0 ;  /* 0x0000000329037211 */ /* 0x000fe400000f0eff */
[----:B0-----:R-:W-:-:S04]  /*18d0*/  LEA R2, P0, R0, UR4, 0x2 ;  /* 0x0000000400027c11 */ /* 0x001fc8000f8010ff */
[----:B------:R-:W-:-:S05]  /*18e0*/  LEA.HI.X R3, R0, UR5, R3, 0x2, P0 ;  /* 0x0000000500037c11 */ /* 0x000fca00080f1403 */
[----:B------:R0:W-:Y:S04]  /*18f0*/  STG.E desc[UR8][R2.64], R6 ;  /* 0x0000000602007986 */ /* 0x0001e8000c101908 */
.L_x_188:
[----:B------:R-:W-:Y:S05]  /*1900*/  BSYNC.RECONVERGENT B0 ;  /* 0x0000000000007941 */ /* 0x000fea0003800200 */
.L_x_187:
        /* <DEDUP_REMOVED lines=9> */
.L_x_192:
[----:B-----5:R-:W-:-:S04]  /*19a0*/  IADD3 R0, P0, PT, R43, R2, RZ ;  /* 0x000000022b007210 */ /* 0x020fc80007f1e0ff */
[----:B------:R-:W-:Y:S02]  /*19b0*/  LEA.HI.X.SX32 R3, R43, R3, 0x1, P0 ;  /* 0x000000032b037211 */ /* 0x000fe400000f0eff */
[----:B0-----:R-:W-:-:S04]  /*19c0*/  LEA R2, P0, R0, UR4, 0x2 ;  /* 0x0000000400027c11 */ /* 0x001fc8000f8010ff */
[----:B------:R-:W-:-:S05]  /*19d0*/  LEA.HI.X R3, R0, UR5, R3, 0x2, P0 ;  /* 0x0000000500037c11 */ /* 0x000fca00080f1403 */
[----:B------:R0:W-:Y:S04]  /*19e0*/  STG.E desc[UR8][R2.64], R7 ;  /* 0x0000000702007986 */ /* 0x0001e8000c101908 */
.L_x_191:
[----:B------:R-:W-:Y:S05]  /*19f0*/  BSYNC.RECONVERGENT B0 ;  /* 0x0000000000007941 */ /* 0x000fea0003800200 */
.L_x_190:
        /* <DEDUP_REMOVED lines=9> */
.L_x_195:
[----:B-----5:R-:W-:-:S04]  /*1a90*/  IADD3 R0, P0, PT, R44, R2, RZ ;  /* 0x000000022c007210 */ /* 0x020fc80007f1e0ff */
[----:B------:R-:W-:Y:S02]  /*1aa0*/  LEA.HI.X.SX32 R3, R44, R3, 0x1, P0 ;  /* 0x000000032c037211 */ /* 0x000fe400000f0eff */
[----:B0-----:R-:W-:-:S04]  /*1ab0*/  LEA R2, P0, R0, UR4, 0x2 ;  /* 0x0000000400027c11 */ /* 0x001fc8000f8010ff */
[----:B------:R-:W-:-:S05]  /*1ac0*/  LEA.HI.X R3, R0, UR5, R3, 0x2, P0 ;  /* 0x0000000500037c11 */ /* 0x000fca00080f1403 */
[----:B------:R0:W-:Y:S04]  /*1ad0*/  STG.E desc[UR8][R2.64], R8 ;  /* 0x0000000802007986 */ /* 0x0001e8000c101908 */
.L_x_194:
[----:B------:R-:W-:Y:S05]  /*1ae0*/  BSYNC.RECONVERGENT B0 ;  /* 0x0000000000007941 */ /* 0x000fea0003800200 */
.L_x_193:
[----:B------:R-:W-:-:S13]  /*1af0*/  ISETP.NE.AND P0, PT, R35, RZ, PT ;  /* 0x000000ff2300720c */ /* 0x000fda0003f05270 */
[----:B------:R-:W-:Y:S05]  /*1b00*/  @!P0 EXIT ;  /* 0x000000000000894d */ /* 0x000fea0003800000 */
[----:B------:R-:W-:Y:S01]  /*1b10*/  UISETP.NE.AND UP0, UPT, UR6, URZ, UPT ;  /* 0x000000ff0600728c */ /* 0x000fe2000bf05270 */
[----:B0----5:R-:W-:-:S08]  /*1b20*/  CS2R R2, SRZ ;  /* 0x0000000000027805 */ /* 0x021fd0000001ff00 */
[----:B------:R-:W-:Y:S05]  /*1b30*/  BRA.U UP0, `(.L_x_196) ;  /* 0x0000000100087547 */ /* 0x000fea000b800000 */
[----:B------:R-:W0:Y:S02]  /*1b40*/  LDC.64 R2, c[0x0][0x3d0] ;  /* 0x0000f400ff027b82 */ /* 0x000e240000000a00 */
[----:B0-----:R-:W5:Y:S02]  /*1b50*/  LDG.E.64 R2, desc[UR8][R2.64] ;  /* 0x0000000802027981 */ /* 0x001f64000c1e1b00 */
.L_x_196:
[----:B------:R-:W0:Y:S01]  /*1b60*/  LDCU.64 UR4, c[0x0][0x390] ;  /* 0x00007200ff0477ac */ /* 0x000e220008000a00 */
[----:B-----5:R-:W-:-:S04]  /*1b70*/  IADD3 R0, P0, PT, R45, R2, RZ ;  /* 0x000000022d007210 */ /* 0x020fc80007f1e0ff */
[----:B------:R-:W-:Y:S02]  /*1b80*/  LEA.HI.X.SX32 R3, R45, R3, 0x1, P0 ;  /* 0x000000032d037211 */ /* 0x000fe400000f0eff */
[----:B0-----:R-:W-:-:S04]  /*1b90*/  LEA R2, P0, R0, UR4, 0x2 ;  /* 0x0000000400027c11 */ /* 0x001fc8000f8010ff */
[----:B------:R-:W-:-:S05]  /*1ba0*/  LEA.HI.X R3, R0, UR5, R3, 0x2, P0 ;  /* 0x0000000500037c11 */ /* 0x000fca00080f1403 */
[----:B------:R-:W-:Y:S01]  /*1bb0*/  STG.E desc[UR8][R2.64], R9 ;  /* 0x0000000902007986 */ /* 0x000fe2000c101908 */
[----:B------:R-:W-:Y:S05]  /*1bc0*/  EXIT ;  /* 0x000000000000794d */ /* 0x000fea0003800000 */
.L_x_156:
[----:B------:R-:W-:Y:S01]  /*1bd0*/  BAR.SYNC.DEFER_BLOCKING 0x0 ;  /* 0x0000000000007b1d */ /* 0x000fe20000010000 */
[----:B------:R-:W-:Y:S02]  /*1be0*/  ISETP.NE.AND P3, PT, R58, RZ, PT ;  /* 0x000000ff3a00720c */ /* 0x000fe40003f65270 */
[----:B------:R-:W-:Y:S02]  /*1bf0*/  ISETP.NE.AND P4, PT, R56, RZ, PT ;  /* 0x000000ff3800720c */ /* 0x000fe40003f85270 */
[----:B------:R-:W-:Y:S02]  /*1c00*/  ISETP.NE.AND P5, PT, R52, RZ, PT ;  /* 0x000000ff3400720c */ /* 0x000fe40003fa5270 */
[----:B------:R-:W-:Y:S02]  /*1c10*/  ISETP.NE.AND P6, PT, R49, RZ, PT ;  /* 0x000000ff3100720c */ /* 0x000fe40003fc5270 */
[----:B------:R-:W-:Y:S02]  /*1c20*/  ISETP.NE.AND P0, PT, R10, RZ, PT ;  /* 0x000000ff0a00720c */ /* 0x000fe40003f05270 */
[----:B------:R-:W-:-:S02]  /*1c30*/  ISETP.NE.AND P1, PT, R11, RZ, PT ;  /* 0x000000ff0b00720c */ /* 0x000fc40003f25270 */
[----:B------:R-:W-:Y:S02]  /*1c40*/  ISETP.NE.AND P2, PT, R28, RZ, PT ;  /* 0x000000ff1c00720c */ /* 0x000fe40003f45270 */
[----:B------:R-:W-:Y:S02]  /*1c50*/  @P3 LEA R10, R57, UR4, 0x2 ;  /* 0x00000004390a3c11 */ /* 0x000fe4000f8e10ff */
[----:B------:R-:W-:Y:S02]  /*1c60*/  @P4 LEA R54, R54, UR4, 0x2 ;  /* 0x0000000436364c11 */ /* 0x000fe4000f8e10ff */
[----:B------:R-:W-:Y:S02]  /*1c70*/  @P5 LEA R51, R51, UR4, 0x2 ;  /* 0x0000000433335c11 */ /* 0x000fe4000f8e10ff */
[----:B------:R-:W-:Y:S02]  /*1c80*/  @P6 LEA R47, R47, UR4, 0x2 ;  /* 0x000000042f2f6c11 */ /* 0x000fe4000f8e10ff */
[----:B------:R-:W-:Y:S01]  /*1c90*/  @P0 LEA R11, R42, UR4, 0x2 ;  /* 0x000000042a0b0c11 */ /* 0x000fe2000f8e10ff */
[----:B-----5:R-:W-:Y:S01]  /*1ca0*/  @P3 STS [R10], R55 ;  /* 0x000000370a003388 */ /* 0x020fe20000000800 */
[----:B------:R-:W-:-:S02]  /*1cb0*/  ISETP.NE.AND P3, PT, R29, RZ, PT ;  /* 0x000000ff1d00720c */ /* 0x000fc40003f65270 */
[----:B------:R-:W-:Y:S01]  /*1cc0*/  @P1 LEA R29, R36, UR4, 0x2 ;  /* 0x00000004241d1c11 */ /* 0x000fe2000f8e10ff */
[----:B------:R-:W-:Y:S01]  /*1cd0*/  @P4 STS [R54], R53 ;  /* 0x0000003536004388 */ /* 0x000fe20000000800 */
[----:B------:R-:W-:Y:S02]  /*1ce0*/  @P2 LEA R37, R37, UR4, 0x2 ;  /* 0x0000000425252c11 */ /* 0x000fe4000f8e10ff */
[----:B------:R-:W-:Y:S01]  /*1cf0*/  ISETP.NE.AND P4, PT, R30, RZ, PT ;  /* 0x000000ff1e00720c */ /* 0x000fe20003f85270 */
[----:B------:R-:W-:Y:S01]  /*1d00*/  @P5 STS [R51], R48 ;  /* 0x0000003033005388 */ /* 0x000fe20000000800 */
[----:B------:R-:W-:-:S03]  /*1d10*/  ISETP.NE.AND P5, PT, R31, RZ, PT ;  /* 0x000000ff1f00720c */ /* 0x000fc60003fa5270 */
[----:B------:R-:W-:Y:S01]  /*1d20*/  @P6 STS [R47], R50 ;  /* 0x000000322f006388 */ /* 0x000fe20000000800 */
[----:B------:R-:W-:Y:S02]  /*1d30*/  ISETP.NE.AND P6, PT, R32, RZ, PT ;  /* 0x000000ff2000720c */ /* 0x000fe40003fc5270 */
[----:B------:R-:W-:Y:S01]  /*1d40*/  @P3 LEA R38, R38, UR4, 0x2 ;  /* 0x0000000426263c11 */ /* 0x000fe2000f8e10ff */
[----:B------:R-:W-:Y:S01]  /*1d50*/  @P0 STS [R11], R46 ;  /* 0x0000002e0b000388 */ /* 0x000fe20000000800 */
[----:B------:R-:W-:-:S03]  /*1d60*/  ISETP.NE.AND P0, PT, R33, RZ, PT ;  /* 0x000000ff2100720c */ /* 0x000fc60003f05270 */
[----:B------:R1:W-:Y:S01]  /*1d70*/  @P1 STS [R29], R0 ;  /* 0x000000001d001388 */ /* 0x0003e20000000800 */
[----:B------:R-:W-:Y:S02]  /*1d80*/  ISETP.NE.AND P1, PT, R34, RZ, PT ;  /* 0x000000ff2200720c */ /* 0x000fe40003f25270 */
[----:B------:R-:W-:Y:S01]  /*1d90*/  @P4 LEA R39, R39, UR4, 0x2 ;  /* 0x0000000427274c11 */ /* 0x000fe2000f8e10ff */
[----:B------:R2:W-:Y:S01]  /*1da0*/  @P2 STS [R37], R2 ;  /* 0x0000000225002388 */ /* 0x0005e20000000800 */
[----:B------:R-:W-:Y:S02]  /*1db0*/  ISETP.NE.AND P2, PT, R35, RZ, PT ;  /* 0x000000ff2300720c */ /* 0x000fe40003f45270 */
[----:B------:R-:W-:Y:S01]  /*1dc0*/  @P5 LEA R40, R40, UR4, 0x2 ;  /* 0x0000000428285c11 */ /* 0x000fe2000f8e10ff */
[----:B------:R3:W-:Y:S01]  /*1dd0*/  @P3 STS [R38], R3 ;  /* 0x0000000326003388 */ /* 0x0007e20000000800 */
[----:B------:R-:W-:Y:S02]  /*1de0*/  @P6 LEA R41, R41, UR4, 0x2 ;  /* 0x0000000429296c11 */ /* 0x000fe4000f8e10ff */
[----:B-1----:R-:W-:Y:S01]  /*1df0*/  @P0 LEA R0, R43, UR4, 0x2 ;  /* 0x000000042b000c11 */ /* 0x002fe2000f8e10ff */
[----:B------:R3:W-:Y:S01]  /*1e00*/  @P4 STS [R39], R4 ;  /* 0x0000000427004388 */ /* 0x0007e20000000800 */
[----:B------:R-:W-:-:S02]  /*1e10*/  ISETP.GE.U32.AND P3, PT, R60, R59, PT ;  /* 0x0000003b3c00720c */ /* 0x000fc40003f66070 */
[----:B------:R-:W-:Y:S01]  /*1e20*/  @P1 LEA R11, R44, UR4, 0x2 ;  /* 0x000000042c0b1c11 */ /* 0x000fe2000f8e10ff */
[----:B------:R3:W-:Y:S02]  /*1e30*/  @P5 STS [R40], R5 ;  /* 0x0000000528005388 */ /* 0x0007e40000000800 */
[----:B--2---:R-:W-:Y:S02]  /*1e40*/  @P2 LEA R2, R45, UR4, 0x2 ;  /* 0x000000042d022c11 */ /* 0x004fe4000f8e10ff */
[----:B------:R3:W-:Y:S04]  /*1e50*/  @P6 STS [R41], R6 ;  /* 0x0000000629006388 */ /* 0x0007e80000000800 */
[----:B------:R3:W-:Y:S04]  /*1e60*/  @P0 STS [R0], R7 ;  /* 0x0000000700000388 */ /* 0x0007e80000000800 */
[----:B------:R3:W-:Y:S04]  /*1e70*/  @P1 STS [R11], R8 ;  /* 0x000000080b001388 */ /* 0x0007e80000000800 */
[----:B------:R3:W-:Y:S01]  /*1e80*/  @P2 STS [R2], R9 ;  /* 0x0000000902002388 */ /* 0x0007e20000000800 */
[----:B------:R-:W-:Y:S06]  /*1e90*/  BAR.SYNC.DEFER_BLOCKING 0x0 ;  /* 0x0000000000007b1d */ /* 0x000fec0000010000 */
[----:B------:R-:W-:Y:S05]  /*1ea0*/  @P3 EXIT ;  /* 0x000000000000394d */ /* 0x000fea0003800000 */
[----:B------:R-:W-:Y:S01]  /*1eb0*/  IADD3 R13, PT, PT, R15, R13, R14 ;  /* 0x0000000d0f0d7210 */ /* 0x000fe20007ffe00e */
[----:B------:R-:W1:Y:S01]  /*1ec0*/  LDCU.64 UR10, c[0x0][0x390] ;  /* 0x00007200ff0a77ac */ /* 0x000e620008000a00 */
[----:B---3--:R-:W-:Y:S01]  /*1ed0*/  LOP3.LUT R0, RZ, R60, RZ, 0x33, !PT ;  /* 0x0000003cff007212 */ /* 0x008fe200078e33ff */
[----:B------:R-:W-:Y:S01]  /*1ee0*/  BSSY.RECONVERGENT B0, `(.L_x_197) ;  /* 0x0000022000007945 */ /* 0x000fe20003800200 */
[----:B------:R-:W-:-:S04]  /*1ef0*/  IADD3 R13, PT, PT, R17, R13, R16 ;  /* 0x0000000d110d7210 */ /* 0x000fc80007ffe010 */
[----:B------:R-:W-:-:S04]  /*1f00*/  IADD3 R13, PT, PT, R19, R13, R18 ;  /* 0x0000000d130d7210 */ /* 0x000fc80007ffe012 */
[----:B------:R-:W-:-:S04]  /*1f10*/  IADD3 R13, PT, PT, R21, R13, R20 ;  /* 0x0000000d150d7210 */ /* 0x000fc80007ffe014 */
[----:B------:R-:W-:-:S04]  /*1f20*/  IADD3 R13, PT, PT, R23, R13, R22 ;  /* 0x0000000d170d7210 */ /* 0x000fc80007ffe016 */
[----:B------:R-:W-:-:S04]  /*1f30*/  IADD3 R13, PT, PT, R25, R13, R24 ;  /* 0x0000000d190d7210 */ /* 0x000fc80007ffe018 */
[----:B------:R-:W-:-:S04]  /*1f40*/  IADD3 R13, PT, PT, R27, R13, R26 ;  /* 0x0000000d1b0d7210 */ /* 0x000fc80007ffe01a */
[----:B------:R-:W-:-:S04]  /*1f50*/  IADD3 R13, PT, PT, R0, R13, R12 ;  /* 0x0000000d000d7210 */ /* 0x000fc80007ffe00c */
[----:B------:R-:W-:-:S04]  /*1f60*/  LOP3.LUT R0, R13, 0x600, RZ, 0xc0, !PT ;  /* 0x000006000d007812 */ /* 0x000fc800078ec0ff */
[----:B------:R-:W-:-:S13]  /*1f70*/  ISETP.NE.AND P0, PT, R0, 0x600, PT ;  /* 0x000006000000780c */ /* 0x000fda0003f05270 */
[----:B-1----:R-:W-:Y:S05]  /*1f80*/  @!P0 BRA `(.L_x_198) ;  /* 0x00000000005c8947 */ /* 0x002fea0003800000 */
[----:B------:R-:W-:Y:S01]  /*1f90*/  LEA.HI R0, R13, 0x1, RZ, 0x17 ;  /* 0x000000010d007811 */ /* 0x000fe200078fb8ff */
[----:B------:R-:W-:Y:S01]  /*1fa0*/  BSSY.RECONVERGENT B1, `(.L_x_198) ;  /* 0x0000015000017945 */ /* 0x000fe20003800200 */
[----:B------:R-:W-:Y:S01]  /*1fb0*/  LEA R6, R60, UR4, 0x2 ;  /* 0x000000043c067c11 */ /* 0x000fe2000f8e10ff */
[----:B------:R-:W-:Y:S01]  /*1fc0*/  IMAD.MOV.U32 R9, RZ, RZ, RZ ;  /* 0x000000ffff097224 */ /* 0x000fe200078e00ff */
[----:B------:R-:W-:-:S05]  /*1fd0*/  LOP3.LUT R0, R0, 0x3, RZ, 0xc0, !PT ;  /* 0x0000000300007812 */ /* 0x000fca00078ec0ff */
[----:B------:R-:W-:-:S07]  /*1fe0*/  IMAD.MOV R0, RZ, RZ, -R0 ;  /* 0x000000ffff007224 */ /* 0x000fce00078e0a00 */
.L_x_199:
[----:B------:R-:W-:Y:S02]  /*1ff0*/  ISETP.NE.AND P0, PT, RZ, UR6, PT ;  /* 0x00000006ff007c0c */ /* 0x000fe4000bf05270 */
[----:B-1----:R-:W-:Y:S01]  /*2000*/  CS2R R2, SRZ ;  /* 0x0000000000027805 */ /* 0x002fe2000001ff00 */
[----:B------:R1:W2:Y:S10]  /*2010*/  LDS R11, [R6] ;  /* 0x00000000060b7984 */ /* 0x0002b40000000800 */
[----:B------:R-:W3:Y:S02]  /*2020*/  @!P0 LDC.64 R4, c[0x0][0x3d0] ;  /* 0x0000f400ff048b82 */ /* 0x000ee40000000a00 */
[----:B---3--:R-:W3:Y:S01]  /*2030*/  @!P0 LDG.E.64 R2, desc[UR8][R4.64] ;  /* 0x0000000804028981 */ /* 0x008ee2000c1e1b00 */
[----:B------:R-:W-:-:S02]  /*2040*/  VIADD R0, R0, 0x1 ;  /* 0x0000000100007836 */ /* 0x000fc40000000000 */
[----:B-1----:R-:W-:Y:S01]  /*2050*/  VIADD R6, R6, 0x800 ;  /* 0x0000080006067836 */ /* 0x002fe20000000000 */
[C---:B---3--:R-:W-:Y:S02]  /*2060*/  IADD3 R7, P0, PT, R60.reuse, R2, RZ ;  /* 0x000000023c077210 */ /* 0x048fe40007f1e0ff */
[----:B------:R-:W-:-:S03]  /*2070*/  IADD3 R60, P1, PT, R60, 0x200, RZ ;  /* 0x000002003c3c7810 */ /* 0x000fc60007f3e0ff */
[----:B------:R-:W-:Y:S01]  /*2080*/  IMAD.X R8, R9, 0x1, R3, P0 ;  /* 0x0000000109087824 */ /* 0x000fe200000e0603 */
[----:B------:R-:W-:Y:S01]  /*2090*/  LEA R2, P0, R7, UR10, 0x2 ;  /* 0x0000000a07027c11 */ /* 0x000fe2000f8010ff */
[----:B------:R-:W-:-:S03]  /*20a0*/  IMAD.X R9, RZ, RZ, R9, P1 ;  /* 0x000000ffff097224 */ /* 0x000fc600008e0609 */
[----:B------:R-:W-:Y:S02]  /*20b0*/  LEA.HI.X R3, R7, UR11, R8, 0x2, P0 ;  /* 0x0000000b07037c11 */ /* 0x000fe400080f1408 */
[----:B------:R-:W-:-:S03]  /*20c0*/  ISETP.NE.AND P0, PT, R0, RZ, PT ;  /* 0x000000ff0000720c */ /* 0x000fc60003f05270 */
[----:B--2---:R1:W-:Y:S10]  /*20d0*/  STG.E desc[UR8][R2.64], R11 ;  /* 0x0000000b02007986 */ /* 0x0043f4000c101908 */
[----:B------:R-:W-:Y:S05]  /*20e0*/  @P0 BRA `(.L_x_199) ;  /* 0xfffffffc00c00947 */ /* 0x000fea000383ffff */
[----:B------:R-:W-:Y:S05]  /*20f0*/  BSYNC.RECONVERGENT B1 ;  /* 0x0000000000017941 */ /* 0x000fea0003800200 */
.L_x_198:
[----:B------:R-:W-:Y:S05]  /*2100*/  BSYNC.RECONVERGENT B0 ;  /* 0x0000000000007941 */ /* 0x000fea0003800200 */
.L_x_197:
[----:B------:R-:W-:-:S13]  /*2110*/  ISETP.GE.U32.AND P0, PT, R13, 0x600, PT ;  /* 0x000006000d00780c */ /* 0x000fda0003f06070 */
[----:B------:R-:W-:Y:S05]  /*2120*/  @!P0 EXIT ;  /* 0x000000000000894d */ /* 0x000fea0003800000 */
[----:B------:R-:W2:Y:S01]  /*2130*/  S2UR UR5, SR_CgaCtaId ;  /* 0x00000000000579c3 */ /* 0x000ea20000008800 */
[----:B------:R-:W-:Y:S01]  /*2140*/  UMOV UR4, 0x400 ;  /* 0x0000040000047882 */ /* 0x000fe20000000000 */
[----:B------:R-:W-:Y:S01]  /*2150*/  UISETP.NE.AND UP0, UPT, UR6, URZ, UPT ;  /* 0x000000ff0600728c */ /* 0x000fe2000bf05270 */
[----:B------:R-:W-:Y:S02]  /*2160*/  IMAD.MOV.U32 R15, RZ, RZ, RZ ;  /* 0x000000ffff0f7224 */ /* 0x000fe400078e00ff */
[----:B------:R-:W-:-:S03]  /*2170*/  IMAD.MOV.U32 R17, RZ, RZ, RZ ;  /* 0x000000ffff117224 */ /* 0x000fc600078e00ff */
[----:B-1----:R-:W1:Y:S01]  /*2180*/  LDC.64 R2, c[0x0][0x390] ;  /* 0x0000e400ff027b82 */ /* 0x002e620000000a00 */
[----:B------:R-:W-:Y:S01]  /*2190*/  PLOP3.LUT P0, PT, PT, PT, UP0, 0x80, 0x8 ;  /* 0x000000000008781c */ /* 0x000fe20003f0f008 */
[----:B------:R-:W-:Y:S02]  /*21a0*/  UISETP.NE.AND UP0, UPT, UR6, URZ, UPT ;  /* 0x000000ff0600728c */ /* 0x000fe4000bf05270 */
[----:B--2---:R-:W-:-:S06]  /*21b0*/  ULEA UR4, UR5, UR4, 0x18 ;  /* 0x0000000405047291 */ /* 0x004fcc000f8ec0ff */
[C---:B------:R-:W-:Y:S01]  /*21c0*/  LEA R0, R60.reuse, UR4, 0x2 ;  /* 0x000000043c007c11 */ /* 0x040fe2000f8e10ff */
[----:B-1----:R-:W-:-:S04]  /*21d0*/  IMAD.WIDE.U32 R2, R60, 0x4, R2 ;  /* 0x000000043c027825 */ /* 0x002fc800078e0002 */
[----:B------:R-:W-:-:S07]  /*21e0*/  VIADD R0, R0, 0x1000 ;  /* 0x0000100000007836 */ /* 0x000fce0000000000 */
.L_x_200:
[----:B------:R-:W1:Y:S01]  /*21f0*/  @!P0 LDC.64 R8, c[0x0][0x3d0] ;  /* 0x0000f400ff088b82 */ /* 0x000e620000000a00 */
[----:B--2---:R-:W-:Y:S01]  /*2200*/  CS2R R4, SRZ ;  /* 0x0000000000047805 */ /* 0x004fe2000001ff00 */
[----:B------:R-:W2:Y:S04]  /*2210*/  LDS R19, [R0+-0x1000] ;  /* 0xfff0000000137984 */ /* 0x000ea80000000800 */
[----:B------:R-:W3:Y:S04]  /*2220*/  LDS R21, [R0+-0x800] ;  /* 0xfff8000000157984 */ /* 0x000ee80000000800 */
[----:B-1----:R-:W4:Y:S01]  /*2230*/  @!P0 LDG.E.64 R4, desc[UR8][R8.64] ;  /* 0x0000000808048981 */ /* 0x002f22000c1e1b00 */
[----:B------:R-:W-:-:S13]  /*2240*/  PLOP3.LUT P0, PT, PT, PT, UP0, 0x80, 0x8 ;  /* 0x000000000008781c */ /* 0x000fda0003f0f008 */
[----:B------:R-:W1:Y:S01]  /*2250*/  @!P0 LDC.64 R10, c[0x0][0x3d0] ;  /* 0x0000f400ff0a8b82 */ /* 0x000e620000000a00 */
[----:B----4-:R-:W-:-:S04]  /*2260*/  LEA R7, P1, R4, R15, 0x2 ;  /* 0x0000000f04077211 */ /* 0x010fc800078210ff */
[----:B------:R-:W-:Y:S02]  /*2270*/  LEA.HI.X R5, R4, R17, R5, 0x2, P1 ;  /* 0x0000001104057211 */ /* 0x000fe400008f1405 */
[----:B------:R-:W-:-:S05]  /*2280*/  IADD3 R6, P1, PT, R2, R7, RZ ;  /* 0x0000000702067210 */ /* 0x000fca0007f3e0ff */
[----:B------:R-:W-:Y:S01]  /*2290*/  IMAD.X R7, R3, 0x1, R5, P1 ;  /* 0x0000000103077824 */ /* 0x000fe200008e0605 */
[----:B------:R-:W-:-:S04]  /*22a0*/  CS2R R4, SRZ ;  /* 0x0000000000047805 */ /* 0x000fc8000001ff00 */
[----:B--2---:R2:W-:Y:S04]  /*22b0*/  STG.E desc[UR8][R6.64], R19 ;  /* 0x0000001306007986 */ /* 0x0045e8000c101908 */
[----:B-1----:R-:W4:Y:S01]  /*22c0*/  @!P0 LDG.E.64 R4, desc[UR8][R10.64] ;  /* 0x000000080a048981 */ /* 0x002f22000c1e1b00 */
[----:B------:R-:W1:Y:S03]  /*22d0*/  @!P0 LDC.64 R12, c[0x0][0x3d0] ;  /* 0x0000f400ff0c8b82 */ /* 0x000e660000000a00 */
[----:B------:R-:W5:Y:S01]  /*22e0*/  LDS R19, [R0] ;  /* 0x0000000000137984 */ /* 0x000f620000000800 */
[----:B----4-:R-:W-:-:S04]  /*22f0*/  LEA R9, P1, R4, R15, 0x2 ;  /* 0x0000000f04097211 */ /* 0x010fc800078210ff */
[----:B------:R-:W-:Y:S02]  /*2300*/  LEA.HI.X R5, R4, R17, R5, 0x2, P1 ;  /* 0x0000001104057211 */ /* 0x000fe400008f1405 */
[----:B------:R-:W-:-:S05]  /*2310*/  IADD3 R8, P1, PT, R2, R9, RZ ;  /* 0x0000000902087210 */ /* 0x000fca0007f3e0ff */
[----:B------:R-:W-:Y:S01]  /*2320*/  IMAD.X R9, R3, 0x1, R5, P1 ;  /* 0x0000000103097824 */ /* 0x000fe200008e0605 */
[----:B------:R-:W-:-:S04]  /*2330*/  CS2R R4, SRZ ;  /* 0x0000000000047805 */ /* 0x000fc8000001ff00 */
[----:B---3--:R-:W-:Y:S04]  /*2340*/  STG.E desc[UR8][R8.64+0x800], R21 ;  /* 0x0008001508007986 */ /* 0x008fe8000c101908 */
[----:B-1----:R-:W2:Y:S01]  /*2350*/  @!P0 LDG.E.64 R4, desc[UR8][R12.64] ;  /* 0x000000080c048981 */ /* 0x002ea2000c1e1b00 */
[----:B------:R-:W1:Y:S03]  /*2360*/  @!P0 LDC.64 R10, c[0x0][0x3d0] ;  /* 0x0000f400ff0a8b82 */ /* 0x000e660000000a00 */
[----:B------:R3:W4:Y:S01]  /*2370*/  LDS R21, [R0+0x800] ;  /* 0x0008000000157984 */ /* 0x0007220000000800 */
[----:B--2---:R-:W-:-:S04]  /*2380*/  LEA R7, P1, R4, R15, 0x2 ;  /* 0x0000000f04077211 */ /* 0x004fc800078210ff */
[----:B------:R-:W-:Y:S02]  /*2390*/  LEA.HI.X R5, R4, R17, R5, 0x2, P1 ;  /* 0x0000001104057211 */ /* 0x000fe400008f1405 */
[----:B------:R-:W-:-:S05]  /*23a0*/  IADD3 R6, P1, PT, R2, R7, RZ ;  /* 0x0000000702067210 */ /* 0x000fca0007f3e0ff */
[----:B------:R-:W-:Y:S01]  /*23b0*/  IMAD.X R7, R3, 0x1, R5, P1 ;  /* 0x0000000103077824 */ /* 0x000fe200008e0605 */
[----:B------:R-:W-:-:S04]  /*23c0*/  CS2R R4, SRZ ;  /* 0x0000000000047805 */ /* 0x000fc8000001ff00 */
[----:B-----5:R2:W-:Y:S04]  /*23d0*/  STG.E desc[UR8][R6.64+0x1000], R19 ;  /* 0x0010001306007986 */ /* 0x0205e8000c101908 */
[----:B-1----:R-:W5:Y:S01]  /*23e0*/  @!P0 LDG.E.64 R4, desc[UR8][R10.64] ;  /* 0x000000080a048981 */ /* 0x002f62000c1e1b00 */
[----:B------:R-:W-:Y:S02]  /*23f0*/  VIADD R60, R60, 0x800 ;  /* 0x000008003c3c7836 */ /* 0x000fe40000000000 */
[----:B---3--:R-:W-:Y:S01]  /*2400*/  VIADD R0, R0, 0x2000 ;  /* 0x0000200000007836 */ /* 0x008fe20000000000 */
[----:B-----5:R-:W-:Y:S02]  /*2410*/  LEA R9, P1, R4, R15, 0x2 ;  /* 0x0000000f04097211 */ /* 0x020fe400078210ff */
[----:B------:R-:W-:-:S02]  /*2420*/  IADD3 R15, P2, PT, R15, 0x2000, RZ ;  /* 0x000020000f0f7810 */ /* 0x000fc40007f5e0ff */
[----:B------:R-:W-:Y:S02]  /*2430*/  LEA.HI.X R5, R4, R17, R5, 0x2, P1 ;  /* 0x0000001104057211 */ /* 0x000fe400008f1405 */
[----:B------:R-:W-:Y:S01]  /*2440*/  IADD3 R4, P1, PT, R2, R9, RZ ;  /* 0x0000000902047210 */ /* 0x000fe20007f3e0ff */
[----:B------:R-:W-:-:S04]  /*2450*/  IMAD.X R17, RZ, RZ, R17, P2 ;  /* 0x000000ffff117224 */ /* 0x000fc800010e0611 */
[----:B------:R-:W-:Y:S01]  /*2460*/  IMAD.X R5, R3, 0x1, R5, P1 ;  /* 0x0000000103057824 */ /* 0x000fe200008e0605 */
[----:B------:R-:W-:-:S04]  /*2470*/  ISETP.GE.AND P1, PT, R60, R59, PT ;  /* 0x0000003b3c00720c */ /* 0x000fc80003f26270 */
[----:B----4-:R2:W-:Y:S09]  /*2480*/  STG.E desc[UR8][R4.64+0x1800], R21 ;  /* 0x0018001504007986 */ /* 0x0105f2000c101908 */
[----:B------:R-:W-:Y:S05]  /*2490*/  @!P1 BRA `(.L_x_200) ;  /* 0xfffffffc00549947 */ /* 0x000fea000383ffff */
[----:B------:R-:W-:Y:S05]  /*24a0*/  EXIT ;  /* 0x000000000000794d */ /* 0x000fea0003800000 */
.L_x_153:
[----:B------:R-:W0:Y:S01]  /*24b0*/  S2R R45, SR_TID.X ;  /* 0x00000000002d7919 */ /* 0x000e220000002100 */
[----:B------:R-:W1:Y:S01]  /*24c0*/  LDC.64 R2, c[0x0][0x3c8] ;  /* 0x0000f200ff027b82 */ /* 0x000e620000000a00 */
[----:B------:R-:W2:Y:S01]  /*24d0*/  LDCU.U8 UR4, c[0x0][0x3b8] ;  /* 0x00007700ff0477ac */ /* 0x000ea20008000000 */
[----:B------:R-:W3:Y:S01]  /*24e0*/  LDCU.64 UR10, c[0x0][0x380] ;  /* 0x00007000ff0a77ac */ /* 0x000ee20008000a00 */
[----:B------:R-:W4:Y:S01]  /*24f0*/  LDCU.64 UR12, c[0x0][0x388] ;  /* 0x00007100ff0c77ac */ /* 0x000f220008000a00 */
[----:B--2---:R-:W-:Y:S01]  /*2500*/  ISETP.NE.AND P0, PT, RZ, UR4, PT ;  /* 0x00000004ff007c0c */ /* 0x004fe2000bf05270 */
[----:B------:R-:W-:-:S03]  /*2510*/  USHF.R.S32.HI UR4, URZ, 0x1f, UR7 ;  /* 0x0000001fff047899 */ /* 0x000fc60008011407 */
[----:B-1----:R-:W-:Y:S02]  /*2520*/  SEL R2, R2, RZ, !P0 ;  /* 0x000000ff02027207 */ /* 0x002fe40004000000 */
[----:B------:R-:W-:Y:S01]  /*2530*/  SEL R0, R3, RZ, !P0 ;  /* 0x000000ff03007207 */ /* 0x000fe20004000000 */
[----:B0-----:R-:W-:-:S05]  /*2540*/  IMAD R5, R45, 0xe, RZ ;  /* 0x0000000e2d057824 */ /* 0x001fca00078e02ff */
[----:B------:R-:W-:-:S04]  /*2550*/  IADD3 R5, P1, P2, R5, UR7, R2 ;  /* 0x0000000705057c10 */ /* 0x000fc8000fa3e002 */
[----:B------:R-:W-:Y:S02]  /*2560*/  IADD3.X R0, PT, PT, RZ, UR4, R0, P1, P2 ;  /* 0x00000004ff007c10 */ /* 0x000fe40008fe4400 */
[C---:B---3--:R-:W-:Y:S02]  /*2570*/  LEA R4, P0, R5.reuse, UR10, 0x2 ;  /* 0x0000000a05047c11 */ /* 0x048fe4000f8010ff */
[C---:B----4-:R-:W-:Y:S02]  /*2580*/  IADD3 R2, P1, PT, R5.reuse, UR12, RZ ;  /* 0x0000000c05027c10 */ /* 0x050fe4000ff3e0ff */
[----:B------:R-:W-:Y:S02]  /*2590*/  LEA.HI.X R5, R5, UR11, R0, 0x2, P0 ;  /* 0x0000000b05057c11 */ /* 0x000fe400080f1400 */
        /* <DEDUP_REMOVED lines=29> */
[----:B------:R1:W4:Y:S01]  /*2770*/  LDG.E.U8 R9, desc[UR8][R2.64+0xd] ;  /* 0x00000d0802097981 */ /* 0x000322000c1e1100 */
[----:B0-----:R-:W-:Y:S01]  /*2780*/  IMAD.MOV.U32 R4, RZ, RZ, 0x2 ;  /* 0x00000002ff047424 */ /* 0x001fe200078e00ff */
[----:B------:R-:W0:Y:S01]  /*2790*/  S2UR UR5, SR_CgaCtaId ;  /* 0x00000000000579c3 */ /* 0x000e220000008800 */
[----:B------:R-:W-:Y:S01]  /*27a0*/  UMOV UR4, 0x400 ;  /* 0x0000040000047882 */ /* 0x000fe20000000000 */
[----:B------:R-:W1:Y:S01]  /*27b0*/  S2R R58, SR_LANEID ;  /* 0x00000000003a7919 */ /* 0x000e620000000000 */
[----:B------:R-:W-:Y:S01]  /*27c0*/  SHF.R.U32.HI R47, RZ, 0x5, R45 ;  /* 0x00000005ff2f7819 */ /* 0x000fe2000001162d */
[----:B0-----:R-:W-:-:S04]  /*27d0*/  ULEA UR4, UR5, UR4, 0x18 ;  /* 0x0000000405047291 */ /* 0x001fc8000f8ec0ff */
[----:B------:R-:W-:Y:S01]  /*27e0*/  BAR.SYNC.DEFER_BLOCKING 0x0 ;  /* 0x0000000000007b1d */ /* 0x000fe20000010000 */
[----:B--2---:R-:W-:Y:S02]  /*27f0*/  ISETP.NE.AND P0, PT, R34, RZ, PT ;  /* 0x000000ff2200720c */ /* 0x004fe40003f05270 */
[----:B---3--:R-:W-:Y:S02]  /*2800*/  ISETP.NE.AND P1, PT, R33, RZ, PT ;  /* 0x000000ff2100720c */ /* 0x008fe40003f25270 */
[----:B------:R-:W-:Y:S02]  /*2810*/  SEL R0, RZ, 0x1, !P0 ;  /* 0x00000001ff007807 */ /* 0x000fe40004000000 */
[----:B----4-:R-:W-:-:S07]  /*2820*/  ISETP.NE.AND P2, PT, R32, RZ, PT ;  /* 0x000000ff2000720c */ /* 0x010fce0003f45270 */
[----:B------:R-:W-:Y:S01]  /*2830*/  @!P0 IMAD.MOV R4, RZ, RZ, 0x1 ;  /* 0x00000001ff048424 */ /* 0x000fe200078e02ff */
[----:B------:R-:W-:Y:S01]  /*2840*/  ISETP.NE.AND P0, PT, R31, RZ, PT ;  /* 0x000000ff1f00720c */ /* 0x000fe20003f05270 */
[----:B------:R-:W-:Y:S01]  /*2850*/  @!P1 IMAD.MOV R4, RZ, RZ, R0 ;  /* 0x000000ffff049224 */ /* 0x000fe200078e0200 */
[----:B------:R-:W-:-:S03]  /*2860*/  ISETP.NE.AND P1, PT, R30, RZ, PT ;  /* 0x000000ff1e00720c */ /* 0x000fc60003f25270 */
[----:B------:R-:W-:Y:S02]  /*2870*/  VIADD R0, R4, 0x1 ;  /* 0x0000000104007836 */ /* 0x000fe40000000000 */
[----:B------:R-:W-:Y:S01]  /*2880*/  @!P2 IMAD.MOV R0, RZ, RZ, R4 ;  /* 0x000000ffff00a224 */ /* 0x000fe200078e0204 */
[----:B-1----:R-:W-:-:S03]  /*2890*/  ISETP.NE.AND P2, PT, R58, RZ, PT ;  /* 0x000000ff3a00720c */ /* 0x002fc60003f45270 */
[----:B------:R-:W-:Y:S02]  /*28a0*/  VIADD R2, R0, 0x1 ;  /* 0x0000000100027836 */ /* 0x000fe40000000000 */
[----:B------:R-:W-:Y:S01]  /*28b0*/  @!P0 IMAD.MOV R2, RZ, RZ, R0 ;  /* 0x000000ffff028224 */ /* 0x000fe200078e0200 */
[----:B------:R-:W-:-:S03]  /*28c0*/  ISETP.NE.AND P0, PT, R29, RZ, PT ;  /* 0x000000ff1d00720c */ /* 0x000fc60003f05270 */
[----:B------:R-:W-:Y:S02]  /*28d0*/  VIADD R8, R2, 0x1 ;  /* 0x0000000102087836 */ /* 0x000fe40000000000 */
[----:B------:R-:W-:Y:S01]  /*28e0*/  @!P1 IMAD.MOV R8, RZ, RZ, R2 ;  /* 0x000000ffff089224 */ /* 0x000fe200078e0202 */
[----:B------:R-:W-:-:S03]  /*28f0*/  ISETP.NE.AND P1, PT, R28, RZ, PT ;  /* 0x000000ff1c00720c */ /* 0x000fc60003f25270 */
[----:B------:R-:W-:-:S04]  /*2900*/  VIADD R7, R8, 0x1 ;  /* 0x0000000108077836 */ /* 0x000fc80000000000 */
        /* <DEDUP_REMOVED lines=22> */
[----:B------:R-:W-:-:S03]  /*2a70*/  ISETP.NE.AND P1, PT, R58, 0x1f, PT ;  /* 0x0000001f3a00780c */ /* 0x000fc60003f25270 */
[----:B------:R-:W-:-:S04]  /*2a80*/  VIADD R46, R12, 0x1 ;  /* 0x000000010c2e7836 */ /* 0x000fc80000000000 */
[----:B------:R-:W-:-:S05]  /*2a90*/  @!P0 IMAD.MOV R46, RZ, RZ, R12 ;  /* 0x000000ffff2e8224 */ /* 0x000fca00078e020c */
[----:B------:R-:W0:Y:S01]  /*2aa0*/  SHFL.UP P0, R13, R46, 0x1, RZ ;  /* 0x042000002e0d7989 */ /* 0x000e2200000000ff */
[----:B------:R-:W-:Y:S01]  /*2ab0*/  @!P1 LEA R48, R47, UR4, 0x2 ;  /* 0x000000042f309c11 */ /* 0x000fe2000f8e10ff */
        /* <DEDUP_REMOVED lines=11> */
[----:B------:R-:W-:Y:S01]  /*2b70*/  @!P1 STS [R48], R49 ;  /* 0x0000003130009388 */ /* 0x000fe20000000800 */
[----:B------:R-:W-:Y:S01]  /*2b80*/  BAR.SYNC.DEFER_BLOCKING 0x0 ;  /* 0x0000000000007b1d */ /* 0x000fe20000010000 */
[----:B------:R-:W-:-:S05]  /*2b90*/  ISETP.NE.AND P1, PT, R47, 0xd, PT ;  /* 0x0000000d2f00780c */ /* 0x000fca0003f25270 */
[----:B------:R-:W0:Y:S04]  /*2ba0*/  LDS.128 R20, [UR4] ;  /* 0x00000004ff147984 */ /* 0x000e280008000c00 */
        /* <DEDUP_REMOVED lines=16> */
[----:B------:R-:W0:Y:S01]  /*2cb0*/  LDS.128 R20, [UR4+0x30] ;  /* 0x00003004ff147984 */ /* 0x000e220008000c00 */
[----:B------:R-:W-:Y:S02]  /*2cc0*/  ISETP.NE.AND P0, PT, R47, 0x6, PT ;  /* 0x000000062f00780c */ /* 0x000fe40003f05270 */
[----:B--2---:R-:W-:Y:S02]  /*2cd0*/  IMAD.IADD R16, R15, 0x1, R16 ;  /* 0x000000010f107824 */ /* 0x004fe400078e0210 */
[----:B------:R-:W-:Y:S02]  /*2ce0*/  SEL R48, R13, R48, !P0 ;  /* 0x000000300d307207 */ /* 0x000fe40004000000 */
[----:B------:R-:W-:Y:S01]  /*2cf0*/  ISETP.NE.AND P0, PT, R47, 0x7, PT ;  /* 0x000000072f00780c */ /* 0x000fe20003f05270 */
[----:B------:R-:W-:Y:S01]  /*2d00*/  IMAD.IADD R17, R17, 0x1, R16 ;  /* 0x0000000111117824 */ /* 0x000fe200078e0210 */
[----:B------:R-:W-:-:S02]  /*2d10*/  SEL R13, R46, RZ, P2 ;  /* 0x000000ff2e0d7207 */ /* 0x000fc40001000000 */
[----:B------:R-:W-:Y:S01]  /*2d20*/  SEL R48, R14, R48, !P0 ;  /* 0x000000300e307207 */ /* 0x000fe20004000000 */
[----:B------:R-:W-:Y:S01]  /*2d30*/  IMAD.IADD R18, R18, 0x1, R17 ;  /* 0x0000000112127824 */ /* 0x000fe200078e0211 */
[----:B------:R-:W-:-:S03]  /*2d40*/  ISETP.NE.AND P0, PT, R47, 0x8, PT ;  /* 0x000000082f00780c */ /* 0x000fc60003f05270 */
[----:B------:R-:W-:Y:S01]  /*2d50*/  IMAD.IADD R19, R19, 0x1, R18 ;  /* 0x0000000113137824 */ /* 0x000fe200078e0212 */
[----:B------:R-:W-:Y:S02]  /*2d60*/  SEL R48, R15, R48, !P0 ;  /* 0x000000300f307207 */ /* 0x000fe40004000000 */
[----:B------:R-:W-:-:S04]  /*2d70*/  ISETP.NE.AND P0, PT, R47, 0x9, PT ;  /* 0x000000092f00780c */ /* 0x000fc80003f05270 */
[----:B------:R-:W-:Y:S02]  /*2d80*/  SEL R48, R16, R48, !P0 ;  /* 0x0000003010307207 */ /* 0x000fe40004000000 */
[----:B------:R-:W-:-:S04]  /*2d90*/  ISETP.NE.AND P0, PT, R47, 0xa, PT ;  /* 0x0000000a2f00780c */ /* 0x000fc80003f05270 */
[----:B------:R-:W-:Y:S02]  /*2da0*/  SEL R48, R17, R48, !P0 ;  /* 0x0000003011307207 */ /* 0x000fe40004000000 */
[----:B------:R-:W-:-:S04]  /*2db0*/  ISETP.NE.AND P0, PT, R47, 0xb, PT ;  /* 0x0000000b2f00780c */ /* 0x000fc80003f05270 */
[----:B------:R-:W-:Y:S02]  /*2dc0*/  SEL R48, R18, R48, !P0 ;  /* 0x0000003012307207 */ /* 0x000fe40004000000 */
[----:B------:R-:W-:Y:S01]  /*2dd0*/  ISETP.NE.AND P0, PT, R47, 0xc, PT ;  /* 0x0000000c2f00780c */ /* 0x000fe20003f05270 */
[----:B0-----:R-:W-:-:S03]  /*2de0*/  IMAD.IADD R20, R19, 0x1, R20 ;  /* 0x0000000113147824 */ /* 0x001fc600078e0214 */
[----:B------:R-:W-:Y:S02]  /*2df0*/  SEL R48, R19, R48, !P0 ;  /* 0x0000003013307207 */ /* 0x000fe40004000000 */
[----:B------:R-:W-:Y:S01]  /*2e00*/  ISETP.NE.AND P0, PT, R47, 0xe, PT ;  /* 0x0000000e2f00780c */ /* 0x000fe20003f05270 */
[----:B------:R-:W-:Y:S01]  /*2e10*/  IMAD.IADD R21, R21, 0x1, R20 ;  /* 0x0000000115157824 */ /* 0x000fe200078e0214 */
[----:B------:R-:W-:Y:S01]  /*2e20*/  SEL R48, R20, R48, !P1 ;  /* 0x0000003014307207 */ /* 0x000fe20004800000 */
[----:B------:R-:W-:Y:S01]  /*2e30*/  IMAD.MOV.U32 R20, RZ, RZ, R45 ;  /* 0x000000ffff147224 */ /* 0x000fe200078e002d */
[----:B------:R-:W-:Y:S01]  /*2e40*/  ISETP.NE.AND P1, PT, R47, 0xf, PT ;  /* 0x0000000f2f00780c */ /* 0x000fe20003f25270 */
[----:B------:R-:W-:Y:S01]  /*2e50*/  IMAD.IADD R22, R22, 0x1, R21 ;  /* 0x0000000116167824 */ /* 0x000fe200078e0215 */
[----:B------:R-:W-:Y:S02]  /*2e60*/  SEL R48, R21, R48, !P0 ;  /* 0x0000003015307207 */ /* 0x000fe40004000000 */
[----:B------:R-:W-:Y:S01]  /*2e70*/  ISETP.GE.U32.AND P0, PT, R20, 0x20, PT ;  /* 0x000000201400780c */ /* 0x000fe20003f06070 */
[----:B------:R-:W-:Y:S01]  /*2e80*/  IMAD.IADD R23, R23, 0x1, R22 ;  /* 0x0000000117177824 */ /* 0x000fe200078e0216 */
[----:B------:R-:W-:-:S02]  /*2e90*/  SEL R48, R22, R48, !P1 ;  /* 0x0000003016307207 */ /* 0x000fc40004800000 */
[----:B------:R-:W-:-:S03]  /*2ea0*/  ISETP.GT.U32.AND P1, PT, R20, 0x1f, PT ;  /* 0x0000001f1400780c */ /* 0x000fc60003f24070 */
[----:B------:R-:W-:-:S05]  /*2eb0*/  IMAD.IADD R13, R48, 0x1, R13 ;  /* 0x00000001300d7824 */ /* 0x000fca00078e020d */
[----:B------:R-:W-:-:S05]  /*2ec0*/  SEL R57, R46, R13, !P0 ;  /* 0x0000000d2e397207 */ /* 0x000fca0004000000 */
[----:B------:R-:W-:Y:S05]  /*2ed0*/  @P1 BRA `(.L_x_201) ;  /* 0x0000000800b41947 */ /* 0x000fea0003800000 */
        /* <DEDUP_REMOVED lines=15> */
.L_x_372:
[----:B------:R-:W-:Y:S05]  /*2fd0*/  @!P0 BRA `(.L_x_203) ;  /* 0x0000000000748947 */ /* 0x000fea0003800000 */
[----:B------:R-:W-:-:S07]  /*2fe0*/  IMAD.MOV.U32 R19, RZ, RZ, 0x1a6 ;  /* 0x000001a6ff137424 */ /* 0x000fce00078e00ff */
.L_x_205:
        /* <DEDUP_REMOVED lines=27> */
.L_x_375:
[----:B------:R-:W-:Y:S05]  /*31a0*/  @P0 BRA `(.L_x_205) ;  /* 0xfffffffc00900947 */ /* 0x000fea000383ffff */
.L_x_203:
[----:B------:R-:W-:Y:S01]  /*31b0*/  UMOV UR5, 0xffffffff ;  /* 0xffffffff00057882 */ /* 0x000fe20000000000 */
[----:B------:R-:W-:Y:S02]  /*31c0*/  ISETP.NE.AND P0, PT, R16, 0x65, PT ;  /* 0x000000651000780c */ /* 0x000fe40003f05270 */
[----:B------:R-:W-:Y:S11]  /*31d0*/  BRA.DIV UR5, `(.L_x_206) ;  /* 0x0000007a05687947 */ /* 0x000ff6000b800000 */
[----:B------:R-:W0:Y:S01]  /*31e0*/  S2R R59, SR_GEMASK ;  /* 0x00000000003b7919 */ /* 0x000e220000003c00 */
[----:B------:R-:W-:Y:S01]  /*31f0*/  VOTE.ANY R18, PT, !P0 ;  /* 0x0000000000127806 */ /* 0x000fe200040e0100 */
[C---:B------:R-:W-:Y:S02]  /*3200*/  VIADD R46, R58.reuse, 0x2 ;  /* 0x000000023a2e7836 */ /* 0x040fe40000000000 */
[C---:B------:R-:W-:Y:S02]  /*3210*/  VIADD R45, R58.reuse, 0x4 ;  /* 0x000000043a2d7836 */ /* 0x040fe40000000000 */
[----:B------:R-:W-:Y:S01]  /*3220*/  VIADD R22, R58, 0x8 ;  /* 0x000000083a167836 */ /* 0x000fe20000000000 */
[----:B0-----:R-:W-:-:S05]  /*3230*/  LOP3.LUT R18, R18, 0x80000000, R59, 0xec, !PT ;  /* 0x8000000012127812 */ /* 0x001fca00078eec3b */
[----:B------:R-:W-:-:S05]  /*3240*/  VIADD R13, R18, 0xffffffff ;  /* 0xffffffff120d7836 */ /* 0x000fca0000000000 */
[----:B------:R-:W-:-:S04]  /*3250*/  LOP3.LUT R13, R18, R13, RZ, 0xc, !PT ;  /* 0x0000000d120d7212 */ /* 0x000fc800078e0cff */
        /* <DEDUP_REMOVED lines=19> */
[----:B------:R-:W-:Y:S02]  /*3390*/  IMAD.IADD R51, R61, 0x1, R12 ;  /* 0x000000013d337824 */ /* 0x000fe400078e020c */
[----:B------:R-:W0:Y:S03]  /*33a0*/  LDC.64 R12, c[0x0][0x3a0] ;  /* 0x0000e800ff0c7b82 */ /* 0x000e260000000a00 */
[----:B------:R-:W1:Y:S05]  /*33b0*/  SHFL.DOWN PT, R19, R51, 0x10, R60 ;  /* 0x0a00000033137989 */ /* 0x000e6a00000e003c */
[----:B------:R-:W-:-:S02]  /*33c0*/  VOTE.ALL P0, P0 ;  /* 0x0000000000ff7806 */ /* 0x000fc40000000000 */
[----:B0-----:R-:W-:Y:S02]  /*33d0*/  IADD3 R49, P2, PT, R12, 0x100, RZ ;  /* 0x000001000c317810 */ /* 0x001fe40007f5e0ff */
[----:B-1----:R-:W-:-:S03]  /*33e0*/  SEL R48, R19, RZ, !P1 ;  /* 0x000000ff13307207 */ /* 0x002fc60004800000 */
[----:B------:R-:W-:Y:S02]  /*33f0*/  IMAD.X R50, RZ, RZ, R13, P2 ;  /* 0x000000ffff327224 */ /* 0x000fe400010e060d */
[----:B------:R-:W-:-:S07]  /*3400*/  IMAD.IADD R48, R51, 0x1, R48 ;  /* 0x0000000133307824 */ /* 0x000fce00078e0230 */
.L_x_384:
[----:B------:R-:W-:Y:S05]  /*3410*/  @!P0 BRA `(.L_x_207) ;  /* 0x0000000400248947 */ /* 0x000fea0003800000 */
[----:B------:R-:W-:-:S07]  /*3420*/  IMAD.MOV.U32 R51, RZ, RZ, 0x1a6 ;  /* 0x000001a6ff337424 */ /* 0x000fce00078e00ff */
.L_x_213:
        /* <DEDUP_REMOVED lines=10> */
.L_x_387:
[----:B------:R-:W-:Y:S05]  /*34d0*/  @!P0 BRA `(.L_x_209) ;  /* 0x0000000000748947 */ /* 0x000fea0003800000 */
[----:B------:R-:W-:-:S07]  /*34e0*/  IMAD.MOV.U32 R19, RZ, RZ, R51 ;  /* 0x000000ffff137224 */ /* 0x000fce00078e0033 */
.L_x_211:
        /* <DEDUP_REMOVED lines=27> */
.L_x_390:
[----:B------:R-:W-:Y:S05]  /*36a0*/  @P0 BRA `(.L_x_211) ;  /* 0xfffffffc00900947 */ /* 0x000fea000383ffff */
.L_x_209:
[----:B------:R-:W-:Y:S01]  /*36b0*/  UMOV UR5, 0xffffffff ;  /* 0xffffffff00057882 */ /* 0x000fe20000000000 */
[----:B------:R-:W-:Y:S02]  /*36c0*/  ISETP.NE.AND P0, PT, R16, 0x65, PT ;  /* 0x000000651000780c */ /* 0x000fe40003f05270 */
[----:B------:R-:W-:Y:S11]  /*36d0*/  BRA.DIV UR5, `(.L_x_212) ;  /* 0x0000007a056c7947 */ /* 0x000ff6000b800000 */
[----:B------:R-:W-:Y:S01]  /*36e0*/  VOTE.ANY R18, PT, !P0 ;  /* 0x0000000000127806 */ /* 0x000fe200040e0100 */
[----:B------:R-:W-:-:S03]  /*36f0*/  VIADD R21, R21, 0xffffffe0 ;  /* 0xffffffe015157836 */ /* 0x000fc60000000000 */
[----:B------:R-:W-:-:S05]  /*3700*/  LOP3.LUT R18, R18, 0x80000000, R59, 0xec, !PT ;  /* 0x8000000012127812 */ /* 0x000fca00078eec3b */
[----:B------:R-:W-:-:S05]  /*3710*/  VIADD R13, R18, 0xffffffff ;  /* 0xffffffff120d7836 */ /* 0x000fca0000000000 */
[----:B------:R-:W-:-:S04]  /*3720*/  LOP3.LUT R13, R18, R13, RZ, 0xc, !PT ;  /* 0x0000000d120d7212 */ /* 0x000fc800078e0cff */
        /* <DEDUP_REMOVED lines=23> */
.L_x_399:
[----:B------:R-:W-:Y:S05]  /*38a0*/  @P0 BRA `(.L_x_213) ;  /* 0xfffffff800e00947 */ /* 0x000fea000383ffff */
.L_x_207:
[----:B------:R-:W-:Y:S02]  /*38b0*/  ISETP.NE.AND P1, PT, R20, RZ, PT ;  /* 0x000000ff1400720c */ /* 0x000fe40003f25270 */
[----:B------:R-:W-:-:S11]  /*38c0*/  ISETP.NE.AND P0, PT, R58, RZ, PT ;  /* 0x000000ff3a00720c */ /* 0x000fd60003f05270 */
[----:B------:R-:W0:Y:S01]  /*38d0*/  @!P1 S2R R13, SR_CgaCtaId ;  /* 0x00000000000d9919 */ /* 0x000e220000008800 */
[----:B------:R-:W-:Y:S01]  /*38e0*/  @!P1 MOV R12, 0x400 ;  /* 0x00000400000c9802 */ /* 0x000fe20000000f00 */
[----:B------:R-:W-:Y:S01]  /*38f0*/  @!P1 IMAD.IADD R23, R23, 0x1, R48 ;  /* 0x0000000117179824 */ /* 0x000fe200078e0230 */
[----:B------:R-:W-:Y:S01]  /*3900*/  @!P0 MOV R16, 0x400 ;  /* 0x0000040000108802 */ /* 0x000fe20000000f00 */
[----:B------:R-:W1:Y:S01]  /*3910*/  @!P0 S2R R17, SR_CgaCtaId ;  /* 0x0000000000118919 */ /* 0x000e620000008800 */
[----:B------:R-:W-:-:S05]  /*3920*/  @!P1 IMAD.MOV.U32 R22, RZ, RZ, 0x65 ;  /* 0x00000065ff169424 */ /* 0x000fca00078e00ff */
[----:B------:R2:W-:Y:S01]  /*3930*/  @!P1 ST.E.64.STRONG.GPU desc[UR8][R14.64+0x100], R22 ;  /* 0x000100160e009985 */ /* 0x0005e2000c10fb08 */
[----:B0-----:R-:W-:Y:S01]  /*3940*/  @!P1 LEA R12, R13, R12, 0x18 ;  /* 0x0000000c0d0c9211 */ /* 0x001fe200078ec0ff */
[----:B------:R-:W-:Y:S02]  /*3950*/  IMAD.MOV.U32 R13, RZ, RZ, R57 ;  /* 0x000000ffff0d7224 */ /* 0x000fe400078e0039 */
[----:B------:R-:W-:Y:S01]  /*3960*/  @!P0 IMAD.MOV.U32 R13, RZ, RZ, R48 ;  /* 0x000000ffff0d8224 */ /* 0x000fe200078e0030 */
[----:B-1----:R-:W-:Y:S01]  /*3970*/  @!P0 LEA R17, R17, R16, 0x18 ;  /* 0x0000001011118211 */ /* 0x002fe200078ec0ff */
[----:B------:R2:W-:Y:S04]  /*3980*/  @!P1 STS [R12+0x68], R23 ;  /* 0x000068170c009388 */ /* 0x0005e80000000800 */
[----:B------:R2:W-:Y:S04]  /*3990*/  @!P1 STS [R12+0x64], R48 ;  /* 0x000064300c009388 */ /* 0x0005e80000000800 */
[----:B------:R2:W-:Y:S02]  /*39a0*/  @!P0 STS [R17+0x50], R48 ;  /* 0x0000503011008388 */ /* 0x0005e40000000800 */
.L_x_201:
[----:B------:R-:W-:Y:S05]  /*39b0*/  WARPSYNC.ALL ;  /* 0x0000000000007948 */ /* 0x000fea0003800000 */
[----:B------:R-:W0:Y:S08]  /*39c0*/  S2UR UR5, SR_CgaCtaId ;  /* 0x00000000000579c3 */ /* 0x000e300000008800 */
[----:B------:R-:W-:Y:S01]  /*39d0*/  BAR.SYNC.DEFER_BLOCKING 0x0 ;  /* 0x0000000000007b1d */ /* 0x000fe20000010000 */
[----:B------:R-:W-:-:S02]  /*39e0*/  ISETP.NE.AND P2, PT, R33, RZ, PT ;  /* 0x000000ff2100720c */ /* 0x000fc40003f45270 */
[----:B------:R-:W-:Y:S02]  /*39f0*/  ISETP.NE.AND P1, PT, R34, RZ, PT ;  /* 0x000000ff2200720c */ /* 0x000fe40003f25270 */
[----:B------:R-:W-:Y:S01]  /*3a00*/  ISETP.NE.AND P0, PT, R20, RZ, PT ;  /* 0x000000ff1400720c */ /* 0x000fe20003f05270 */
[----:B------:R-:W-:Y:S01]  /*3a10*/  UMOV UR4, 0x400 ;  /* 0x0000040000047882 */ /* 0x000fe20000000000 */
[----:B------:R-:W-:Y:S02]  /*3a20*/  SEL R18, RZ, 0x1, !P1 ;  /* 0x00000001ff127807 */ /* 0x000fe40004800000 */
[----:B------:R-:W-:Y:S02]  /*3a30*/  ISETP.NE.AND P3, PT, R32, RZ, PT ;  /* 0x000000ff2000720c */ /* 0x000fe40003f65270 */
[----:B------:R-:W-:Y:S01]  /*3a40*/  ISETP.NE.AND P4, PT, R10, RZ, PT ;  /* 0x000000ff0a00720c */ /* 0x000fe20003f85270 */
[----:B------:R-:W-:Y:S02]  /*3a50*/  VIADD R16, R18, 0x1 ;  /* 0x0000000112107836 */ /* 0x000fe40000000000 */
[----:B------:R-:W-:Y:S01]  /*3a60*/  @!P2 IMAD.MOV R16, RZ, RZ, R18 ;  /* 0x000000ffff10a224 */ /* 0x000fe200078e0212 */
[----:B------:R-:W-:Y:S01]  /*3a70*/  ISETP.NE.AND P2, PT, R31, RZ, PT ;  /* 0x000000ff1f00720c */ /* 0x000fe20003f45270 */
[----:B0-----:R-:W-:-:S09]  /*3a80*/  ULEA UR4, UR5, UR4, 0x18 ;  /* 0x0000000405047291 */ /* 0x001fd2000f8ec0ff */
[----:B--2---:R-:W0:Y:S04]  /*3a90*/  LDS R12, [UR4+0x50] ;  /* 0x00005004ff0c7984 */ /* 0x004e280008000800 */
[----:B------:R-:W1:Y:S04]  /*3aa0*/  LDS R19, [UR4+0x6c] ;  /* 0x00006c04ff137984 */ /* 0x000e680008000800 */
[----:B------:R-:W2:Y:S01]  /*3ab0*/  LDS R21, [UR4+0x64] ;  /* 0x00006404ff157984 */ /* 0x000ea20008000800 */
[----:B0-----:R-:W-:Y:S02]  /*3ac0*/  SEL R12, R12, RZ, P0 ;  /* 0x000000ff0c0c7207 */ /* 0x001fe40000000000 */
[----:B-1----:R-:W-:-:S03]  /*3ad0*/  ISETP.GT.AND P0, PT, R19, 0x200, PT ;  /* 0x000002001300780c */ /* 0x002fc60003f04270 */
[----:B------:R-:W-:-:S04]  /*3ae0*/  IMAD.IADD R23, R12, 0x1, R13 ;  /* 0x000000010c177824 */ /* 0x000fc800078e020d */
[----:B------:R-:W-:Y:S02]  /*3af0*/  IMAD.IADD R16, R23, 0x1, R16 ;  /* 0x0000000117107824 */ /* 0x000fe400078e0210 */
[--C-:B------:R-:W-:Y:S02]  /*3b00*/  IMAD.IADD R12, R7, 0x1, R23.reuse ;  /* 0x00000001070c7824 */ /* 0x100fe400078e0217 */
[----:B------:R-:W-:Y:S02]  /*3b10*/  VIADD R7, R16, 0x1 ;  /* 0x0000000110077836 */ /* 0x000fe40000000000 */
[----:B------:R-:W-:Y:S02]  /*3b20*/  IMAD.IADD R0, R0, 0x1, R23 ;  /* 0x0000000100007824 */ /* 0x000fe400078e0217 */
[----:B------:R-:W-:Y:S02]  /*3b30*/  @!P3 IMAD.MOV R7, RZ, RZ, R16 ;  /* 0x000000ffff07b224 */ /* 0x000fe400078e0210 */
[----:B------:R-:W-:-:S02]  /*3b40*/  VIADD R14, R0, 0x1 ;  /* 0x00000001000e7836 */ /* 0x000fc40000000000 */
[----:B------:R-:W-:Y:S02]  /*3b50*/  VIADD R13, R7, 0x1 ;  /* 0x00000001070d7836 */ /* 0x000fe40000000000 */
[--C-:B------:R-:W-:Y:S02]  /*3b60*/  IMAD.IADD R8, R8, 0x1, R23.reuse ;  /* 0x0000000108087824 */ /* 0x100fe400078e0217 */
[--C-:B------:R-:W-:Y:S02]  /*3b70*/  IMAD.IADD R6, R6, 0x1, R23.reuse ;  /* 0x0000000106067824 */ /* 0x100fe400078e0217 */
[--C-:B------:R-:W-:Y:S02]  /*3b80*/  IMAD.IADD R5, R5, 0x1, R23.reuse ;  /* 0x0000000105057824 */ /* 0x100fe400078e0217 */
[--C-:B------:R-:W-:Y:S02]  /*3b90*/  IMAD.IADD R4, R4, 0x1, R23.reuse ;  /* 0x0000000104047824 */ /* 0x100fe400078e0217 */
[----:B------:R-:W-:-:S02]  /*3ba0*/  IMAD.IADD R15, R3, 0x1, R23 ;  /* 0x00000001030f7824 */ /* 0x000fc400078e0217 */
[--C-:B------:R-:W-:Y:S02]  /*3bb0*/  IMAD.IADD R17, R2, 0x1, R23.reuse ;  /* 0x0000000102117824 */ /* 0x100fe400078e0217 */
[----:B------:R-:W-:Y:S02]  /*3bc0*/  IMAD.IADD R45, R18, 0x1, R23 ;  /* 0x00000001122d7824 */ /* 0x000fe400078e0217 */
[----:B------:R-:W-:Y:S02]  /*3bd0*/  @!P4 IMAD.MOV R14, RZ, RZ, R0 ;  /* 0x000000ffff0ec224 */ /* 0x000fe400078e0200 */
[----:B------:R-:W-:Y:S01]  /*3be0*/  @!P2 IMAD.MOV R13, RZ, RZ, R7 ;  /* 0x000000ffff0da224 */ /* 0x000fe200078e0207 */
[----:B--2---:R-:W-:Y:S06]  /*3bf0*/  @P0 BRA `(.L_x_214) ;  /* 0x0000000c00440947 */ /* 0x004fec0003800000 */
[----:B------:R-:W0:Y:S01]  /*3c00*/  LDCU.U8 UR4, c[0x0][0x3b8] ;  /* 0x00007700ff0477ac */ /* 0x000e220008000000 */
[----:B------:R-:W-:Y:S04]  /*3c10*/  BSSY.RECONVERGENT B0, `(.L_x_215) ;  /* 0x000000d000007945 */ /* 0x000fe80003800200 */
[----:B------:R-:W-:Y:S05]  /*3c20*/  @!P1 BRA `(.L_x_216) ;  /* 0x00000000002c9947 */ /* 0x000fea0003800000 */
[----:B0-----:R-:W-:Y:S01]  /*3c30*/  UISETP.NE.AND UP0, UPT, UR4, URZ, UPT ;  /* 0x000000ff0400728c */ /* 0x001fe2000bf05270 */
[----:B------:R-:W-:Y:S01]  /*3c40*/  CS2R R2, SRZ ;  /* 0x0000000000027805 */ /* 0x000fe2000001ff00 */
[----:B------:R-:W0:Y:S07]  /*3c50*/  LDCU.64 UR6, c[0x0][0x390] ;  /* 0x00007200ff0677ac */ /* 0x000e2e0008000a00 */
[----:B------:R-:W-:Y:S05]  /*3c60*/  BRA.U UP0, `(.L_x_217) ;  /* 0x0000000100087547 */ /* 0x000fea000b800000 */
[----:B------:R-:W1:Y:S02]  /*3c70*/  LDC.64 R2, c[0x0][0x3d0] ;  /* 0x0000f400ff027b82 */ /* 0x000e640000000a00 */
[----:B-1----:R-:W5:Y:S02]  /*3c80*/  LDG.E.64 R2, desc[UR8][R2.64] ;  /* 0x0000000802027981 */ /* 0x002f64000c1e1b00 */
.L_x_217:
[----:B-----5:R-:W-:-:S04]  /*3c90*/  IADD3 R18, P0, PT, R23, R2, RZ ;  /* 0x0000000217127210 */ /* 0x020fc80007f1e0ff */
[----:B------:R-:W-:Y:S02]  /*3ca0*/  LEA.HI.X.SX32 R3, R23, R3, 0x1, P0 ;  /* 0x0000000317037211 */ /* 0x000fe400000f0eff */
[----:B0-----:R-:W-:-:S04]  /*3cb0*/  LEA R2, P0, R18, UR6, 0x2 ;  /* 0x0000000612027c11 */ /* 0x001fc8000f8010ff */
[----:B------:R-:W-:-:S05]  /*3cc0*/  LEA.HI.X R3, R18, UR7, R3, 0x2, P0 ;  /* 0x0000000712037c11 */ /* 0x000fca00080f1403 */
[----:B------:R1:W-:Y:S04]  /*3cd0*/  STG.E desc[UR8][R2.64], R56 ;  /* 0x0000003802007986 */ /* 0x0003e8000c101908 */
.L_x_216:
[----:B0-----:R-:W-:Y:S05]  /*3ce0*/  BSYNC.RECONVERGENT B0 ;  /* 0x0000000000007941 */ /* 0x001fea0003800200 */
.L_x_215:
[----:B------:R-:W-:Y:S01]  /*3cf0*/  ISETP.NE.AND P0, PT, R33, RZ, PT ;  /* 0x000000ff2100720c */ /* 0x000fe20003f05270 */
[----:B------:R-:W-:-:S12]  /*3d00*/  BSSY.RECONVERGENT B0, `(.L_x_218) ;  /* 0x000000d000007945 */ /* 0x000fd80003800200 */
[----:B------:R-:W-:Y:S05]  /*3d10*/  @!P0 BRA `(.L_x_219) ;  /* 0x00000000002c8947 */ /* 0x000fea0003800000 */
[----:B------:R-:W-:Y:S01]  /*3d20*/  UISETP.NE.AND UP0, UPT, UR4, URZ, UPT ;  /* 0x000000ff0400728c */ /* 0x000fe2000bf05270 */
[----:B-1----:R-:W-:Y:S01]  /*3d30*/  CS2R R2, SRZ ;  /* 0x0000000000027805 */ /* 0x002fe2000001ff00 */
[----:B------:R-:W0:Y:S07]  /*3d40*/  LDCU.64 UR6, c[0x0][0x390] ;  /* 0x00007200ff0677ac */ /* 0x000e2e0008000a00 */
[----:B------:R-:W-:Y:S05]  /*3d50*/  BRA.U UP0, `(.L_x_220) ;  /* 0x0000000100087547 */ /* 0x000fea000b800000 */
[----:B------:R-:W1:Y:S02]  /*3d60*/  LDC.64 R2, c[0x0][0x3d0] ;  /* 0x0000f400ff027b82 */ /* 0x000e640000000a00 */
[----:B-1----:R-:W5:Y:S02]  /*3d70*/  LDG.E.64 R2, desc[UR8][R2.64] ;  /* 0x0000000802027981 */ /* 0x002f64000c1e1b00 */
.L_x_220:
[----:B-----5:R-:W-:-:S04]  /*3d80*/  IADD3 R18, P0, PT, R45, R2, RZ ;  /* 0x000000022d127210 */ /* 0x020fc80007f1e0ff */
[----:B------:R-:W-:Y:S02]  /*3d90*/  LEA.HI.X.SX32 R3, R45, R3, 0x1, P0 ;  /* 0x000000032d037211 */ /* 0x000fe400000f0eff */
[----:B0-----:R-:W-:-:S04]  /*3da0*/  LEA R2, P0, R18, UR6, 0x2 ;  /* 0x0000000612027c11 */ /* 0x001fc8000f8010ff */
[----:B------:R-:W-:-:S05]  /*3db0*/  LEA.HI.X R3, R18, UR7, R3, 0x2, P0 ;  /* 0x0000000712037c11 */ /* 0x000fca00080f1403 */
[----:B------:R0:W-:Y:S04]  /*3dc0*/  STG.E desc[UR8][R2.64], R55 ;  /* 0x0000003702007986 */ /* 0x0001e8000c101908 */
.L_x_219:
[----:B------:R-:W-:Y:S05]  /*3dd0*/  BSYNC.RECONVERGENT B0 ;  /* 0x0000000000007941 */ /* 0x000fea0003800200 */
.L_x_218:
[----:B------:R-:W-:Y:S01]  /*3de0*/  ISETP.NE.AND P0, PT, R32, RZ, PT ;  /* 0x000000ff2000720c */ /* 0x000fe20003f05270 */
[----:B------:R-:W-:-:S12]  /*3df0*/  BSSY.RECONVERGENT B0, `(.L_x_221) ;  /* 0x000000d000007945 */ /* 0x000fd80003800200 */
[----:B------:R-:W-:Y:S05]  /*3e00*/  @!P0 BRA `(.L_x_222) ;  /* 0x00000000002c8947 */ /* 0x000fea0003800000 */
[----:B------:R-:W-:Y:S01]  /*3e10*/  UISETP.NE.AND UP0, UPT, UR4, URZ, UPT ;  /* 0x000000ff0400728c */ /* 0x000fe2000bf05270 */
[----:B01----:R-:W-:Y:S01]  /*3e20*/  CS2R R2, SRZ ;  /* 0x0000000000027805 */ /* 0x003fe2000001ff00 */
[----:B------:R-:W0:Y:S07]  /*3e30*/  LDCU.64 UR6, c[0x0][0x390] ;  /* 0x00007200ff0677ac */ /* 0x000e2e0008000a00 */
[----:B------:R-:W-:Y:S05]  /*3e40*/  BRA.U UP0, `(.L_x_223) ;  /* 0x0000000100087547 */ /* 0x000fea000b800000 */
[----:B------:R-:W1:Y:S02]  /*3e50*/  LDC.64 R2, c[0x0][0x3d0] ;  /* 0x0000f400ff027b82 */ /* 0x000e640000000a00 */
[----:B-1----:R-:W5:Y:S02]  /*3e60*/  LDG.E.64 R2, desc[UR8][R2.64] ;  /* 0x0000000802027981 */ /* 0x002f64000c1e1b00 */
.L_x_223:
[----:B-----5:R-:W-:-:S04]  /*3e70*/  IADD3 R18, P0, PT, R16, R2, RZ ;  /* 0x0000000210127210 */ /* 0x020fc80007f1e0ff */
[----:B------:R-:W-:Y:S02]  /*3e80*/  LEA.HI.X.SX32 R3, R16, R3, 0x1, P0 ;  /* 0x0000000310037211 */ /* 0x000fe400000f0eff */
[----:B0-----:R-:W-:-:S04]  /*3e90*/  LEA R2, P0, R18, UR6, 0x2 ;  /* 0x0000000612027c11 */ /* 0x001fc8000f8010ff */
[----:B------:R-:W-:-:S05]  /*3ea0*/  LEA.HI.X R3, R18, UR7, R3, 0x2, P0 ;  /* 0x0000000712037c11 */ /* 0x000fca00080f1403 */
[----:B------:R2:W-:Y:S04]  /*3eb0*/  STG.E desc[UR8][R2.64], R54 ;  /* 0x0000003602007986 */ /* 0x0005e8000c101908 */
.L_x_222:
[----:B------:R-:W-:Y:S05]  /*3ec0*/  BSYNC.RECONVERGENT B0 ;  /* 0x0000000000007941 */ /* 0x000fea0003800200 */
.L_x_221:
[----:B------:R-:W-:Y:S01]  /*3ed0*/  ISETP.NE.AND P0, PT, R31, RZ, PT ;  /* 0x000000ff1f00720c */ /* 0x000fe20003f05270 */
[----:B------:R-:W-:-:S12]  /*3ee0*/  BSSY.RECONVERGENT B0, `(.L_x_224) ;  /* 0x000000d000007945 */ /* 0x000fd80003800200 */
[----:B------:R-:W-:Y:S05]  /*3ef0*/  @!P0 BRA `(.L_x_225) ;  /* 0x00000000002c8947 */ /* 0x000fea0003800000 */
[----:B------:R-:W-:Y:S01]  /*3f00*/  UISETP.NE.AND UP0, UPT, UR4, URZ, UPT ;  /* 0x000000ff0400728c */ /* 0x000fe2000bf05270 */
[----:B012---:R-:W-:Y:S01]  /*3f10*/  CS2R R2, SRZ ;  /* 0x0000000000027805 */ /* 0x007fe2000001ff00 */
[----:B------:R-:W0:Y:S07]  /*3f20*/  LDCU.64 UR6, c[0x0][0x390] ;  /* 0x00007200ff0677ac */ /* 0x000e2e0008000a00 */
[----:B------:R-:W-:Y:S05]  /*3f30*/  BRA.U UP0, `(.L_x_226) ;  /* 0x0000000100087547 */ /* 0x000fea000b800000 */
[----:B------:R-:W1:Y:S02]  /*3f40*/  LDC.64 R2, c[0x0][0x3d0] ;  /* 0x0000f400ff027b82 */ /* 0x000e640000000a00 */
[----:B-1----:R-:W5:Y:S02]  /*3f50*/  LDG.E.64 R2, desc[UR8][R2.64] ;  /* 0x0000000802027981 */ /* 0x002f64000c1e1b00 */
.L_x_226:
[----:B-----5:R-:W-:-:S04]  /*3f60*/  IADD3 R16, P0, PT, R7, R2, RZ ;  /* 0x0000000207107210 */ /* 0x020fc80007f1e0ff */
[----:B------:R-:W-:Y:S02]  /*3f70*/  LEA.HI.X.SX32 R3, R7, R3, 0x1, P0 ;  /* 0x0000000307037211 */ /* 0x000fe400000f0eff */
[----:B0-----:R-:W-:-:S04]  /*3f80*/  LEA R2, P0, R16, UR6, 0x2 ;  /* 0x0000000610027c11 */ /* 0x001fc8000f8010ff */
[----:B------:R-:W-:-:S05]  /*3f90*/  LEA.HI.X R3, R16, UR7, R3, 0x2, P0 ;  /* 0x0000000710037c11 */ /* 0x000fca00080f1403 */
[----:B------:R3:W-:Y:S04]  /*3fa0*/  STG.E desc[UR8][R2.64], R53 ;  /* 0x0000003502007986 */ /* 0x0007e8000c101908 */
.L_x_225:
[----:B------:R-:W-:Y:S05]  /*3fb0*/  BSYNC.RECONVERGENT B0 ;  /* 0x0000000000007941 */ /* 0x000fea0003800200 */
.L_x_224:
[----:B------:R-:W-:Y:S01]  /*3fc0*/  ISETP.NE.AND P0, PT, R30, RZ, PT ;  /* 0x000000ff1e00720c */ /* 0x000fe20003f05270 */
[----:B------:R-:W-:-:S12]  /*3fd0*/  BSSY.RECONVERGENT B0, `(.L_x_227) ;  /* 0x000000d000007945 */ /* 0x000fd80003800200 */
[----:B------:R-:W-:Y:S05]  /*3fe0*/  @!P0 BRA `(.L_x_228) ;  /* 0x00000000002c8947 */ /* 0x000fea0003800000 */
[----:B------:R-:W-:Y:S01]  /*3ff0*/  UISETP.NE.AND UP0, UPT, UR4, URZ, UPT ;  /* 0x000000ff0400728c */ /* 0x000fe2000bf05270 */
[----:B0123--:R-:W-:Y:S01]  /*4000*/  CS2R R2, SRZ ;  /* 0x0000000000027805 */ /* 0x00ffe2000001ff00 */
[----:B------:R-:W0:Y:S07]  /*4010*/  LDCU.64 UR6, c[0x0][0x390] ;  /* 0x00007200ff0677ac */ /* 0x000e2e0008000a00 */
[----:B------:R-:W-:Y:S05]  /*4020*/  BRA.U UP0, `(.L_x_229) ;  /* 0x0000000100087547 */ /* 0x000fea000b800000 */
[----:B------:R-:W1:Y:S02]  /*4030*/  LDC.64 R2, c[0x0][0x3d0] ;  /* 0x0000f400ff027b82 */ /* 0x000e640000000a00 */
[----:B-1----:R-:W5:Y:S02]  /*4040*/  LDG.E.64 R2, desc[UR8][R2.64] ;  /* 0x0000000802027981 */ /* 0x002f64000c1e1b00 */
.L_x_229:
[----:B-----5:R-:W-:-:S04]  /*4050*/  IADD3 R7, P0, PT, R13, R2, RZ ;  /* 0x000000020d077210 */ /* 0x020fc80007f1e0ff */
[----:B------:R-:W-:Y:S02]  /*4060*/  LEA.HI.X.SX32 R16, R13, R3, 0x1, P0 ;  /* 0x000000030d107211 */ /* 0x000fe400000f0eff */
[----:B0-----:R-:W-:-:S04]  /*4070*/  LEA R2, P0, R7, UR6, 0x2 ;  /* 0x0000000607027c11 */ /* 0x001fc8000f8010ff */
[----:B------:R-:W-:-:S05]  /*4080*/  LEA.HI.X R3, R7, UR7, R16, 0x2, P0 ;  /* 0x0000000707037c11 */ /* 0x000fca00080f1410 */
[----:B------:R4:W-:Y:S04]  /*4090*/  STG.E desc[UR8][R2.64], R52 ;  /* 0x0000003402007986 */ /* 0x0009e8000c101908 */
.L_x_228:
[----:B------:R-:W-:Y:S05]  /*40a0*/  BSYNC.RECONVERGENT B0 ;  /* 0x0000000000007941 */ /* 0x000fea0003800200 */
.L_x_227:
[----:B------:R-:W-:Y:S01]  /*40b0*/  ISETP.NE.AND P0, PT, R29, RZ, PT ;  /* 0x000000ff1d00720c */ /* 0x000fe20003f05270 */
[----:B------:R-:W-:-:S12]  /*40c0*/  BSSY.RECONVERGENT B0, `(.L_x_230) ;  /* 0x000000d000007945 */ /* 0x000fd80003800200 */
[----:B------:R-:W-:Y:S05]  /*40d0*/  @!P0 BRA `(.L_x_231) ;  /* 0x00000000002c8947 */ /* 0x000fea0003800000 */
[----:B------:R-:W-:Y:S01]  /*40e0*/  UISETP.NE.AND UP0, UPT, UR4, URZ, UPT ;  /* 0x000000ff0400728c */ /* 0x000fe2000bf05270 */
[----:B01234-:R-:W-:Y:S01]  /*40f0*/  CS2R R2, SRZ ;  /* 0x0000000000027805 */ /* 0x01ffe2000001ff00 */
[----:B------:R-:W0:Y:S07]  /*4100*/  LDCU.64 UR6, c[0x0][0x390] ;  /* 0x00007200ff0677ac */ /* 0x000e2e0008000a00 */
[----:B------:R-:W-:Y:S05]  /*4110*/  BRA.U UP0, `(.L_x_232) ;  /* 0x0000000100087547 */ /* 0x000fea000b800000 */
[----:B------:R-:W1:Y:S02]  /*4120*/  LDC.64 R2, c[0x0][0x3d0] ;  /* 0x0000f400ff027b82 */ /* 0x000e640000000a00 */
[----:B-1----:R-:W5:Y:S02]  /*4130*/  LDG.E.64 R2, desc[UR8][R2.64] ;  /* 0x0000000802027981 */ /* 0x002f64000c1e1b00 */
.L_x_232:
[----:B-----5:R-:W-:-:S04]  /*4140*/  IADD3 R7, P0, PT, R8, R2, RZ ;  /* 0x0000000208077210 */ /* 0x020fc80007f1e0ff */
[----:B------:R-:W-:Y:S02]  /*4150*/  LEA.HI.X.SX32 R8, R8, R3, 0x1, P0 ;  /* 0x0000000308087211 */ /* 0x000fe400000f0eff */
[----:B0-----:R-:W-:-:S04]  /*4160*/  LEA R2, P0, R7, UR6, 0x2 ;  /* 0x0000000607027c11 */ /* 0x001fc8000f8010ff */
[----:B------:R-:W-:-:S05]  /*4170*/  LEA.HI.X R3, R7, UR7, R8, 0x2, P0 ;  /* 0x0000000707037c11 */ /* 0x000fca00080f1408 */
[----:B------:R0:W-:Y:S04]  /*4180*/  STG.E desc[UR8][R2.64], R44 ;  /* 0x0000002c02007986 */ /* 0x0001e8000c101908 */
.L_x_231:
[----:B------:R-:W-:Y:S05]  /*4190*/  BSYNC.RECONVERGENT B0 ;  /* 0x0000000000007941 */ /* 0x000fea0003800200 */
.L_x_230:
        /* <DEDUP_REMOVED lines=9> */
.L_x_235:
[----:B-----5:R-:W-:-:S04]  /*4230*/  IADD3 R7, P0, PT, R12, R2, RZ ;  /* 0x000000020c077210 */ /* 0x020fc80007f1e0ff */
[----:B------:R-:W-:Y:S02]  /*4240*/  LEA.HI.X.SX32 R12, R12, R3, 0x1, P0 ;  /* 0x000000030c0c7211 */ /* 0x000fe400000f0eff */
[----:B0-----:R-:W-:-:S04]  /*4250*/  LEA R2, P0, R7, UR6, 0x2 ;  /* 0x0000000607027c11 */ /* 0x001fc8000f8010ff */
[----:B------:R-:W-:-:S05]  /*4260*/  LEA.HI.X R3, R7, UR7, R12, 0x2, P0 ;  /* 0x0000000707037c11 */ /* 0x000fca00080f140c */
[----:B------:R0:W-:Y:S04]  /*4270*/  STG.E desc[UR8][R2.64], R43 ;  /* 0x0000002b02007986 */ /* 0x0001e8000c101908 */
.L_x_234:
[----:B------:R-:W-:Y:S05]  /*4280*/  BSYNC.RECONVERGENT B0 ;  /* 0x0000000000007941 */ /* 0x000fea0003800200 */
.L_x_233:
        /* <DEDUP_REMOVED lines=9> */
.L_x_238:
[----:B-----5:R-:W-:-:S04]  /*4320*/  IADD3 R7, P0, PT, R6, R2, RZ ;  /* 0x0000000206077210 */ /* 0x020fc80007f1e0ff */
[----:B------:R-:W-:Y:S02]  /*4330*/  LEA.HI.X.SX32 R6, R6, R3, 0x1, P0 ;  /* 0x0000000306067211 */ /* 0x000fe400000f0eff */
[----:B0-----:R-:W-:-:S04]  /*4340*/  LEA R2, P0, R7, UR6, 0x2 ;  /* 0x0000000607027c11 */ /* 0x001fc8000f8010ff */
[----:B------:R-:W-:-:S05]  /*4350*/  LEA.HI.X R3, R7, UR7, R6, 0x2, P0 ;  /* 0x0000000707037c11 */ /* 0x000fca00080f1406 */
[----:B------:R0:W-:Y:S04]  /*4360*/  STG.E desc[UR8][R2.64], R42 ;  /* 0x0000002a02007986 */ /* 0x0001e8000c101908 */
.L_x_237:
[----:B------:R-:W-:Y:S05]  /*4370*/  BSYNC.RECONVERGENT B0 ;  /* 0x0000000000007941 */ /* 0x000fea0003800200 */
.L_x_236:
        /* <DEDUP_REMOVED lines=9> */
.L_x_241:
[----:B-----5:R-:W-:-:S04]  /*4410*/  IADD3 R6, P0, PT, R5, R2, RZ ;  /* 0x0000000205067210 */ /* 0x020fc80007f1e0ff */
[----:B------:R-:W-:Y:S02]  /*4420*/  LEA.HI.X.SX32 R3, R5, R3, 0x1, P0 ;  /* 0x0000000305037211 */ /* 0x000fe400000f0eff */
[----:B0-----:R-:W-:-:S04]  /*4430*/  LEA R2, P0, R6, UR6, 0x2 ;  /* 0x0000000606027c11 */ /* 0x001fc8000f8010ff */
[----:B------:R-:W-:-:S05]  /*4440*/  LEA.HI.X R3, R6, UR7, R3, 0x2, P0 ;  /* 0x0000000706037c11 */ /* 0x000fca00080f1403 */
[----:B------:R0:W-:Y:S04]  /*4450*/  STG.E desc[UR8][R2.64], R41 ;  /* 0x0000002902007986 */ /* 0x0001e8000c101908 */
.L_x_240:
[----:B------:R-:W-:Y:S05]  /*4460*/  BSYNC.RECONVERGENT B0 ;  /* 0x0000000000007941 */ /* 0x000fea0003800200 */
.L_x_239:
        /* <DEDUP_REMOVED lines=9> */
.L_x_244:
[----:B-----5:R-:W-:-:S04]  /*4500*/  IADD3 R5, P0, PT, R4, R2, RZ ;  /* 0x0000000204057210 */ /* 0x020fc80007f1e0ff */
[----:B------:R-:W-:Y:S02]  /*4510*/  LEA.HI.X.SX32 R4, R4, R3, 0x1, P0 ;  /* 0x0000000304047211 */ /* 0x000fe400000f0eff */
[----:B0-----:R-:W-:-:S04]  /*4520*/  LEA R2, P0, R5, UR6, 0x2 ;  /* 0x0000000605027c11 */ /* 0x001fc8000f8010ff */
[----:B------:R-:W-:-:S05]  /*4530*/  LEA.HI.X R3, R5, UR7, R4, 0x2, P0 ;  /* 0x0000000705037c11 */ /* 0x000fca00080f1404 */
[----:B------:R0:W-:Y:S04]  /*4540*/  STG.E desc[UR8][R2.64], R40 ;  /* 0x0000002802007986 */ /* 0x0001e8000c101908 */
.L_x_243:
[----:B------:R-:W-:Y:S05]  /*4550*/  BSYNC.RECONVERGENT B0 ;  /* 0x0000000000007941 */ /* 0x000fea0003800200 */
.L_x_242:
        /* <DEDUP_REMOVED lines=9> */
.L_x_247:
[----:B-----5:R-:W-:-:S04]  /*45f0*/  IADD3 R4, P0, PT, R15, R2, RZ ;  /* 0x000000020f047210 */ /* 0x020fc80007f1e0ff */
[----:B------:R-:W-:Y:S02]  /*4600*/  LEA.HI.X.SX32 R3, R15, R3, 0x1, P0 ;  /* 0x000000030f037211 */ /* 0x000fe400000f0eff */
[----:B0-----:R-:W-:-:S04]  /*4610*/  LEA R2, P0, R4, UR6, 0x2 ;  /* 0x0000000604027c11 */ /* 0x001fc8000f8010ff */
[----:B------:R-:W-:-:S05]  /*4620*/  LEA.HI.X R3, R4, UR7, R3, 0x2, P0 ;  /* 0x0000000704037c11 */ /* 0x000fca00080f1403 */
[----:B------:R0:W-:Y:S04]  /*4630*/  STG.E desc[UR8][R2.64], R39 ;  /* 0x0000002702007986 */ /* 0x0001e8000c101908 */
.L_x_246:
[----:B------:R-:W-:Y:S05]  /*4640*/  BSYNC.RECONVERGENT B0 ;  /* 0x0000000000007941 */ /* 0x000fea0003800200 */
.L_x_245:
        /* <DEDUP_REMOVED lines=9> */
.L_x_250:
[----:B-----5:R-:W-:-:S04]  /*46e0*/  IADD3 R4, P0, PT, R17, R2, RZ ;  /* 0x0000000211047210 */ /* 0x020fc80007f1e0ff */
[----:B------:R-:W-:Y:S02]  /*46f0*/  LEA.HI.X.SX32 R3, R17, R3, 0x1, P0 ;  /* 0x0000000311037211 */ /* 0x000fe400000f0eff */
[----:B0-----:R-:W-:-:S04]  /*4700*/  LEA R2, P0, R4, UR6, 0x2 ;  /* 0x0000000604027c11 */ /* 0x001fc8000f8010ff */
[----:B------:R-:W-:-:S05]  /*4710*/  LEA.HI.X R3, R4, UR7, R3, 0x2, P0 ;  /* 0x0000000704037c11 */ /* 0x000fca00080f1403 */
[----:B------:R0:W-:Y:S04]  /*4720*/  STG.E desc[UR8][R2.64], R37 ;  /* 0x0000002502007986 */ /* 0x0001e8000c101908 */
.L_x_249:
[----:B------:R-:W-:Y:S05]  /*4730*/  BSYNC.RECONVERGENT B0 ;  /* 0x0000000000007941 */ /* 0x000fea0003800200 */
.L_x_248:
        /* <DEDUP_REMOVED lines=9> */
.L_x_253:
[----:B-----5:R-:W-:-:S04]  /*47d0*/  IADD3 R4, P0, PT, R0, R2, RZ ;  /* 0x0000000200047210 */ /* 0x020fc80007f1e0ff */
[----:B------:R-:W-:Y:S02]  /*47e0*/  LEA.HI.X.SX32 R3, R0, R3, 0x1, P0 ;  /* 0x0000000300037211 */ /* 0x000fe400000f0eff */
[----:B0-----:R-:W-:-:S04]  /*47f0*/  LEA R2, P0, R4, UR6, 0x2 ;  /* 0x0000000604027c11 */ /* 0x001fc8000f8010ff */
[----:B------:R-:W-:-:S05]  /*4800*/  LEA.HI.X R3, R4, UR7, R3, 0x2, P0 ;  /* 0x0000000704037c11 */ /* 0x000fca00080f1403 */
[----:B------:R0:W-:Y:S04]  /*4810*/  STG.E desc[UR8][R2.64], R36 ;  /* 0x0000002402007986 */ /* 0x0001e8000c101908 */
.L_x_252:
[----:B------:R-:W-:Y:S05]  /*4820*/  BSYNC.RECONVERGENT B0 ;  /* 0x0000000000007941 */ /* 0x000fea0003800200 */
.L_x_251:
[----:B------:R-:W-:-:S13]  /*4830*/  ISETP.NE.AND P0, PT, R9, RZ, PT ;  /* 0x000000ff0900720c */ /* 0x000fda0003f05270 */
[----:B------:R-:W-:Y:S05]  /*4840*/  @!P0 EXIT ;  /* 0x000000000000894d */ /* 0x000fea0003800000 */
[----:B------:R-:W-:Y:S01]  /*4850*/  UISETP.NE.AND UP0, UPT, UR4, URZ, UPT ;  /* 0x000000ff0400728c */ /* 0x000fe2000bf05270 */
[----:B01234-:R-:W-:-:S08]  /*4860*/  CS2R R2, SRZ ;  /* 0x0000000000027805 */ /* 0x01ffd0000001ff00 */
[----:B------:R-:W-:Y:S05]  /*4870*/  BRA.U UP0, `(.L_x_254) ;  /* 0x0000000100087547 */ /* 0x000fea000b800000 */
[----:B------:R-:W0:Y:S02]  /*4880*/  LDC.64 R2, c[0x0][0x3d0] ;  /* 0x0000f400ff027b82 */ /* 0x000e240000000a00 */
[----:B0-----:R-:W5:Y:S02]  /*4890*/  LDG.E.64 R2, desc[UR8][R2.64] ;  /* 0x0000000802027981 */ /* 0x001f64000c1e1b00 */
.L_x_254:
[----:B------:R-:W0:Y:S01]  /*48a0*/  LDCU.64 UR4, c[0x0][0x390] ;  /* 0x00007200ff0477ac */ /* 0x000e220008000a00 */
[----:B-----5:R-:W-:-:S04]  /*48b0*/  IADD3 R0, P0, PT, R14, R2, RZ ;  /* 0x000000020e007210 */ /* 0x020fc80007f1e0ff */
[----:B------:R-:W-:Y:S02]  /*48c0*/  LEA.HI.X.SX32 R3, R14, R3, 0x1, P0 ;  /* 0x000000030e037211 */ /* 0x000fe400000f0eff */
[----:B0-----:R-:W-:-:S04]  /*48d0*/  LEA R2, P0, R0, UR4, 0x2 ;  /* 0x0000000400027c11 */ /* 0x001fc8000f8010ff */
[----:B------:R-:W-:-:S05]  /*48e0*/  LEA.HI.X R3, R0, UR5, R3, 0x2, P0 ;  /* 0x0000000500037c11 */ /* 0x000fca00080f1403 */
[----:B------:R-:W-:Y:S01]  /*48f0*/  STG.E desc[UR8][R2.64], R35 ;  /* 0x0000002302007986 */ /* 0x000fe2000c101908 */
[----:B------:R-:W-:Y:S05]  /*4900*/  EXIT ;  /* 0x000000000000794d */ /* 0x000fea0003800000 */
.L_x_214:
[----:B------:R-:W-:Y:S01]  /*4910*/  BAR.SYNC.DEFER_BLOCKING 0x0 ;  /* 0x0000000000007b1d */ /* 0x000fe20000010000 */
[----:B------:R-:W-:Y:S02]  /*4920*/  ISETP.NE.AND P3, PT, R34, RZ, PT ;  /* 0x000000ff2200720c */ /* 0x000fe40003f65270 */
[----:B------:R-:W-:Y:S02]  /*4930*/  ISETP.NE.AND P4, PT, R33, RZ, PT ;  /* 0x000000ff2100720c */ /* 0x000fe40003f85270 */
[----:B------:R-:W-:Y:S02]  /*4940*/  ISETP.NE.AND P5, PT, R32, RZ, PT ;  /* 0x000000ff2000720c */ /* 0x000fe40003fa5270 */
[----:B------:R-:W-:Y:S02]  /*4950*/  ISETP.NE.AND P6, PT, R31, RZ, PT ;  /* 0x000000ff1f00720c */ /* 0x000fe40003fc5270 */
[----:B------:R-:W-:Y:S02]  /*4960*/  ISETP.NE.AND P0, PT, R30, RZ, PT ;  /* 0x000000ff1e00720c */ /* 0x000fe40003f05270 */
[----:B------:R-:W-:-:S02]  /*4970*/  ISETP.NE.AND P1, PT, R29, RZ, PT ;  /* 0x000000ff1d00720c */ /* 0x000fc40003f25270 */
[----:B------:R-:W-:Y:S01]  /*4980*/  ISETP.NE.AND P2, PT, R28, RZ, PT ;  /* 0x000000ff1c00720c */ /* 0x000fe20003f45270 */
[--C-:B------:R-:W-:Y:S02]  /*4990*/  @P3 IMAD.IADD R2, R23, 0x1, -R21.reuse ;  /* 0x0000000117023824 */ /* 0x100fe400078e0a15 */
[--C-:B------:R-:W-:Y:S02]  /*49a0*/  @P4 IMAD.IADD R18, R45, 0x1, -R21.reuse ;  /* 0x000000012d124824 */ /* 0x100fe400078e0a15 */
[--C-:B------:R-:W-:Y:S01]  /*49b0*/  @P5 IMAD.IADD R16, R16, 0x1, -R21.reuse ;  /* 0x0000000110105824 */ /* 0x100fe200078e0a15 */
[----:B------:R-:W-:Y:S01]  /*49c0*/  @P3 LEA R3, R2, UR4, 0x2 ;  /* 0x0000000402033c11 */ /* 0x000fe2000f8e10ff */
[--C-:B------:R-:W-:Y:S01]  /*49d0*/  @P6 IMAD.IADD R2, R7, 0x1, -R21.reuse ;  /* 0x0000000107026824 */ /* 0x100fe200078e0a15 */
[----:B------:R-:W-:Y:S01]  /*49e0*/  @P4 LEA R18, R18, UR4, 0x2 ;  /* 0x0000000412124c11 */ /* 0x000fe2000f8e10ff */
[--C-:B------:R-:W-:Y:S01]  /*49f0*/  @P0 IMAD.IADD R13, R13, 0x1, -R21.reuse ;  /* 0x000000010d0d0824 */ /* 0x100fe200078e0a15 */
[----:B------:R-:W-:Y:S01]  /*4a00*/  @P5 LEA R7, R16, UR4, 0x2 ;  /* 0x0000000410075c11 */ /* 0x000fe2000f8e10ff */
[--C-:B------:R-:W-:Y:S01]  /*4a10*/  @P1 IMAD.IADD R8, R8, 0x1, -R21.reuse ;  /* 0x0000000108081824 */ /* 0x100fe200078e0a15 */
[----:B------:R-:W-:Y:S01]  /*4a20*/  @P6 LEA R2, R2, UR4, 0x2 ;  /* 0x0000000402026c11 */ /* 0x000fe2000f8e10ff */
[----:B------:R-:W-:Y:S01]  /*4a30*/  @P2 IMAD.IADD R12, R12, 0x1, -R21 ;  /* 0x000000010c0c2824 */ /* 0x000fe200078e0a15 */
[----:B-----5:R0:W-:Y:S01]  /*4a40*/  @P3 STS [R3], R56 ;  /* 0x0000003803003388 */ /* 0x0201e20000000800 */
[----:B------:R-:W-:-:S02]  /*4a50*/  @P0 LEA R13, R13, UR4, 0x2 ;  /* 0x000000040d0d0c11 */ /* 0x000fc4000f8e10ff */
[----:B------:R-:W-:Y:S01]  /*4a60*/  ISETP.NE.AND P3, PT, R27, RZ, PT ;  /* 0x000000ff1b00720c */ /* 0x000fe20003f65270 */
[----:B------:R-:W-:Y:S01]  /*4a70*/  @P4 STS [R18], R55 ;  /* 0x0000003712004388 */ /* 0x000fe20000000800 */
[----:B------:R-:W-:Y:S02]  /*4a80*/  @P2 LEA R12, R12, UR4, 0x2 ;  /* 0x000000040c0c2c11 */ /* 0x000fe4000f8e10ff */
[----:B------:R-:W-:Y:S01]  /*4a90*/  ISETP.NE.AND P4, PT, R26, RZ, PT ;  /* 0x000000ff1a00720c */ /* 0x000fe20003f85270 */
[----:B------:R1:W-:Y:S01]  /*4aa0*/  @P5 STS [R7], R54 ;  /* 0x0000003607005388 */ /* 0x0003e20000000800 */
[----:B------:R-:W-:Y:S02]  /*4ab0*/  ISETP.NE.AND P5, PT, R25, RZ, PT ;  /* 0x000000ff1900720c */ /* 0x000fe40003fa5270 */
[----:B0-----:R-:W-:Y:S01]  /*4ac0*/  @P1 LEA R3, R8, UR4, 0x2 ;  /* 0x0000000408031c11 */ /* 0x001fe2000f8e10ff */
[----:B------:R0:W-:Y:S01]  /*4ad0*/  @P6 STS [R2], R53 ;  /* 0x0000003502006388 */ /* 0x0001e20000000800 */
[----:B------:R-:W-:-:S03]  /*4ae0*/  ISETP.NE.AND P6, PT, R24, RZ, PT ;  /* 0x000000ff1800720c */ /* 0x000fc60003fc5270 */
[----:B------:R-:W-:Y:S01]  /*4af0*/  @P0 STS [R13], R52 ;  /* 0x000000340d000388 */ /* 0x000fe20000000800 */
[----:B------:R-:W-:Y:S01]  /*4b00*/  ISETP.NE.AND P0, PT, R11, RZ, PT ;  /* 0x000000ff0b00720c */ /* 0x000fe20003f05270 */
[--C-:B------:R-:W-:Y:S02]  /*4b10*/  @P3 IMAD.IADD R6, R6, 0x1, -R21.reuse ;  /* 0x0000000106063824 */ /* 0x100fe400078e0a15 */
[----:B------:R2:W-:Y:S01]  /*4b20*/  @P1 STS [R3], R44 ;  /* 0x0000002c03001388 */ /* 0x0005e20000000800 */
[----:B------:R-:W-:Y:S01]  /*4b30*/  ISETP.NE.AND P1, PT, R10, RZ, PT ;  /* 0x000000ff0a00720c */ /* 0x000fe20003f25270 */
[--C-:B-1----:R-:W-:Y:S01]  /*4b40*/  @P4 IMAD.IADD R7, R5, 0x1, -R21.reuse ;  /* 0x0000000105074824 */ /* 0x102fe200078e0a15 */
[----:B------:R-:W-:Y:S01]  /*4b50*/  @P3 LEA R5, R6, UR4, 0x2 ;  /* 0x0000000406053c11 */ /* 0x000fe2000f8e10ff */
[----:B------:R-:W-:Y:S01]  /*4b60*/  @P2 STS [R12], R43 ;  /* 0x0000002b0c002388 */ /* 0x000fe20000000800 */
[----:B------:R-:W-:Y:S01]  /*4b70*/  ISETP.NE.AND P2, PT, R9, RZ, PT ;  /* 0x000000ff0900720c */ /* 0x000fe20003f45270 */
[--C-:B------:R-:W-:Y:S01]  /*4b80*/  @P5 IMAD.IADD R4, R4, 0x1, -R21.reuse ;  /* 0x0000000104045824 */ /* 0x100fe200078e0a15 */
[----:B0-----:R-:W-:Y:S01]  /*4b90*/  @P4 LEA R2, R7, UR4, 0x2 ;  /* 0x0000000407024c11 */ /* 0x001fe2000f8e10ff */
[--C-:B------:R-:W-:Y:S01]  /*4ba0*/  @P6 IMAD.IADD R15, R15, 0x1, -R21.reuse ;  /* 0x000000010f0f6824 */ /* 0x100fe200078e0a15 */
[----:B------:R0:W-:Y:S01]  /*4bb0*/  @P3 STS [R5], R42 ;  /* 0x0000002a05003388 */ /* 0x0001e20000000800 */
[----:B------:R-:W-:Y:S01]  /*4bc0*/  @P0 IMAD.IADD R17, R17, 0x1, -R21 ;  /* 0x0000000111110824 */ /* 0x000fe200078e0a15 */
[----:B--2---:R-:W-:-:S02]  /*4bd0*/  @P5 LEA R3, R4, UR4, 0x2 ;  /* 0x0000000404035c11 */ /* 0x004fc4000f8e10ff */
[----:B------:R1:W-:Y:S01]  /*4be0*/  @P4 STS [R2], R41 ;  /* 0x0000002902004388 */ /* 0x0003e20000000800 */
[--C-:B------:R-:W-:Y:S01]  /*4bf0*/  @P1 IMAD.IADD R6, R0, 0x1, -R21.reuse ;  /* 0x0000000100061824 */ /* 0x100fe200078e0a15 */
[----:B------:R-:W-:Y:S02]  /*4c00*/  @P6 LEA R0, R15, UR4, 0x2 ;  /* 0x000000040f006c11 */ /* 0x000fe4000f8e10ff */
[----:B------:R-:W-:Y:S01]  /*4c10*/  @P0 LEA R4, R17, UR4, 0x2 ;  /* 0x0000000411040c11 */ /* 0x000fe2000f8e10ff */
[----:B------:R-:W-:Y:S01]  /*4c20*/  @P2 IMAD.IADD R14, R14, 0x1, -R21 ;  /* 0x000000010e0e2824 */ /* 0x000fe200078e0a15 */
[----:B0-----:R-:W-:Y:S01]  /*4c30*/  @P1 LEA R5, R6, UR4, 0x2 ;  /* 0x0000000406051c11 */ /* 0x001fe2000f8e10ff */
[----:B------:R1:W-:Y:S01]  /*4c40*/  @P5 STS [R3], R40 ;  /* 0x0000002803005388 */ /* 0x0003e20000000800 */
[----:B------:R-:W-:Y:S02]  /*4c50*/  ISETP.GE.AND P3, PT, R20, R19, PT ;  /* 0x000000131400720c */ /* 0x000fe40003f66270 */
[----:B------:R-:W-:Y:S01]  /*4c60*/  @P2 LEA R14, R14, UR4, 0x2 ;  /* 0x000000040e0e2c11 */ /* 0x000fe2000f8e10ff */
[----:B------:R1:W-:Y:S04]  /*4c70*/  @P6 STS [R0], R39 ;  /* 0x0000002700006388 */ /* 0x0003e80000000800 */
[----:B------:R1:W-:Y:S04]  /*4c80*/  @P0 STS [R4], R37 ;  /* 0x0000002504000388 */ /* 0x0003e80000000800 */
[----:B------:R1:W-:Y:S04]  /*4c90*/  @P1 STS [R5], R36 ;  /* 0x0000002405001388 */ /* 0x0003e80000000800 */
[----:B------:R1:W-:Y:S01]  /*4ca0*/  @P2 STS [R14], R35 ;  /* 0x000000230e002388 */ /* 0x0003e20000000800 */
[----:B------:R-:W-:Y:S06]  /*4cb0*/  BAR.SYNC.DEFER_BLOCKING 0x0 ;  /* 0x0000000000007b1d */ /* 0x000fec0000010000 */
[----:B------:R-:W-:Y:S05]  /*4cc0*/  @P3 EXIT ;  /* 0x000000000000394d */ /* 0x000fea0003800000 */
[----:B-1----:R-:W-:Y:S01]  /*4cd0*/  LOP3.LUT R0, RZ, R20, RZ, 0x33, !PT ;  /* 0x00000014ff007212 */ /* 0x002fe200078e33ff */
[----:B------:R-:W0:Y:S01]  /*4ce0*/  LDCU.U8 UR6, c[0x0][0x3b8] ;  /* 0x00007700ff0677ac */ /* 0x000e220008000000 */
[----:B------:R-:W-:Y:S03]  /*4cf0*/  BSSY.RECONVERGENT B0, `(.L_x_255) ;  /* 0x000001e000007945 */ /* 0x000fe60003800200 */
[----:B------:R-:W-:Y:S01]  /*4d00*/  IMAD.IADD R0, R0, 0x1, R19 ;  /* 0x0000000100007824 */ /* 0x000fe200078e0213 */
[----:B------:R-:W1:Y:S04]  /*4d10*/  LDCU.64 UR10, c[0x0][0x390] ;  /* 0x00007200ff0a77ac */ /* 0x000e680008000a00 */
[----:B------:R-:W-:-:S02]  /*4d20*/  LOP3.LUT R2, R0, 0x600, RZ, 0xc0, !PT ;  /* 0x0000060000027812 */ /* 0x000fc400078ec0ff */
[----:B------:R-:W-:Y:S02]  /*4d30*/  ISETP.GE.U32.AND P1, PT, R0, 0x600, PT ;  /* 0x000006000000780c */ /* 0x000fe40003f26070 */
[----:B------:R-:W-:-:S13]  /*4d40*/  ISETP.NE.AND P0, PT, R2, 0x600, PT ;  /* 0x000006000200780c */ /* 0x000fda0003f05270 */
[----:B01----:R-:W-:Y:S05]  /*4d50*/  @!P0 BRA `(.L_x_256) ;  /* 0x00000000005c8947 */ /* 0x003fea0003800000 */
[----:B------:R-:W-:Y:S01]  /*4d60*/  LEA.HI R0, R0, 0x1, RZ, 0x17 ;  /* 0x0000000100007811 */ /* 0x000fe200078fb8ff */
[C---:B------:R-:W-:Y:S01]  /*4d70*/  IMAD.IADD R7, R20.reuse, 0x1, R21 ;  /* 0x0000000114077824 */ /* 0x040fe200078e0215 */
[----:B------:R-:W-:Y:S02]  /*4d80*/  LEA R6, R20, UR4, 0x2 ;  /* 0x0000000414067c11 */ /* 0x000fe4000f8e10ff */
[----:B------:R-:W-:Y:S01]  /*4d90*/  ISETP.NE.AND P2, PT, RZ, UR6, PT ;  /* 0x00000006ff007c0c */ /* 0x000fe2000bf45270 */
[C---:B------:R-:W-:Y:S01]  /*4da0*/  IMAD.SHL.U32 R2, R0.reuse, 0x200, RZ ;  /* 0x0000020000027824 */ /* 0x040fe200078e00ff */
[----:B------:R-:W-:-:S04]  /*4db0*/  LOP3.LUT R0, R0, 0x3, RZ, 0xc0, !PT ;  /* 0x0000000300007812 */ /* 0x000fc800078ec0ff */
[----:B------:R-:W-:Y:S01]  /*4dc0*/  LOP3.LUT R3, R2, 0x600, RZ, 0xc0, !PT ;  /* 0x0000060002037812 */ /* 0x000fe200078ec0ff */
[----:B------:R-:W-:-:S04]  /*4dd0*/  IMAD.MOV R0, RZ, RZ, -R0 ;  /* 0x000000ffff007224 */ /* 0x000fc800078e0a00 */
[----:B------:R-:W-:-:S07]  /*4de0*/  IMAD.IADD R20, R20, 0x1, R3 ;  /* 0x0000000114147824 */ /* 0x000fce00078e0203 */
.L_x_257:
[----:B0-----:R-:W0:Y:S01]  /*4df0*/  @!P2 LDC.64 R4, c[0x0][0x3d0] ;  /* 0x0000f400ff04ab82 */ /* 0x001e220000000a00 */
[----:B------:R-:W-:Y:S01]  /*4e00*/  CS2R R2, SRZ ;  /* 0x0000000000027805 */ /* 0x000fe2000001ff00 */
[----:B------:R1:W2:Y:S05]  /*4e10*/  LDS R9, [R6] ;  /* 0x0000000006097984 */ /* 0x0002aa0000000800 */
[----:B0-----:R-:W3:Y:S01]  /*4e20*/  @!P2 LDG.E.64 R2, desc[UR8][R4.64] ;  /* 0x000000080402a981 */ /* 0x001ee2000c1e1b00 */
[----:B------:R-:W-:Y:S02]  /*4e30*/  VIADD R0, R0, 0x1 ;  /* 0x0000000100007836 */ /* 0x000fe40000000000 */
[----:B-1----:R-:W-:Y:S01]  /*4e40*/  VIADD R6, R6, 0x800 ;  /* 0x0000080006067836 */ /* 0x002fe20000000000 */
[----:B---3--:R-:W-:-:S04]  /*4e50*/  IADD3 R8, P0, PT, R7, R2, RZ ;  /* 0x0000000207087210 */ /* 0x008fc80007f1e0ff */
[C---:B------:R-:W-:Y:S01]  /*4e60*/  LEA.HI.X.SX32 R3, R7.reuse, R3, 0x1, P0 ;  /* 0x0000000307037211 */ /* 0x040fe200000f0eff */
[----:B------:R-:W-:Y:S01]  /*4e70*/  VIADD R7, R7, 0x200 ;  /* 0x0000020007077836 */ /* 0x000fe20000000000 */
[----:B------:R-:W-:-:S04]  /*4e80*/  LEA R2, P0, R8, UR10, 0x2 ;  /* 0x0000000a08027c11 */ /* 0x000fc8000f8010ff */
[----:B------:R-:W-:Y:S02]  /*4e90*/  LEA.HI.X R3, R8, UR11, R3, 0x2, P0 ;  /* 0x0000000b08037c11 */ /* 0x000fe400080f1403 */
[----:B------:R-:W-:-:S03]  /*4ea0*/  ISETP.NE.AND P0, PT, R0, RZ, PT ;  /* 0x000000ff0000720c */ /* 0x000fc60003f05270 */
[----:B--2---:R0:W-:Y:S10]  /*4eb0*/  STG.E desc[UR8][R2.64], R9 ;  /* 0x0000000902007986 */ /* 0x0041f4000c101908 */
[----:B------:R-:W-:Y:S05]  /*4ec0*/  @P0 BRA `(.L_x_257) ;  /* 0xfffffffc00c80947 */ /* 0x000fea000383ffff */
.L_x_256:
[----:B------:R-:W-:Y:S05]  /*4ed0*/  BSYNC.RECONVERGENT B0 ;  /* 0x0000000000007941 */ /* 0x000fea0003800200 */
.L_x_255:
[----:B------:R-:W-:Y:S05]  /*4ee0*/  @!P1 EXIT ;  /* 0x000000000000994d */ /* 0x000fea0003800000 */
[----:B------:R-:W1:Y:S01]  /*4ef0*/  S2UR UR5, SR_CgaCtaId ;  /* 0x00000000000579c3 */ /* 0x000e620000008800 */
[----:B------:R-:W-:Y:S01]  /*4f00*/  UMOV UR4, 0x400 ;  /* 0x0000040000047882 */ /* 0x000fe20000000000 */
[----:B------:R-:W-:Y:S01]  /*4f10*/  UISETP.NE.AND UP0, UPT, UR6, URZ, UPT ;  /* 0x000000ff0600728c */ /* 0x000fe2000bf05270 */
[----:B------:R-:W-:Y:S01]  /*4f20*/  IMAD.IADD R21, R20, 0x1, R21 ;  /* 0x0000000114157824 */ /* 0x000fe200078e0215 */
[----:B------:R-:W2:Y:S04]  /*4f30*/  LDCU.64 UR10, c[0x0][0x390] ;  /* 0x00007200ff0a77ac */ /* 0x000ea80008000a00 */
[----:B------:R-:W-:Y:S01]  /*4f40*/  PLOP3.LUT P0, PT, PT, PT, UP0, 0x80, 0x8 ;  /* 0x000000000008781c */ /* 0x000fe20003f0f008 */
[----:B-1----:R-:W-:-:S06]  /*4f50*/  ULEA UR4, UR5, UR4, 0x18 ;  /* 0x0000000405047291 */ /* 0x002fcc000f8ec0ff */
[----:B------:R-:W-:-:S05]  /*4f60*/  LEA R0, R20, UR4, 0x2 ;  /* 0x0000000414007c11 */ /* 0x000fca000f8e10ff */
[----:B--2---:R-:W-:-:S07]  /*4f70*/  VIADD R0, R0, 0x1000 ;  /* 0x0000100000007836 */ /* 0x004fce0000000000 */
.L_x_258:
[----:B--2---:R-:W1:Y:S01]  /*4f80*/  @!P0 LDC.64 R6, c[0x0][0x3d0] ;  /* 0x0000f400ff068b82 */ /* 0x004e620000000a00 */
[----:B0-----:R-:W-:Y:S01]  /*4f90*/  CS2R R2, SRZ ;  /* 0x0000000000027805 */ /* 0x001fe2000001ff00 */
[----:B------:R-:W-:Y:S01]  /*4fa0*/  UISETP.NE.AND UP0, UPT, UR6, URZ, UPT ;  /* 0x000000ff0600728c */ /* 0x000fe2000bf05270 */
[----:B------:R-:W0:Y:S01]  /*4fb0*/  LDS R15, [R0+-0x1000] ;  /* 0xfff00000000f7984 */ /* 0x000e220000000800 */
[----:B------:R-:W-:-:S03]  /*4fc0*/  SHF.R.S32.HI R13, RZ, 0x1f, R21 ;  /* 0x0000001fff0d7819 */ /* 0x000fc60000011415 */
[----:B------:R-:W2:Y:S04]  /*4fd0*/  LDS R17, [R0+-0x800] ;  /* 0xfff8000000117984 */ /* 0x000ea80000000800 */
[----:B-1----:R-:W3:Y:S01]  /*4fe0*/  @!P0 LDG.E.64 R2, desc[UR8][R6.64] ;  /* 0x0000000806028981 */ /* 0x002ee2000c1e1b00 */
[----:B------:R-:W-:-:S13]  /*4ff0*/  PLOP3.LUT P0, PT, PT, PT, UP0, 0x80, 0x8 ;  /* 0x000000000008781c */ /* 0x000fda0003f0f008 */
[----:B------:R-:W1:Y:S01]  /*5000*/  @!P0 LDC.64 R8, c[0x0][0x3d0] ;  /* 0x0000f400ff088b82 */ /* 0x000e620000000a00 */
[----:B---3--:R-:W-:-:S05]  /*5010*/  IADD3 R2, P1, PT, R21, R2, RZ ;  /* 0x0000000215027210 */ /* 0x008fca0007f3e0ff */
[----:B------:R-:W-:Y:S01]  /*5020*/  IMAD.X R3, R13, 0x1, R3, P1 ;  /* 0x000000010d037824 */ /* 0x000fe200008e0603 */
[----:B------:R-:W-:-:S04]  /*5030*/  LEA R4, P1, R2, UR10, 0x2 ;  /* 0x0000000a02047c11 */ /* 0x000fc8000f8210ff */
[----:B------:R-:W-:Y:S02]  /*5040*/  LEA.HI.X R5, R2, UR11, R3, 0x2, P1 ;  /* 0x0000000b02057c11 */ /* 0x000fe400088f1403 */
[----:B------:R-:W-:-:S03]  /*5050*/  CS2R R2, SRZ ;  /* 0x0000000000027805 */ /* 0x000fc6000001ff00 */
[----:B0-----:R0:W-:Y:S04]  /*5060*/  STG.E desc[UR8][R4.64], R15 ;  /* 0x0000000f04007986 */ /* 0x0011e8000c101908 */
[----:B-1----:R-:W3:Y:S01]  /*5070*/  @!P0 LDG.E.64 R2, desc[UR8][R8.64] ;  /* 0x0000000808028981 */ /* 0x002ee2000c1e1b00 */
[----:B------:R-:W1:Y:S03]  /*5080*/  @!P0 LDC.64 R10, c[0x0][0x3d0] ;  /* 0x0000f400ff0a8b82 */ /* 0x000e660000000a00 */
[----:B------:R-:W4:Y:S01]  /*5090*/  LDS R15, [R0] ;  /* 0x00000000000f7984 */ /* 0x000f220000000800 */
[----:B---3--:R-:W-:-:S05]  /*50a0*/  IADD3 R2, P1, PT, R21, R2, RZ ;  /* 0x0000000215027210 */ /* 0x008fca0007f3e0ff */
[----:B------:R-:W-:Y:S01]  /*50b0*/  IMAD.X R3, R13, 0x1, R3, P1 ;  /* 0x000000010d037824 */ /* 0x000fe200008e0603 */
[----:B------:R-:W-:-:S04]  /*50c0*/  LEA R6, P1, R2, UR10, 0x2 ;  /* 0x0000000a02067c11 */ /* 0x000fc8000f8210ff */
[----:B------:R-:W-:Y:S02]  /*50d0*/  LEA.HI.X R7, R2, UR11, R3, 0x2, P1 ;  /* 0x0000000b02077c11 */ /* 0x000fe400088f1403 */
[----:B------:R-:W-:-:S03]  /*50e0*/  CS2R R2, SRZ ;  /* 0x0000000000027805 */ /* 0x000fc6000001ff00 */
[----:B--2---:R-:W-:Y:S04]  /*50f0*/  STG.E desc[UR8][R6.64+0x800], R17 ;  /* 0x0008001106007986 */ /* 0x004fe8000c101908 */
[----:B-1----:R-:W2:Y:S01]  /*5100*/  @!P0 LDG.E.64 R2, desc[UR8][R10.64] ;  /* 0x000000080a028981 */ /* 0x002ea2000c1e1b00 */
[----:B------:R-:W1:Y:S03]  /*5110*/  @!P0 LDC.64 R8, c[0x0][0x3d0] ;  /* 0x0000f400ff088b82 */ /* 0x000e660000000a00 */
[----:B------:R3:W5:Y:S01]  /*5120*/  LDS R7, [R0+0x800] ;  /* 0x0008000000077984 */ /* 0x0007620000000800 */
[----:B--2---:R-:W-:-:S05]  /*5130*/  IADD3 R2, P1, PT, R21, R2, RZ ;  /* 0x0000000215027210 */ /* 0x004fca0007f3e0ff */
[----:B------:R-:W-:Y:S01]  /*5140*/  IMAD.X R3, R13, 0x1, R3, P1 ;  /* 0x000000010d037824 */ /* 0x000fe200008e0603 */
[----:B0-----:R-:W-:-:S04]  /*5150*/  LEA R4, P1, R2, UR10, 0x2 ;  /* 0x0000000a02047c11 */ /* 0x001fc8000f8210ff */
[----:B------:R-:W-:Y:S02]  /*5160*/  LEA.HI.X R5, R2, UR11, R3, 0x2, P1 ;  /* 0x0000000b02057c11 */ /* 0x000fe400088f1403 */
[----:B------:R-:W-:-:S03]  /*5170*/  CS2R R2, SRZ ;  /* 0x0000000000027805 */ /* 0x000fc6000001ff00 */
[----:B----4-:R2:W-:Y:S04]  /*5180*/  STG.E desc[UR8][R4.64+0x1000], R15 ;  /* 0x0010000f04007986 */ /* 0x0105e8000c101908 */
[----:B-1----:R-:W4:Y:S01]  /*5190*/  @!P0 LDG.E.64 R2, desc[UR8][R8.64] ;  /* 0x0000000808028981 */ /* 0x002f22000c1e1b00 */
[----:B------:R-:W-:Y:S02]  /*51a0*/  VIADD R20, R20, 0x800 ;  /* 0x0000080014147836 */ /* 0x000fe40000000000 */
[----:B---3--:R-:W-:Y:S01]  /*51b0*/  VIADD R0, R0, 0x2000 ;  /* 0x0000200000007836 */ /* 0x008fe20000000000 */
[C---:B----4-:R-:W-:Y:S01]  /*51c0*/  IADD3 R6, P1, PT, R21.reuse, R2, RZ ;  /* 0x0000000215067210 */ /* 0x050fe20007f3e0ff */
[----:B------:R-:W-:-:S04]  /*51d0*/  VIADD R21, R21, 0x800 ;  /* 0x0000080015157836 */ /* 0x000fc80000000000 */
[----:B------:R-:W-:Y:S01]  /*51e0*/  IMAD.X R3, R13, 0x1, R3, P1 ;  /* 0x000000010d037824 */ /* 0x000fe200008e0603 */
[----:B------:R-:W-:-:S04]  /*51f0*/  LEA R2, P1, R6, UR10, 0x2 ;  /* 0x0000000a06027c11 */ /* 0x000fc8000f8210ff */
[----:B------:R-:W-:Y:S02]  /*5200*/  LEA.HI.X R3, R6, UR11, R3, 0x2, P1 ;  /* 0x0000000b06037c11 */ /* 0x000fe400088f1403 */
[----:B------:R-:W-:-:S03]  /*5210*/  ISETP.GE.AND P1, PT, R20, R19, PT ;  /* 0x000000131400720c */ /* 0x000fc60003f26270 */
[----:B-----5:R2:W-:Y:S10]  /*5220*/  STG.E desc[UR8][R2.64+0x1800], R7 ;  /* 0x0018000702007986 */ /* 0x0205f4000c101908 */
[----:B------:R-:W-:Y:S05]  /*5230*/  @!P1 BRA `(.L_x_258) ;  /* 0xfffffffc00509947 */ /* 0x000fea000383ffff */
[----:B------:R-:W-:Y:S05]  /*5240*/  EXIT ;  /* 0x000000000000794d */ /* 0x000fea0003800000 */
.L_x_152:
[----:B------:R-:W0:Y:S01]  /*5250*/  LDCU UR10, c[0x0][0x3ac] ;  /* 0x00007580ff0a77ac */ /* 0x000e220008000800 */
[----:B------:R-:W-:Y:S01]  /*5260*/  ISETP.NE.AND P0, PT, R38, RZ, PT ;  /* 0x000000ff2600720c */ /* 0x000fe20003f05270 */
[----:B------:R-:W-:Y:S01]  /*5270*/  BSSY.RECONVERGENT B1, `(.L_x_259) ;  /* 0x0000565000017945 */ /* 0x000fe20003800200 */
[----:B0-----:R-:W-:-:S11]  /*5280*/  UIADD3 UR4, UPT, UPT, -UR7, UR10, URZ ;  /* 0x0000000a07047290 */ /* 0x001fd6000fffe1ff */
[----:B------:R-:W-:Y:S05]  /*5290*/  @P0 BRA `(.L_x_260) ;  /* 0x0000002400540947 */ /* 0x000fea0003800000 */
[----:B------:R-:W0:Y:S01]  /*52a0*/  S2R R60, SR_TID.X ;  /* 0x00000000003c7919 */ /* 0x000e220000002100 */
[----:B------:R-:W1:Y:S01]  /*52b0*/  LDC.64 R10, c[0x0][0x3c8] ;  /* 0x0000f200ff0a7b82 */ /* 0x000e620000000a00 */
[----:B------:R-:W2:Y:S01]  /*52c0*/  LDCU.U8 UR11, c[0x0][0x3b8] ;  /* 0x00007700ff0b77ac */ /* 0x000ea20008000000 */
[----:B------:R-:W3:Y:S01]  /*52d0*/  LDCU.64 UR12, c[0x0][0x380] ;  /* 0x00007000ff0c77ac */ /* 0x000ee20008000a00 */
[----:B------:R-:W4:Y:S01]  /*52e0*/  LDCU.64 UR14, c[0x0][0x388] ;  /* 0x00007100ff0e77ac */ /* 0x000f220008000a00 */
[----:B--2---:R-:W-:-:S04]  /*52f0*/  ISETP.NE.AND P0, PT, RZ, UR11, PT ;  /* 0x0000000bff007c0c */ /* 0x004fc8000bf05270 */
[----:B-1----:R-:W-:Y:S02]  /*5300*/  SEL R10, R10, RZ, !P0 ;  /* 0x000000ff0a0a7207 */ /* 0x002fe40004000000 */
[----:B------:R-:W-:Y:S01]  /*5310*/  SEL R11, R11, RZ, !P0 ;  /* 0x000000ff0b0b7207 */ /* 0x000fe20004000000 */
[----:B0-----:R-:W-:-:S04]  /*5320*/  IMAD R9, R60, 0xe, RZ ;  /* 0x0000000e3c097824 */ /* 0x001fc800078e02ff */
[C---:B------:R-:W-:Y:S01]  /*5330*/  VIADD R17, R9.reuse, 0x1 ;  /* 0x0000000109117836 */ /* 0x040fe20000000000 */
[C---:B------:R-:W-:Y:S01]  /*5340*/  IADD3 R13, P0, P1, R9.reuse, UR7, R10 ;  /* 0x00000007090d7c10 */ /* 0x040fe2000f91e00a */
[C---:B------:R-:W-:Y:S02]  /*5350*/  VIADD R18, R9.reuse, 0x2 ;  /* 0x0000000209127836 */ /* 0x040fe40000000000 */
[C---:B------:R-:W-:Y:S01]  /*5360*/  VIADD R19, R9.reuse, 0x3 ;  /* 0x0000000309137836 */ /* 0x040fe20000000000 */
[----:B------:R-:W-:Y:S01]  /*5370*/  IADD3.X R14, PT, PT, RZ, R11, RZ, P0, P1 ;  /* 0x0000000bff0e7210 */ /* 0x000fe200007e24ff */
[----:B------:R-:W-:Y:S01]  /*5380*/  VIADD R20, R9, 0x4 ;  /* 0x0000000409147836 */ /* 0x000fe20000000000 */
[----:B---3--:R-:W-:Y:S01]  /*5390*/  LEA R10, P1, R13, UR12, 0x2 ;  /* 0x0000000c0d0a7c11 */ /* 0x008fe2000f8210ff */
[----:B------:R-:W-:Y:S01]  /*53a0*/  VIADD R21, R9, 0x5 ;  /* 0x0000000509157836 */ /* 0x000fe20000000000 */
[----:B----4-:R-:W-:Y:S01]  /*53b0*/  IADD3 R12, P0, PT, R13, UR14, RZ ;  /* 0x0000000e0d0c7c10 */ /* 0x010fe2000ff1e0ff */
[----:B------:R-:W-:Y:S01]  /*53c0*/  VIADD R22, R9, 0x6 ;  /* 0x0000000609167836 */ /* 0x000fe20000000000 */
[----:B------:R-:W-:Y:S01]  /*53d0*/  LEA.HI.X R11, R13, UR13, R14, 0x2, P1 ;  /* 0x0000000d0d0b7c11 */ /* 0x000fe200088f140e */
[C---:B------:R-:W-:Y:S01]  /*53e0*/  VIADD R16, R9.reuse, 0x8 ;  /* 0x0000000809107836 */ /* 0x040fe20000000000 */
[----:B------:R-:W-:Y:S01]  /*53f0*/  IADD3.X R13, PT, PT, R14, UR15, RZ, P0, !PT ;  /* 0x0000000f0e0d7c10 */ /* 0x000fe200087fe4ff */
[C---:B------:R-:W-:Y:S01]  /*5400*/  VIADD R14, R9.reuse, 0x7 ;  /* 0x00000007090e7836 */ /* 0x040fe20000000000 */
[----:B------:R-:W-:Y:S01]  /*5410*/  ISETP.GE.AND P6, PT, R18, UR4, PT ;  /* 0x0000000412007c0c */ /* 0x000fe2000bfc6270 */
[----:B------:R-:W-:Y:S01]  /*5420*/  VIADD R23, R9, 0x9 ;  /* 0x0000000909177836 */ /* 0x000fe20000000000 */
[----:B------:R-:W-:Y:S01]  /*5430*/  ISETP.GE.AND P5, PT, R19, UR4, PT ;  /* 0x0000000413007c0c */ /* 0x000fe2000bfa6270 */
[C---:B------:R-:W-:Y:S01]  /*5440*/  VIADD R24, R9.reuse, 0xa ;  /* 0x0000000a09187836 */ /* 0x040fe20000000000 */
[----:B------:R-:W-:Y:S01]  /*5450*/  ISETP.GE.AND P4, PT, R20, UR4, PT ;  /* 0x0000000414007c0c */ /* 0x000fe2000bf86270 */
[----:B------:R-:W-:Y:S01]  /*5460*/  VIADD R25, R9, 0xb ;  /* 0x0000000b09197836 */ /* 0x000fe20000000000 */
[----:B------:R-:W-:Y:S01]  /*5470*/  ISETP.GE.AND P3, PT, R21, UR4, PT ;  /* 0x0000000415007c0c */ /* 0x000fe2000bf66270 */
[C---:B------:R-:W-:Y:S01]  /*5480*/  VIADD R26, R9.reuse, 0xc ;  /* 0x0000000c091a7836 */ /* 0x040fe20000000000 */
[----:B------:R-:W-:Y:S01]  /*5490*/  ISETP.GE.AND P2, PT, R22, UR4, PT ;  /* 0x0000000416007c0c */ /* 0x000fe2000bf46270 */
[C---:B------:R-:W-:Y:S01]  /*54a0*/  VIADD R27, R9.reuse, 0xd ;  /* 0x0000000d091b7836 */ /* 0x040fe20000000000 */
[----:B------:R-:W-:-:S02]  /*54b0*/  ISETP.GE.AND P0, PT, R9, UR4, PT ;  /* 0x0000000409007c0c */ /* 0x000fc4000bf06270 */
[----:B------:R-:W-:Y:S01]  /*54c0*/  ISETP.GE.AND P1, PT, R17, UR4, PT ;  /* 0x0000000411007c0c */ /* 0x000fe2000bf26270 */
[----:B------:R-:W5:Y:S01]  /*54d0*/  @!P6 LDG.E R48, desc[UR8][R10.64+0x8] ;  /* 0x000008080a30e981 */ /* 0x000f62000c1e1900 */
[----:B------:R-:W-:-:S03]  /*54e0*/  ISETP.GE.AND P6, PT, R27, UR4, PT ;  /* 0x000000041b007c0c */ /* 0x000fc6000bfc6270 */
        /* <DEDUP_REMOVED lines=12> */
[----:B------:R-:W5:Y:S04]  /*55b0*/  @!P0 LDG.E R2, desc[UR8][R10.64+0x1c] ;  /* 0x00001c080a028981 */ /* 0x000f68000c1e1900 */
[----:B------:R-:W5:Y:S04]  /*55c0*/  @!P1 LDG.E R3, desc[UR8][R10.64+0x20] ;  /* 0x000020080a039981 */ /* 0x000f68000c1e1900 */
[----:B------:R-:W5:Y:S04]  /*55d0*/  @!P3 LDG.E R5, desc[UR8][R10.64+0x28] ;  /* 0x000028080a05b981 */ /* 0x000f68000c1e1900 */
[----:B------:R-:W5:Y:S04]  /*55e0*/  @!P2 LDG.E R4, desc[UR8][R10.64+0x24] ;  /* 0x000024080a04a981 */ /* 0x000f68000c1e1900 */
[----:B------:R-:W5:Y:S04]  /*55f0*/  @!P4 LDG.E R6, desc[UR8][R10.64+0x2c] ;  /* 0x00002c080a06c981 */ /* 0x000f68000c1e1900 */
[----:B------:R-:W5:Y:S04]  /*5600*/  @!P5 LDG.E R7, desc[UR8][R10.64+0x30] ;  /* 0x000030080a07d981 */ /* 0x000f68000c1e1900 */
[----:B------:R0:W5:Y:S01]  /*5610*/  @!P6 LDG.E R8, desc[UR8][R10.64+0x34] ;  /* 0x000034080a08e981 */ /* 0x000162000c1e1900 */
[----:B------:R-:W-:-:S02]  /*5620*/  P2R R16, PR, RZ, 0x2 ;  /* 0x00000002ff107803 */ /* 0x000fc40000000000 */
[----:B------:R-:W-:Y:S01]  /*5630*/  ISETP.GE.AND P1, PT, R9, UR4, PT ;  /* 0x0000000409007c0c */ /* 0x000fe2000bf26270 */
[----:B------:R-:W-:-:S12]  /*5640*/  BAR.SYNC.DEFER_BLOCKING 0x0 ;  /* 0x0000000000007b1d */ /* 0x000fd80000010000 */
[----:B------:R-:W2:Y:S01]  /*5650*/  @!P1 LDG.E.U8 R9, desc[UR8][R12.64] ;  /* 0x000000080c099981 */ /* 0x000ea2000c1e1100 */
[----:B------:R-:W-:Y:S02]  /*5660*/  P2R R14, PR, RZ, 0x4 ;  /* 0x00000004ff0e7803 */ /* 0x000fe40000000000 */
[----:B------:R-:W-:Y:S02]  /*5670*/  ISETP.GE.AND P2, PT, R17, UR4, PT ;  /* 0x0000000411007c0c */ /* 0x000fe4000bf46270 */
[----:B------:R-:W-:Y:S01]  /*5680*/  P2R R15, PR, RZ, 0x1 ;  /* 0x00000001ff0f7803 */ /* 0x000fe20000000000 */
[----:B------:R-:W-:Y:S01]  /*5690*/  IMAD.MOV.U32 R59, RZ, RZ, 0x1 ;  /* 0x00000001ff3b7424 */ /* 0x000fe200078e00ff */
[----:B------:R-:W3:Y:S01]  /*56a0*/  @!P4 LDG.E.U8 R17, desc[UR8][R12.64+0xb] ;  /* 0x00000b080c11c981 */ /* 0x000ee2000c1e1100 */
[----:B--2---:R-:W-:-:S08]  /*56b0*/  @!P1 ISETP.NE.AND P0, PT, R9, RZ, PT ;  /* 0x000000ff0900920c */ /* 0x004fd00003f05270 */
[----:B------:R-:W2:Y:S01]  /*56c0*/  @!P2 LDG.E.U8 R9, desc[UR8][R12.64+0x1] ;  /* 0x000001080c09a981 */ /* 0x000ea2000c1e1100 */
[----:B------:R-:W-:Y:S02]  /*56d0*/  @!P1 SEL R59, RZ, 0x1, !P0 ;  /* 0x00000001ff3b9807 */ /* 0x000fe40004000000 */
[----:B------:R-:W-:Y:S01]  /*56e0*/  ISETP.GE.AND P1, PT, R18, UR4, PT ;  /* 0x0000000412007c0c */ /* 0x000fe2000bf26270 */
[----:B------:R-:W-:Y:S01]  /*56f0*/  IMAD.MOV.U32 R56, RZ, RZ, 0x1 ;  /* 0x00000001ff387424 */ /* 0x000fe200078e00ff */
[----:B------:R-:W4:Y:S01]  /*5700*/  @!P5 LDG.E.U8 R18, desc[UR8][R12.64+0xc] ;  /* 0x00000c080c12d981 */ /* 0x000f22000c1e1100 */
[----:B--2---:R-:W-:-:S10]  /*5710*/  @!P2 ISETP.NE.AND P0, PT, R9, RZ, PT ;  /* 0x000000ff0900a20c */ /* 0x004fd40003f05270 */
        /* <DEDUP_REMOVED lines=9> */
[----:B------:R-:W-:-:S12]  /*57b0*/  IMAD.MOV.U32 R49, RZ, RZ, 0x1 ;  /* 0x00000001ff317424 */ /* 0x000fd800078e00ff */
[----:B------:R-:W3:Y:S01]  /*57c0*/  @!P1 LDG.E.U8 R10, desc[UR8][R12.64+0x4] ;  /* 0x000004080c0a9981 */ /* 0x000ee2000c1e1100 */
[----:B--2---:R-:W-:-:S04]  /*57d0*/  @!P2 ISETP.NE.AND P0, PT, R9, RZ, PT ;  /* 0x000000ff0900a20c */ /* 0x004fc80003f05270 */
[----:B------:R-:W-:Y:S02]  /*57e0*/  @!P2 SEL R49, RZ, 0x1, !P0 ;  /* 0x00000001ff31a807 */ /* 0x000fe40004000000 */
[----:B------:R-:W-:-:S13]  /*57f0*/  ISETP.GE.AND P2, PT, R21, UR4, PT ;  /* 0x0000000415007c0c */ /* 0x000fda000bf46270 */
[----:B------:R-:W2:Y:S01]  /*5800*/  @!P2 LDG.E.U8 R11, desc[UR8][R12.64+0x5] ;  /* 0x000005080c0ba981 */ /* 0x000ea2000c1e1100 */
[----:B---3--:R-:W-:Y:S01]  /*5810*/  @!P1 ISETP.NE.AND P0, PT, R10, RZ, PT ;  /* 0x000000ff0a00920c */ /* 0x008fe20003f05270 */
[----:B------:R-:W-:-:S03]  /*5820*/  IMAD.MOV.U32 R9, RZ, RZ, 0x1 ;  /* 0x00000001ff097424 */ /* 0x000fc600078e00ff */
[----:B------:R-:W-:Y:S02]  /*5830*/  @!P1 SEL R9, RZ, 0x1, !P0 ;  /* 0x00000001ff099807 */ /* 0x000fe40004000000 */
[----:B------:R-:W-:Y:S01]  /*5840*/  ISETP.GE.AND P0, PT, R22, UR4, PT ;  /* 0x0000000416007c0c */ /* 0x000fe2000bf06270 */
[----:B0-----:R-:W-:Y:S01]  /*5850*/  IMAD.MOV.U32 R10, RZ, RZ, 0x1 ;  /* 0x00000001ff0a7424 */ /* 0x001fe200078e00ff */
[----:B--2---:R-:W-:-:S04]  /*5860*/  @!P2 ISETP.NE.AND P1, PT, R11, RZ, PT ;  /* 0x000000ff0b00a20c */ /* 0x004fc80003f25270 */
[----:B------:R-:W-:Y:S02]  /*5870*/  @!P2 SEL R10, RZ, 0x1, !P1 ;  /* 0x00000001ff0aa807 */ /* 0x000fe40004800000 */
[----:B------:R-:W-:-:S05]  /*5880*/  ISETP.NE.AND P2, PT, R14, RZ, PT ;  /* 0x000000ff0e00720c */ /* 0x000fca0003f45270 */
[----:B------:R-:W2:Y:S01]  /*5890*/  @!P0 LDG.E.U8 R14, desc[UR8][R12.64+0x6] ;  /* 0x000006080c0e8981 */ /* 0x000ea2000c1e1100 */
[----:B------:R-:W-:Y:S01]  /*58a0*/  IMAD.MOV.U32 R11, RZ, RZ, 0x1 ;  /* 0x00000001ff0b7424 */ /* 0x000fe200078e00ff */
[----:B--2---:R-:W-:-:S04]  /*58b0*/  @!P0 ISETP.NE.AND P1, PT, R14, RZ, PT ;  /* 0x000000ff0e00820c */ /* 0x004fc80003f25270 */
[----:B------:R-:W-:Y:S02]  /*58c0*/  @!P0 SEL R11, RZ, 0x1, !P1 ;  /* 0x00000001ff0b8807 */ /* 0x000fe40004800000 */
[----:B------:R-:W-:Y:S01]  /*58d0*/  ISETP.NE.AND P0, PT, R15, RZ, PT ;  /* 0x000000ff0f00720c */ /* 0x000fe20003f05270 */
[----:B------:R-:W-:Y:S01]  /*58e0*/  IMAD.MOV.U32 R28, RZ, RZ, 0x1 ;  /* 0x00000001ff1c7424 */ /* 0x000fe200078e00ff */
[----:B------:R-:W2:Y:S11]  /*58f0*/  @!P2 LDG.E.U8 R15, desc[UR8][R12.64+0x9] ;  /* 0x000009080c0fa981 */ /* 0x000eb6000c1e1100 */
[----:B------:R-:W3:Y:S02]  /*5900*/  @!P0 LDG.E.U8 R14, desc[UR8][R12.64+0x7] ;  /* 0x000007080c0e8981 */ /* 0x000ee4000c1e1100 */
[----:B---3--:R-:W-:-:S04]  /*5910*/  @!P0 ISETP.NE.AND P1, PT, R14, RZ, PT ;  /* 0x000000ff0e00820c */ /* 0x008fc80003f25270 */
[----:B------:R-:W-:Y:S02]  /*5920*/  @!P0 SEL R28, RZ, 0x1, !P1 ;  /* 0x00000001ff1c8807 */ /* 0x000fe40004800000 */
[----:B------:R-:W-:Y:S02]  /*5930*/  ISETP.NE.AND P1, PT, R16, RZ, PT ;  /* 0x000000ff1000720c */ /* 0x000fe40003f25270 */
[----:B------:R-:W3:Y:S11]  /*5940*/  @!P3 LDG.E.U8 R16, desc[UR8][R12.64+0xa] ;  /* 0x00000a080c10b981 */ /* 0x000ef6000c1e1100 */
[----:B------:R0:W4:Y:S01]  /*5950*/  @!P1 LDG.E.U8 R14, desc[UR8][R12.64+0x8] ;  /* 0x000008080c0e9981 */ /* 0x000122000c1e1100 */
[----:B------:R-:W-:-:S05]  /*5960*/  IMAD.IADD R51, R56, 0x1, R59 ;  /* 0x0000000138337824 */ /* 0x000fca00078e023b */
[----:B------:R-:W-:Y:S01]  /*5970*/  IADD3 R36, PT, PT, R49, R53, R51 ;  /* 0x0000003531247210 */ /* 0x000fe20007ffe033 */
[----:B------:R-:W-:-:S04]  /*5980*/  IMAD.MOV.U32 R29, RZ, RZ, 0x1 ;  /* 0x00000001ff1d7424 */ /* 0x000fc800078e00ff */
[----:B------:R-:W-:-:S04]  /*5990*/  IMAD.IADD R37, R36, 0x1, R9 ;  /* 0x0000000124257824 */ /* 0x000fc800078e0209 */
[----:B------:R-:W-:Y:S02]  /*59a0*/  IMAD.IADD R38, R37, 0x1, R10 ;  /* 0x0000000125267824 */ /* 0x000fe400078e020a */
[----:B------:R-:W-:-:S03]  /*59b0*/  IMAD.MOV.U32 R30, RZ, RZ, 0x1 ;  /* 0x00000001ff1e7424 */ /* 0x000fc600078e00ff */
[----:B0-----:R-:W-:Y:S01]  /*59c0*/  IADD3 R12, PT, PT, R28, R11, R38 ;  /* 0x0000000b1c0c7210 */ /* 0x001fe20007ffe026 */
[----:B------:R-:W-:Y:S02]  /*59d0*/  IMAD.MOV.U32 R31, RZ, RZ, 0x1 ;  /* 0x00000001ff1f7424 */ /* 0x000fe400078e00ff */
[----:B------:R-:W-:Y:S02]  /*59e0*/  IMAD.MOV.U32 R32, RZ, RZ, 0x1 ;  /* 0x00000001ff207424 */ /* 0x000fe400078e00ff */
[----:B------:R-:W-:Y:S02]  /*59f0*/  IMAD.MOV.U32 R33, RZ, RZ, 0x1 ;  /* 0x00000001ff217424 */ /* 0x000fe400078e00ff */
[----:B------:R-:W-:Y:S01]  /*5a00*/  IMAD.MOV.U32 R34, RZ, RZ, 0x1 ;  /* 0x00000001ff227424 */ /* 0x000fe200078e00ff */
[----:B------:R-:W0:Y:S01]  /*5a10*/  S2R R47, SR_LANEID ;  /* 0x00000000002f7919 */ /* 0x000e220000000000 */
[----:B------:R-:W1:Y:S01]  /*5a20*/  S2UR UR6, SR_CgaCtaId ;  /* 0x00000000000679c3 */ /* 0x000e620000008800 */
[----:B------:R-:W-:Y:S01]  /*5a30*/  UMOV UR5, 0x400 ;  /* 0x0000040000057882 */ /* 0x000fe20000000000 */
[----:B------:R-:W-:Y:S01]  /*5a40*/  SHF.R.U32.HI R45, RZ, 0x5, R60 ;  /* 0x00000005ff2d7819 */ /* 0x000fe2000001163c */
[----:B-1----:R-:W-:-:S05]  /*5a50*/  ULEA UR5, UR6, UR5, 0x18 ;  /* 0x0000000506057291 */ /* 0x002fca000f8ec0ff */
[----:B------:R-:W-:Y:S01]  /*5a60*/  BAR.SYNC.DEFER_BLOCKING 0x0 ;  /* 0x0000000000007b1d */ /* 0x000fe20000010000 */
[----:B----4-:R-:W-:-:S04]  /*5a70*/  @!P1 ISETP.NE.AND P0, PT, R14, RZ, PT ;  /* 0x000000ff0e00920c */ /* 0x010fc80003f05270 */
[----:B------:R-:W-:Y:S02]  /*5a80*/  @!P1 SEL R29, RZ, 0x1, !P0 ;  /* 0x00000001ff1d9807 */ /* 0x000fe40004000000 */
[----:B--2---:R-:W-:Y:S02]  /*5a90*/  @!P2 ISETP.NE.AND P1, PT, R15, RZ, PT ;  /* 0x000000ff0f00a20c */ /* 0x004fe40003f25270 */
[----:B---3--:R-:W-:Y:S02]  /*5aa0*/  @!P3 ISETP.NE.AND P0, PT, R16, RZ, PT ;  /* 0x000000ff1000b20c */ /* 0x008fe40003f05270 */
[----:B------:R-:W-:Y:S02]  /*5ab0*/  @!P2 SEL R30, RZ, 0x1, !P1 ;  /* 0x00000001ff1ea807 */ /* 0x000fe40004800000 */
[----:B------:R-:W-:Y:S02]  /*5ac0*/  @!P4 ISETP.NE.AND P2, PT, R17, RZ, PT ;  /* 0x000000ff1100c20c */ /* 0x000fe40003f45270 */
[----:B------:R-:W-:-:S02]  /*5ad0*/  @!P3 SEL R31, RZ, 0x1, !P0 ;  /* 0x00000001ff1fb807 */ /* 0x000fc40004000000 */
[----:B------:R-:W-:Y:S02]  /*5ae0*/  @!P5 ISETP.NE.AND P1, PT, R18, RZ, PT ;  /* 0x000000ff1200d20c */ /* 0x000fe40003f25270 */
[----:B------:R-:W-:Y:S02]  /*5af0*/  @!P6 ISETP.NE.AND P0, PT, R19, RZ, PT ;  /* 0x000000ff1300e20c */ /* 0x000fe40003f05270 */
[----:B------:R-:W-:Y:S02]  /*5b00*/  @!P4 SEL R32, RZ, 0x1, !P2 ;  /* 0x00000001ff20c807 */ /* 0x000fe40005000000 */
[----:B------:R-:W-:Y:S02]  /*5b10*/  IADD3 R12, PT, PT, R30, R29, R12 ;  /* 0x0000001d1e0c7210 */ /* 0x000fe40007ffe00c */
[----:B------:R-:W-:Y:S02]  /*5b20*/  @!P5 SEL R33, RZ, 0x1, !P1 ;  /* 0x00000001ff21d807 */ /* 0x000fe40004800000 */
[----:B------:R-:W-:-:S02]  /*5b30*/  @!P6 SEL R34, RZ, 0x1, !P0 ;  /* 0x00000001ff22e807 */ /* 0x000fc40004000000 */
[----:B------:R-:W-:-:S04]  /*5b40*/  IADD3 R12, PT, PT, R32, R31, R12 ;  /* 0x0000001f200c7210 */ /* 0x000fc80007ffe00c */
[----:B------:R-:W-:-:S05]  /*5b50*/  IADD3 R12, PT, PT, R34, R33, R12 ;  /* 0x00000021220c7210 */ /* 0x000fca0007ffe00c */
[----:B------:R-:W1:Y:S02]  /*5b60*/  SHFL.UP P0, R13, R12, 0x1, RZ ;  /* 0x042000000c0d7989 */ /* 0x000e6400000000ff */
[----:B-1----:R-:W-:-:S05]  /*5b70*/  @P0 IMAD.IADD R13, R12, 0x1, R13 ;  /* 0x000000010c0d0824 */ /* 0x002fca00078e020d */
[----:B------:R-:W1:Y:S02]  /*5b80*/  SHFL.UP P0, R14, R13, 0x2, RZ ;  /* 0x044000000d0e7989 */ /* 0x000e6400000000ff */
[----:B-1----:R-:W-:-:S05]  /*5b90*/  @P0 IMAD.IADD R14, R13, 0x1, R14 ;  /* 0x000000010d0e0824 */ /* 0x002fca00078e020e */
[----:B------:R-:W1:Y:S02]  /*5ba0*/  SHFL.UP P0, R15, R14, 0x4, RZ ;  /* 0x048000000e0f7989 */ /* 0x000e6400000000ff */
[----:B-1----:R-:W-:-:S05]  /*5bb0*/  @P0 IMAD.IADD R15, R14, 0x1, R15 ;  /* 0x000000010e0f0824 */ /* 0x002fca00078e020f */
[----:B------:R-:W1:Y:S01]  /*5bc0*/  SHFL.UP P0, R16, R15, 0x8, RZ ;  /* 0x050000000f107989 */ /* 0x000e6200000000ff */
[----:B0-----:R-:W-:Y:S01]  /*5bd0*/  ISETP.NE.AND P1, PT, R47, 0x1f, PT ;  /* 0x0000001f2f00780c */ /* 0x001fe20003f25270 */
[----:B-1----:R-:W-:-:S05]  /*5be0*/  @P0 IMAD.IADD R16, R15, 0x1, R16 ;  /* 0x000000010f100824 */ /* 0x002fca00078e0210 */
[----:B------:R-:W0:Y:S07]  /*5bf0*/  SHFL.UP P0, R35, R16, 0x10, RZ ;  /* 0x0600000010237989 */ /* 0x000e2e00000000ff */
[----:B------:R-:W-:Y:S01]  /*5c00*/  @!P1 LEA R24, R45, UR5, 0x2 ;  /* 0x000000052d189c11 */ /* 0x000fe2000f8e10ff */
[----:B0-----:R-:W-:-:S05]  /*5c10*/  @P0 IMAD.IADD R35, R16, 0x1, R35 ;  /* 0x0000000110230824 */ /* 0x001fca00078e0223 */
[----:B------:R-:W-:Y:S01]  /*5c20*/  @!P1 STS [R24], R35 ;  /* 0x0000002318009388 */ /* 0x000fe20000000800 */
[----:B------:R-:W-:Y:S06]  /*5c30*/  BAR.SYNC.DEFER_BLOCKING 0x0 ;  /* 0x0000000000007b1d */ /* 0x000fec0000010000 */
[----:B------:R-:W0:Y:S04]  /*5c40*/  LDS.128 R12, [UR5] ;  /* 0x00000005ff0c7984 */ /* 0x000e280008000c00 */
[----:B------:R-:W1:Y:S01]  /*5c50*/  LDS.128 R16, [UR5+0x10] ;  /* 0x00001005ff107984 */ /* 0x000e620008000c00 */
[----:B------:R-:W-:-:S03]  /*5c60*/  ISETP.NE.AND P0, PT, R45, 0x2, PT ;  /* 0x000000022d00780c */ /* 0x000fc60003f05270 */
[----:B------:R-:W2:Y:S01]  /*5c70*/  LDS.128 R20, [UR5+0x20] ;  /* 0x00002005ff147984 */ /* 0x000ea20008000c00 */
[----:B------:R-:W-:Y:S01]  /*5c80*/  ISETP.NE.AND P1, PT, R45, 0x3, PT ;  /* 0x000000032d00780c */ /* 0x000fe20003f25270 */
[----:B0-----:R-:W-:-:S05]  /*5c90*/  IMAD.IADD R25, R12, 0x1, R13 ;  /* 0x000000010c197824 */ /* 0x001fca00078e020d */
[----:B------:R-:W-:Y:S01]  /*5ca0*/  SEL R26, R25, R12, !P0 ;  /* 0x0000000c191a7207 */ /* 0x000fe20004000000 */
[----:B------:R-:W-:Y:S01]  /*5cb0*/  IMAD.IADD R25, R14, 0x1, R25 ;  /* 0x000000010e197824 */ /* 0x000fe200078e0219 */
[----:B------:R-:W-:-:S03]  /*5cc0*/  ISETP.NE.AND P0, PT, R45, 0x4, PT ;  /* 0x000000042d00780c */ /* 0x000fc60003f05270 */
[----:B------:R-:W-:Y:S01]  /*5cd0*/  IMAD.IADD R40, R15, 0x1, R25 ;  /* 0x000000010f287824 */ /* 0x000fe200078e0219 */
[----:B------:R-:W-:Y:S02]  /*5ce0*/  SEL R39, R25, R26, !P1 ;  /* 0x0000001a19277207 */ /* 0x000fe40004800000 */
[C---:B------:R-:W-:Y:S01]  /*5cf0*/  ISETP.NE.AND P1, PT, R45.reuse, 0x5, PT ;  /* 0x000000052d00780c */ /* 0x040fe20003f25270 */
[----:B------:R-:W0:Y:S01]  /*5d00*/  LDS.128 R24, [UR5+0x30] ;  /* 0x00003005ff187984 */ /* 0x000e220008000c00 */
[C---:B------:R-:W-:Y:S01]  /*5d10*/  SEL R39, R40.reuse, R39, !P0 ;  /* 0x0000002728277207 */ /* 0x040fe20004000000 */
[----:B-1----:R-:W-:Y:S01]  /*5d20*/  IMAD.IADD R40, R40, 0x1, R16 ;  /* 0x0000000128287824 */ /* 0x002fe200078e0210 */
[----:B------:R-:W-:-:S04]  /*5d30*/  ISETP.NE.AND P0, PT, R45, 0x6, PT ;  /* 0x000000062d00780c */ /* 0x000fc80003f05270 */
[----:B------:R-:W-:Y:S01]  /*5d40*/  SEL R39, R40, R39, !P1 ;  /* 0x0000002728277207 */ /* 0x000fe20004800000 */
[----:B------:R-:W-:Y:S01]  /*5d50*/  IMAD.IADD R40, R17, 0x1, R40 ;  /* 0x0000000111287824 */ /* 0x000fe200078e0228 */
[----:B------:R-:W-:-:S04]  /*5d60*/  ISETP.NE.AND P1, PT, R45, 0x7, PT ;  /* 0x000000072d00780c */ /* 0x000fc80003f25270 */
[----:B------:R-:W-:Y:S01]  /*5d70*/  SEL R39, R40, R39, !P0 ;  /* 0x0000002728277207 */ /* 0x000fe20004000000 */
[----:B------:R-:W-:Y:S01]  /*5d80*/  IMAD.IADD R40, R18, 0x1, R40 ;  /* 0x0000000112287824 */ /* 0x000fe200078e0228 */
[----:B------:R-:W-:-:S04]  /*5d90*/  ISETP.NE.AND P0, PT, R45, 0x8, PT ;  /* 0x000000082d00780c */ /* 0x000fc80003f05270 */
[----:B------:R-:W-:Y:S01]  /*5da0*/  SEL R41, R40, R39, !P1 ;  /* 0x0000002728297207 */ /* 0x000fe20004800000 */
[----:B------:R-:W-:Y:S01]  /*5db0*/  IMAD.IADD R40, R19, 0x1, R40 ;  /* 0x0000000113287824 */ /* 0x000fe200078e0228 */
[----:B------:R-:W-:-:S03]  /*5dc0*/  ISETP.NE.AND P1, PT, R45, 0x9, PT ;  /* 0x000000092d00780c */ /* 0x000fc60003f25270 */
[C---:B--2---:R-:W-:Y:S01]  /*5dd0*/  IMAD.IADD R42, R40.reuse, 0x1, R20 ;  /* 0x00000001282a7824 */ /* 0x044fe200078e0214 */
[----:B------:R-:W-:Y:S01]  /*5de0*/  SEL R41, R40, R41, !P0 ;  /* 0x0000002928297207 */ /* 0x000fe20004000000 */
[----:B------:R-:W-:Y:S01]  /*5df0*/  IMAD.IADD R39, R38, 0x1, R11 ;  /* 0x0000000126277824 */ /* 0x000fe200078e020b */
[----:B------:R-:W-:Y:S02]  /*5e00*/  ISETP.NE.AND P0, PT, R45, 0xa, PT ;  /* 0x0000000a2d00780c */ /* 0x000fe40003f05270 */
[----:B------:R-:W-:Y:S01]  /*5e10*/  SEL R43, R42, R41, !P1 ;  /* 0x000000292a2b7207 */ /* 0x000fe20004800000 */
[----:B------:R-:W-:Y:S01]  /*5e20*/  IMAD.IADD R42, R21, 0x1, R42 ;  /* 0x00000001152a7824 */ /* 0x000fe200078e022a */
[----:B------:R-:W-:Y:S01]  /*5e30*/  ISETP.NE.AND P1, PT, R45, 0xb, PT ;  /* 0x0000000b2d00780c */ /* 0x000fe20003f25270 */
[----:B------:R-:W-:Y:S02]  /*5e40*/  IMAD.IADD R40, R39, 0x1, R28 ;  /* 0x0000000127287824 */ /* 0x000fe400078e021c */
[----:B------:R-:W-:Y:S01]  /*5e50*/  IMAD.IADD R44, R22, 0x1, R42 ;  /* 0x00000001162c7824 */ /* 0x000fe200078e022a */
[----:B------:R-:W-:Y:S01]  /*5e60*/  SEL R43, R42, R43, !P0 ;  /* 0x0000002b2a2b7207 */ /* 0x000fe20004000000 */
[----:B------:R-:W-:Y:S01]  /*5e70*/  IMAD.IADD R41, R40, 0x1, R29 ;  /* 0x0000000128297824 */ /* 0x000fe200078e021d */
[----:B------:R-:W-:-:S02]  /*5e80*/  ISETP.NE.AND P0, PT, R45, 0xc, PT ;  /* 0x0000000c2d00780c */ /* 0x000fc40003f05270 */
[----:B------:R-:W-:Y:S01]  /*5e90*/  SEL R55, R44, R43, !P1 ;  /* 0x0000002b2c377207 */ /* 0x000fe20004800000 */
[----:B------:R-:W-:Y:S02]  /*5ea0*/  IMAD.IADD R44, R23, 0x1, R44 ;  /* 0x00000001172c7824 */ /* 0x000fe400078e022c */
[----:B------:R-:W-:Y:S01]  /*5eb0*/  IMAD.IADD R42, R41, 0x1, R30 ;  /* 0x00000001292a7824 */ /* 0x000fe200078e021e */
[C---:B------:R-:W-:Y:S01]  /*5ec0*/  ISETP.NE.AND P1, PT, R45.reuse, 0xd, PT ;  /* 0x0000000d2d00780c */ /* 0x040fe20003f25270 */
[C---:B0-----:R-:W-:Y:S01]  /*5ed0*/  IMAD.IADD R61, R44.reuse, 0x1, R24 ;  /* 0x000000012c3d7824 */ /* 0x041fe200078e0218 */
[----:B------:R-:W-:Y:S01]  /*5ee0*/  SEL R55, R44, R55, !P0 ;  /* 0x000000372c377207 */ /* 0x000fe20004000000 */
[----:B------:R-:W-:Y:S01]  /*5ef0*/  IMAD.IADD R43, R42, 0x1, R31 ;  /* 0x000000012a2b7824 */ /* 0x000fe200078e021f */
[----:B------:R-:W-:Y:S02]  /*5f00*/  ISETP.NE.AND P0, PT, R45, 0xe, PT ;  /* 0x0000000e2d00780c */ /* 0x000fe40003f05270 */
[----:B------:R-:W-:Y:S01]  /*5f10*/  SEL R58, R61, R55, !P1 ;  /* 0x000000373d3a7207 */ /* 0x000fe20004800000 */
[----:B------:R-:W-:-:S02]  /*5f20*/  IMAD.IADD R55, R25, 0x1, R61 ;  /* 0x0000000119377824 */ /* 0x000fc400078e023d */
[----:B------:R-:W-:Y:S01]  /*5f30*/  IMAD.IADD R44, R43, 0x1, R32 ;  /* 0x000000012b2c7824 */ /* 0x000fe200078e0220 */
[----:B------:R-:W-:Y:S02]  /*5f40*/  ISETP.NE.AND P1, PT, R45, 0xf, PT ;  /* 0x0000000f2d00780c */ /* 0x000fe40003f25270 */
[----:B------:R-:W-:Y:S01]  /*5f50*/  SEL R61, R55, R58, !P0 ;  /* 0x0000003a373d7207 */ /* 0x000fe20004000000 */
[----:B------:R-:W-:Y:S02]  /*5f60*/  IMAD.IADD R45, R44, 0x1, R33 ;  /* 0x000000012c2d7824 */ /* 0x000fe400078e0221 */
[----:B------:R-:W-:Y:S01]  /*5f70*/  IMAD.IADD R58, R26, 0x1, R55 ;  /* 0x000000011a3a7824 */ /* 0x000fe200078e0237 */
[----:B------:R-:W-:Y:S02]  /*5f80*/  ISETP.NE.AND P2, PT, R47, RZ, PT ;  /* 0x000000ff2f00720c */ /* 0x000fe40003f45270 */
[----:B------:R-:W-:Y:S02]  /*5f90*/  IADD3 R47, PT, PT, R35, -R34, -R45 ;  /* 0x80000022232f7210 */ /* 0x000fe40007ffe82d */
[----:B------:R-:W-:-:S02]  /*5fa0*/  IADD3 R35, PT, PT, R58, UR4, R27 ;  /* 0x000000043a237c10 */ /* 0x000fc4000fffe01b */
[----:B------:R-:W-:Y:S02]  /*5fb0*/  ISETP.GE.U32.AND P0, PT, R60, 0x20, PT ;  /* 0x000000203c00780c */ /* 0x000fe40003f06070 */
[----:B------:R-:W-:Y:S01]  /*5fc0*/  SEL R61, R58, R61, !P1 ;  /* 0x0000003d3a3d7207 */ /* 0x000fe20004800000 */
[----:B------:R-:W-:-:S03]  /*5fd0*/  VIADD R35, R35, 0xffffe400 ;  /* 0xffffe40023237836 */ /* 0x000fc60000000000 */
[----:B------:R-:W-:Y:S02]  /*5fe0*/  SEL R58, R61, RZ, P0 ;  /* 0x000000ff3d3a7207 */ /* 0x000fe40000000000 */
[----:B------:R-:W-:Y:S02]  /*5ff0*/  ISETP.GT.AND P0, PT, R35, 0x200, PT ;  /* 0x000002002300780c */ /* 0x000fe40003f04270 */
[----:B------:R-:W-:-:S05]  /*6000*/  SEL R47, R47, RZ, P2 ;  /* 0x000000ff2f2f7207 */ /* 0x000fca0001000000 */
[----:B------:R-:W-:Y:S01]  /*6010*/  IMAD.IADD R58, R58, 0x1, R47 ;  /* 0x000000013a3a7824 */ /* 0x000fe200078e022f */
[----:B------:R-:W-:Y:S03]  /*6020*/  BSSY.RECONVERGENT B0, `(.L_x_261) ;  /* 0x000017b000007945 */ /* 0x000fe60003800200 */
[--C-:B------:R-:W-:Y:S02]  /*6030*/  IMAD.IADD R51, R51, 0x1, R58.reuse ;  /* 0x0000000133337824 */ /* 0x100fe400078e023a */
[--C-:B------:R-:W-:Y:S02]  /*6040*/  IMAD.IADD R36, R36, 0x1, R58.reuse ;  /* 0x0000000124247824 */ /* 0x100fe400078e023a */
[--C-:B------:R-:W-:Y:S02]  /*6050*/  IMAD.IADD R37, R37, 0x1, R58.reuse ;  /* 0x0000000125257824 */ /* 0x100fe400078e023a */
[----:B------:R-:W-:-:S02]  /*6060*/  IMAD.IADD R38, R38, 0x1, R58 ;  /* 0x0000000126267824 */ /* 0x000fc400078e023a */
[--C-:B------:R-:W-:Y:S02]  /*6070*/  IMAD.IADD R39, R39, 0x1, R58.reuse ;  /* 0x0000000127277824 */ /* 0x100fe400078e023a */
[--C-:B------:R-:W-:Y:S02]  /*6080*/  IMAD.IADD R40, R40, 0x1, R58.reuse ;  /* 0x0000000128287824 */ /* 0x100fe400078e023a */
[--C-:B------:R-:W-:Y:S02]  /*6090*/  IMAD.IADD R41, R41, 0x1, R58.reuse ;  /* 0x0000000129297824 */ /* 0x100fe400078e023a */
[--C-:B------:R-:W-:Y:S02]  /*60a0*/  IMAD.IADD R42, R42, 0x1, R58.reuse ;  /* 0x000000012a2a7824 */ /* 0x100fe400078e023a */
[--C-:B------:R-:W-:Y:S02]  /*60b0*/  IMAD.IADD R43, R43, 0x1, R58.reuse ;  /* 0x000000012b2b7824 */ /* 0x100fe400078e023a */
[----:B------:R-:W-:-:S02]  /*60c0*/  IMAD.IADD R44, R44, 0x1, R58 ;  /* 0x000000012c2c7824 */ /* 0x000fc400078e023a */
[----:B------:R-:W-:Y:S02]  /*60d0*/  IMAD.IADD R45, R45, 0x1, R58 ;  /* 0x000000012d2d7824 */ /* 0x000fe400078e023a */
[----:B------:R-:W-:Y:S02]  /*60e0*/  IMAD.IADD R55, R58, 0x1, R59 ;  /* 0x000000013a377824 */ /* 0x000fe400078e023b */
[----:B------:R-:W-:Y:S01]  /*60f0*/  IMAD.IADD R47, R51, 0x1, R53 ;  /* 0x00000001332f7824 */ /* 0x000fe200078e0235 */
[----:B------:R-:W-:Y:S06]  /*6100*/  @P0 BRA `(.L_x_262) ;  /* 0x0000000c007c0947 */ /* 0x000fec0003800000 */
[----:B------:R-:W-:Y:S01]  /*6110*/  ISETP.GE.AND P0, PT, R58, R35, PT ;  /* 0x000000233a00720c */ /* 0x000fe20003f06270 */
[----:B------:R-:W-:Y:S03]  /*6120*/  BSSY.RECONVERGENT B2, `(.L_x_263) ;  /* 0x000000e000027945 */ /* 0x000fe60003800200 */
[----:B------:R-:W-:-:S13]  /*6130*/  ISETP.NE.AND P0, PT, R59, RZ, !P0 ;  /* 0x000000ff3b00720c */ /* 0x000fda0004705270 */
[----:B------:R-:W-:Y:S05]  /*6140*/  @!P0 BRA `(.L_x_264) ;  /* 0x00000000002c8947 */ /* 0x000fea0003800000 */
[----:B------:R-:W-:Y:S01]  /*6150*/  UISETP.NE.AND UP0, UPT, UR11, URZ, UPT ;  /* 0x000000ff0b00728c */ /* 0x000fe2000bf05270 */
[----:B------:R-:W-:Y:S01]  /*6160*/  CS2R R12, SRZ ;  /* 0x00000000000c7805 */ /* 0x000fe2000001ff00 */
[----:B------:R-:W0:Y:S07]  /*6170*/  LDCU.64 UR12, c[0x0][0x390] ;  /* 0x00007200ff0c77ac */ /* 0x000e2e0008000a00 */
[----:B------:R-:W-:Y:S05]  /*6180*/  BRA.U UP0, `(.L_x_265) ;  /* 0x0000000100087547 */ /* 0x000fea000b800000 */
[----:B------:R-:W1:Y:S02]  /*6190*/  LDC.64 R12, c[0x0][0x3d0] ;  /* 0x0000f400ff0c7b82 */ /* 0x000e640000000a00 */
[----:B-1----:R-:W5:Y:S02]  /*61a0*/  LDG.E.64 R12, desc[UR8][R12.64] ;  /* 0x000000080c0c7981 */ /* 0x002f64000c1e1b00 */
.L_x_265:
[----:B-----5:R-:W-:-:S04]  /*61b0*/  IADD3 R14, P0, PT, R58, R12, RZ ;  /* 0x0000000c3a0e7210 */ /* 0x020fc80007f1e0ff */
[----:B------:R-:W-:Y:S02]  /*61c0*/  LEA.HI.X.SX32 R13, R58, R13, 0x1, P0 ;  /* 0x0000000d3a0d7211 */ /* 0x000fe400000f0eff */
[----:B0-----:R-:W-:-:S04]  /*61d0*/  LEA R12, P0, R14, UR12, 0x2 ;  /* 0x0000000c0e0c7c11 */ /* 0x001fc8000f8010ff */
[----:B------:R-:W-:-:S05]  /*61e0*/  LEA.HI.X R13, R14, UR13, R13, 0x2, P0 ;  /* 0x0000000d0e0d7c11 */ /* 0x000fca00080f140d */
[----:B------:R0:W-:Y:S04]  /*61f0*/  STG.E desc[UR8][R12.64], R57 ;  /* 0x000000390c007986 */ /* 0x0001e8000c101908 */
.L_x_264:
[----:B------:R-:W-:Y:S05]  /*6200*/  BSYNC.RECONVERGENT B2 ;  /* 0x0000000000027941 */ /* 0x000fea0003800200 */
.L_x_263:
[----:B------:R-:W-:Y:S01]  /*6210*/  ISETP.GE.AND P0, PT, R55, R35, PT ;  /* 0x000000233700720c */ /* 0x000fe20003f06270 */
[----:B------:R-:W-:Y:S03]  /*6220*/  BSSY.RECONVERGENT B2, `(.L_x_266) ;  /* 0x000000e000027945 */ /* 0x000fe60003800200 */
[----:B------:R-:W-:-:S13]  /*6230*/  ISETP.EQ.OR P0, PT, R56, RZ, P0 ;  /* 0x000000ff3800720c */ /* 0x000fda0000702670 */
[----:B------:R-:W-:Y:S05]  /*6240*/  @P0 BRA `(.L_x_267) ;  /* 0x00000000002c0947 */ /* 0x000fea0003800000 */
[----:B------:R-:W-:Y:S01]  /*6250*/  UISETP.NE.AND UP0, UPT, UR11, URZ, UPT ;  /* 0x000000ff0b00728c */ /* 0x000fe2000bf05270 */
[----:B0-----:R-:W-:Y:S01]  /*6260*/  CS2R R12, SRZ ;  /* 0x00000000000c7805 */ /* 0x001fe2000001ff00 */
[----:B------:R-:W0:Y:S07]  /*6270*/  LDCU.64 UR12, c[0x0][0x390] ;  /* 0x00007200ff0c77ac */ /* 0x000e2e0008000a00 */
[----:B------:R-:W-:Y:S05]  /*6280*/  BRA.U UP0, `(.L_x_268) ;  /* 0x0000000100087547 */ /* 0x000fea000b800000 */
[----:B------:R-:W1:Y:S02]  /*6290*/  LDC.64 R12, c[0x0][0x3d0] ;  /* 0x0000f400ff0c7b82 */ /* 0x000e640000000a00 */
[----:B-1----:R-:W5:Y:S02]  /*62a0*/  LDG.E.64 R12, desc[UR8][R12.64] ;  /* 0x000000080c0c7981 */ /* 0x002f64000c1e1b00 */
.L_x_268:
[----:B-----5:R-:W-:-:S04]  /*62b0*/  IADD3 R14, P0, PT, R55, R12, RZ ;  /* 0x0000000c370e7210 */ /* 0x020fc80007f1e0ff */
[----:B------:R-:W-:Y:S02]  /*62c0*/  LEA.HI.X.SX32 R13, R55, R13, 0x1, P0 ;  /* 0x0000000d370d7211 */ /* 0x000fe400000f0eff */
[----:B0-----:R-:W-:-:S04]  /*62d0*/  LEA R12, P0, R14, UR12, 0x2 ;  /* 0x0000000c0e0c7c11 */ /* 0x001fc8000f8010ff */
[----:B------:R-:W-:-:S05]  /*62e0*/  LEA.HI.X R13, R14, UR13, R13, 0x2, P0 ;  /* 0x0000000d0e0d7c11 */ /* 0x000fca00080f140d */
[----:B------:R1:W-:Y:S04]  /*62f0*/  STG.E desc[UR8][R12.64], R52 ;  /* 0x000000340c007986 */ /* 0x0003e8000c101908 */
.L_x_267:
[----:B------:R-:W-:Y:S05]  /*6300*/  BSYNC.RECONVERGENT B2 ;  /* 0x0000000000027941 */ /* 0x000fea0003800200 */
.L_x_266:
[----:B------:R-:W-:Y:S01]  /*6310*/  ISETP.GE.AND P0, PT, R51, R35, PT ;  /* 0x000000233300720c */ /* 0x000fe20003f06270 */
[----:B------:R-:W-:Y:S03]  /*6320*/  BSSY.RECONVERGENT B2, `(.L_x_269) ;  /* 0x000000e000027945 */ /* 0x000fe60003800200 */
[----:B------:R-:W-:-:S13]  /*6330*/  ISETP.EQ.OR P0, PT, R53, RZ, P0 ;  /* 0x000000ff3500720c */ /* 0x000fda0000702670 */
[----:B------:R-:W-:Y:S05]  /*6340*/  @P0 BRA `(.L_x_270) ;  /* 0x00000000002c0947 */ /* 0x000fea0003800000 */
[----:B------:R-:W-:Y:S01]  /*6350*/  UISETP.NE.AND UP0, UPT, UR11, URZ, UPT ;  /* 0x000000ff0b00728c */ /* 0x000fe2000bf05270 */
[----:B01----:R-:W-:Y:S01]  /*6360*/  CS2R R12, SRZ ;  /* 0x00000000000c7805 */ /* 0x003fe2000001ff00 */
[----:B------:R-:W0:Y:S07]  /*6370*/  LDCU.64 UR12, c[0x0][0x390] ;  /* 0x00007200ff0c77ac */ /* 0x000e2e0008000a00 */
[----:B------:R-:W-:Y:S05]  /*6380*/  BRA.U UP0, `(.L_x_271) ;  /* 0x0000000100087547 */ /* 0x000fea000b800000 */
[----:B------:R-:W1:Y:S02]  /*6390*/  LDC.64 R12, c[0x0][0x3d0] ;  /* 0x0000f400ff0c7b82 */ /* 0x000e640000000a00 */
[----:B-1----:R-:W5:Y:S02]  /*63a0*/  LDG.E.64 R12, desc[UR8][R12.64] ;  /* 0x000000080c0c7981 */ /* 0x002f64000c1e1b00 */
.L_x_271:
[----:B-----5:R-:W-:-:S04]  /*63b0*/  IADD3 R14, P0, PT, R51, R12, RZ ;  /* 0x0000000c330e7210 */ /* 0x020fc80007f1e0ff */
[----:B------:R-:W-:Y:S02]  /*63c0*/  LEA.HI.X.SX32 R13, R51, R13, 0x1, P0 ;  /* 0x0000000d330d7211 */ /* 0x000fe400000f0eff */
[----:B0-----:R-:W-:-:S04]  /*63d0*/  LEA R12, P0, R14, UR12, 0x2 ;  /* 0x0000000c0e0c7c11 */ /* 0x001fc8000f8010ff */
[----:B------:R-:W-:-:S05]  /*63e0*/  LEA.HI.X R13, R14, UR13, R13, 0x2, P0 ;  /* 0x0000000d0e0d7c11 */ /* 0x000fca00080f140d */
[----:B------:R2:W-:Y:S04]  /*63f0*/  STG.E desc[UR8][R12.64], R48 ;  /* 0x000000300c007986 */ /* 0x0005e8000c101908 */
.L_x_270:
[----:B------:R-:W-:Y:S05]  /*6400*/  BSYNC.RECONVERGENT B2 ;  /* 0x0000000000027941 */ /* 0x000fea0003800200 */
.L_x_269:
[----:B------:R-:W-:Y:S01]  /*6410*/  ISETP.GE.AND P0, PT, R47, R35, PT ;  /* 0x000000232f00720c */ /* 0x000fe20003f06270 */
[----:B------:R-:W-:Y:S03]  /*6420*/  BSSY.RECONVERGENT B2, `(.L_x_272) ;  /* 0x000000e000027945 */ /* 0x000fe60003800200 */
[----:B------:R-:W-:-:S13]  /*6430*/  ISETP.EQ.OR P0, PT, R49, RZ, P0 ;  /* 0x000000ff3100720c */ /* 0x000fda0000702670 */
[----:B------:R-:W-:Y:S05]  /*6440*/  @P0 BRA `(.L_x_273) ;  /* 0x00000000002c0947 */ /* 0x000fea0003800000 */
[----:B------:R-:W-:Y:S01]  /*6450*/  UISETP.NE.AND UP0, UPT, UR11, URZ, UPT ;  /* 0x000000ff0b00728c */ /* 0x000fe2000bf05270 */
[----:B012---:R-:W-:Y:S01]  /*6460*/  CS2R R12, SRZ ;  /* 0x00000000000c7805 */ /* 0x007fe2000001ff00 */
[----:B------:R-:W0:Y:S07]  /*6470*/  LDCU.64 UR12, c[0x0][0x390] ;  /* 0x00007200ff0c77ac */ /* 0x000e2e0008000a00 */
[----:B------:R-:W-:Y:S05]  /*6480*/  BRA.U UP0, `(.L_x_274) ;  /* 0x0000000100087547 */ /* 0x000fea000b800000 */
[----:B------:R-:W1:Y:S02]  /*6490*/  LDC.64 R12, c[0x0][0x3d0] ;  /* 0x0000f400ff0c7b82 */ /* 0x000e640000000a00 */
[----:B-1----:R-:W5:Y:S02]  /*64a0*/  LDG.E.64 R12, desc[UR8][R12.64] ;  /* 0x000000080c0c7981 */ /* 0x002f64000c1e1b00 */
.L_x_274:
[----:B-----5:R-:W-:-:S04]  /*64b0*/  IADD3 R14, P0, PT, R47, R12, RZ ;  /* 0x0000000c2f0e7210 */ /* 0x020fc80007f1e0ff */
[----:B------:R-:W-:Y:S02]  /*64c0*/  LEA.HI.X.SX32 R13, R47, R13, 0x1, P0 ;  /* 0x0000000d2f0d7211 */ /* 0x000fe400000f0eff */
[----:B0-----:R-:W-:-:S04]  /*64d0*/  LEA R12, P0, R14, UR12, 0x2 ;  /* 0x0000000c0e0c7c11 */ /* 0x001fc8000f8010ff */
[----:B------:R-:W-:-:S05]  /*64e0*/  LEA.HI.X R13, R14, UR13, R13, 0x2, P0 ;  /* 0x0000000d0e0d7c11 */ /* 0x000fca00080f140d */
[----:B------:R3:W-:Y:S04]  /*64f0*/  STG.E desc[UR8][R12.64], R50 ;  /* 0x000000320c007986 */ /* 0x0007e8000c101908 */
.L_x_273:
[----:B------:R-:W-:Y:S05]  /*6500*/  BSYNC.RECONVERGENT B2 ;  /* 0x0000000000027941 */ /* 0x000fea0003800200 */
.L_x_272:
[----:B------:R-:W-:Y:S01]  /*6510*/  ISETP.GE.AND P0, PT, R36, R35, PT ;  /* 0x000000232400720c */ /* 0x000fe20003f06270 */
[----:B------:R-:W-:Y:S03]  /*6520*/  BSSY.RECONVERGENT B2, `(.L_x_275) ;  /* 0x000000e000027945 */ /* 0x000fe60003800200 */
[----:B------:R-:W-:-:S13]  /*6530*/  ISETP.EQ.OR P0, PT, R9, RZ, P0 ;  /* 0x000000ff0900720c */ /* 0x000fda0000702670 */
[----:B------:R-:W-:Y:S05]  /*6540*/  @P0 BRA `(.L_x_276) ;  /* 0x00000000002c0947 */ /* 0x000fea0003800000 */
[----:B------:R-:W-:Y:S01]  /*6550*/  UISETP.NE.AND UP0, UPT, UR11, URZ, UPT ;  /* 0x000000ff0b00728c */ /* 0x000fe2000bf05270 */
[----:B0123--:R-:W-:Y:S01]  /*6560*/  CS2R R12, SRZ ;  /* 0x00000000000c7805 */ /* 0x00ffe2000001ff00 */
[----:B------:R-:W0:Y:S07]  /*6570*/  LDCU.64 UR12, c[0x0][0x390] ;  /* 0x00007200ff0c77ac */ /* 0x000e2e0008000a00 */
[----:B------:R-:W-:Y:S05]  /*6580*/  BRA.U UP0, `(.L_x_277) ;  /* 0x0000000100087547 */ /* 0x000fea000b800000 */
[----:B------:R-:W1:Y:S02]  /*6590*/  LDC.64 R12, c[0x0][0x3d0] ;  /* 0x0000f400ff0c7b82 */ /* 0x000e640000000a00 */
[----:B-1----:R-:W5:Y:S02]  /*65a0*/  LDG.E.64 R12, desc[UR8][R12.64] ;  /* 0x000000080c0c7981 */ /* 0x002f64000c1e1b00 */
.L_x_277:
[----:B-----5:R-:W-:-:S04]  /*65b0*/  IADD3 R9, P0, PT, R36, R12, RZ ;  /* 0x0000000c24097210 */ /* 0x020fc80007f1e0ff */
[----:B------:R-:W-:Y:S02]  /*65c0*/  LEA.HI.X.SX32 R36, R36, R13, 0x1, P0 ;  /* 0x0000000d24247211 */ /* 0x000fe400000f0eff */
[----:B0-----:R-:W-:-:S04]  /*65d0*/  LEA R12, P0, R9, UR12, 0x2 ;  /* 0x0000000c090c7c11 */ /* 0x001fc8000f8010ff */
[----:B------:R-:W-:-:S05]  /*65e0*/  LEA.HI.X R13, R9, UR13, R36, 0x2, P0 ;  /* 0x0000000d090d7c11 */ /* 0x000fca00080f1424 */
[----:B------:R4:W-:Y:S04]  /*65f0*/  STG.E desc[UR8][R12.64], R54 ;  /* 0x000000360c007986 */ /* 0x0009e8000c101908 */
.L_x_276:
[----:B------:R-:W-:Y:S05]  /*6600*/  BSYNC.RECONVERGENT B2 ;  /* 0x0000000000027941 */ /* 0x000fea0003800200 */
.L_x_275:
[----:B------:R-:W-:Y:S01]  /*6610*/  ISETP.GE.AND P0, PT, R37, R35, PT ;  /* 0x000000232500720c */ /* 0x000fe20003f06270 */
[----:B------:R-:W-:Y:S03]  /*6620*/  BSSY.RECONVERGENT B2, `(.L_x_278) ;  /* 0x000000e000027945 */ /* 0x000fe60003800200 */
[----:B------:R-:W-:-:S13]  /*6630*/  ISETP.EQ.OR P0, PT, R10, RZ, P0 ;  /* 0x000000ff0a00720c */ /* 0x000fda0000702670 */
[----:B------:R-:W-:Y:S05]  /*6640*/  @P0 BRA `(.L_x_279) ;  /* 0x00000000002c0947 */ /* 0x000fea0003800000 */
[----:B------:R-:W-:Y:S01]  /*6650*/  UISETP.NE.AND UP0, UPT, UR11, URZ, UPT ;  /* 0x000000ff0b00728c */ /* 0x000fe2000bf05270 */
[----:B01234-:R-:W-:Y:S01]  /*6660*/  CS2R R12, SRZ ;  /* 0x00000000000c7805 */ /* 0x01ffe2000001ff00 */
[----:B------:R-:W0:Y:S07]  /*6670*/  LDCU.64 UR12, c[0x0][0x390] ;  /* 0x00007200ff0c77ac */ /* 0x000e2e0008000a00 */
[----:B------:R-:W-:Y:S05]  /*6680*/  BRA.U UP0, `(.L_x_280) ;  /* 0x0000000100087547 */ /* 0x000fea000b800000 */
[----:B------:R-:W1:Y:S02]  /*6690*/  LDC.64 R12, c[0x0][0x3d0] ;  /* 0x0000f400ff0c7b82 */ /* 0x000e640000000a00 */
[----:B-1----:R-:W5:Y:S02]  /*66a0*/  LDG.E.64 R12, desc[UR8][R12.64] ;  /* 0x000000080c0c7981 */ /* 0x002f64000c1e1b00 */
.L_x_280:
[----:B-----5:R-:W-:-:S04]  /*66b0*/  IADD3 R9, P0, PT, R37, R12, RZ ;  /* 0x0000000c25097210 */ /* 0x020fc80007f1e0ff */
[----:B------:R-:W-:Y:S02]  /*66c0*/  LEA.HI.X.SX32 R10, R37, R13, 0x1, P0 ;  /* 0x0000000d250a7211 */ /* 0x000fe400000f0eff */
[----:B0-----:R-:W-:-:S04]  /*66d0*/  LEA R12, P0, R9, UR12, 0x2 ;  /* 0x0000000c090c7c11 */ /* 0x001fc8000f8010ff */
[----:B------:R-:W-:-:S05]  /*66e0*/  LEA.HI.X R13, R9, UR13, R10, 0x2, P0 ;  /* 0x0000000d090d7c11 */ /* 0x000fca00080f140a */
[----:B------:R0:W-:Y:S04]  /*66f0*/  STG.E desc[UR8][R12.64], R46 ;  /* 0x0000002e0c007986 */ /* 0x0001e8000c101908 */
.L_x_279:
[----:B------:R-:W-:Y:S05]  /*6700*/  BSYNC.RECONVERGENT B2 ;  /* 0x0000000000027941 */ /* 0x000fea0003800200 */
.L_x_278:
[----:B------:R-:W-:Y:S01]  /*6710*/  ISETP.GE.AND P0, PT, R38, R35, PT ;  /* 0x000000232600720c */ /* 0x000fe20003f06270 */
[----:B------:R-:W-:Y:S03]  /*6720*/  BSSY.RECONVERGENT B2, `(.L_x_281) ;  /* 0x000000e000027945 */ /* 0x000fe60003800200 */
[----:B------:R-:W-:-:S13]  /*6730*/  ISETP.EQ.OR P0, PT, R11, RZ, P0 ;  /* 0x000000ff0b00720c */ /* 0x000fda0000702670 */
[----:B------:R-:W-:Y:S05]  /*6740*/  @P0 BRA `(.L_x_282) ;  /* 0x00000000002c0947 */ /* 0x000fea0003800000 */
[----:B------:R-:W-:Y:S01]  /*6750*/  UISETP.NE.AND UP0, UPT, UR11, URZ, UPT ;  /* 0x000000ff0b00728c */ /* 0x000fe2000bf05270 */
[----:B------:R-:W-:Y:S01]  /*6760*/  CS2R R10, SRZ ;  /* 0x00000000000a7805 */ /* 0x000fe2000001ff00 */
[----:B------:R-:W0:Y:S07]  /*6770*/  LDCU.64 UR12, c[0x0][0x390] ;  /* 0x00007200ff0c77ac */ /* 0x000e2e0008000a00 */
[----:B------:R-:W-:Y:S05]  /*6780*/  BRA.U UP0, `(.L_x_283) ;  /* 0x0000000100087547 */ /* 0x000fea000b800000 */
[----:B------:R-:W1:Y:S02]  /*6790*/  LDC.64 R10, c[0x0][0x3d0] ;  /* 0x0000f400ff0a7b82 */ /* 0x000e640000000a00 */
[----:B-1----:R-:W5:Y:S02]  /*67a0*/  LDG.E.64 R10, desc[UR8][R10.64] ;  /* 0x000000080a0a7981 */ /* 0x002f64000c1e1b00 */
.L_x_283:
[----:B-----5:R-:W-:-:S04]  /*67b0*/  IADD3 R9, P0, PT, R38, R10, RZ ;  /* 0x0000000a26097210 */ /* 0x020fc80007f1e0ff */
[----:B------:R-:W-:Y:S02]  /*67c0*/  LEA.HI.X.SX32 R38, R38, R11, 0x1, P0 ;  /* 0x0000000b26267211 */ /* 0x000fe400000f0eff */
[----:B0-----:R-:W-:-:S04]  /*67d0*/  LEA R10, P0, R9, UR12, 0x2 ;  /* 0x0000000c090a7c11 */ /* 0x001fc8000f8010ff */
[----:B------:R-:W-:-:S05]  /*67e0*/  LEA.HI.X R11, R9, UR13, R38, 0x2, P0 ;  /* 0x0000000d090b7c11 */ /* 0x000fca00080f1426 */
[----:B------:R0:W-:Y:S04]  /*67f0*/  STG.E desc[UR8][R10.64], R0 ;  /* 0x000000000a007986 */ /* 0x0001e8000c101908 */
.L_x_282:
[----:B------:R-:W-:Y:S05]  /*6800*/  BSYNC.RECONVERGENT B2 ;  /* 0x0000000000027941 */ /* 0x000fea0003800200 */
.L_x_281:
        /* <DEDUP_REMOVED lines=10> */
.L_x_286:
[----:B-----5:R-:W-:-:S04]  /*68b0*/  IADD3 R0, P0, PT, R39, R10, RZ ;  /* 0x0000000a27007210 */ /* 0x020fc80007f1e0ff */
[----:B------:R-:W-:Y:S02]  /*68c0*/  LEA.HI.X.SX32 R11, R39, R11, 0x1, P0 ;  /* 0x0000000b270b7211 */ /* 0x000fe400000f0eff */
[----:B0-----:R-:W-:-:S04]  /*68d0*/  LEA R10, P0, R0, UR12, 0x2 ;  /* 0x0000000c000a7c11 */ /* 0x001fc8000f8010ff */
[----:B------:R-:W-:-:S05]  /*68e0*/  LEA.HI.X R11, R0, UR13, R11, 0x2, P0 ;  /* 0x0000000d000b7c11 */ /* 0x000fca00080f140b */
[----:B------:R0:W-:Y:S04]  /*68f0*/  STG.E desc[UR8][R10.64], R2 ;  /* 0x000000020a007986 */ /* 0x0001e8000c101908 */
.L_x_285:
[----:B------:R-:W-:Y:S05]  /*6900*/  BSYNC.RECONVERGENT B2 ;  /* 0x0000000000027941 */ /* 0x000fea0003800200 */
.L_x_284:
        /* <DEDUP_REMOVED lines=10> */
.L_x_289:
[----:B-----5:R-:W-:-:S04]  /*69b0*/  IADD3 R0, P0, PT, R40, R10, RZ ;  /* 0x0000000a28007210 */ /* 0x020fc80007f1e0ff */
[----:B------:R-:W-:Y:S02]  /*69c0*/  LEA.HI.X.SX32 R11, R40, R11, 0x1, P0 ;  /* 0x0000000b280b7211 */ /* 0x000fe400000f0eff */
[----:B0-----:R-:W-:-:S04]  /*69d0*/  LEA R10, P0, R0, UR12, 0x2 ;  /* 0x0000000c000a7c11 */ /* 0x001fc8000f8010ff */
[----:B------:R-:W-:-:S05]  /*69e0*/  LEA.HI.X R11, R0, UR13, R11, 0x2, P0 ;  /* 0x0000000d000b7c11 */ /* 0x000fca00080f140b */
[----:B------:R0:W-:Y:S04]  /*69f0*/  STG.E desc[UR8][R10.64], R3 ;  /* 0x000000030a007986 */ /* 0x0001e8000c101908 */
.L_x_288:
[----:B------:R-:W-:Y:S05]  /*6a00*/  BSYNC.RECONVERGENT B2 ;  /* 0x0000000000027941 */ /* 0x000fea0003800200 */
.L_x_287:
[----:B------:R-:W-:Y:S01]  /*6a10*/  ISETP.GE.AND P0, PT, R41, R35, PT ;  /* 0x000000232900720c */ /* 0x000fe20003f06270 */
[----:B------:R-:W-:Y:S03]  /*6a20*/  BSSY.RECONVERGENT B2, `(.L_x_290) ;  /* 0x000000e000027945 */ /* 0x000fe60003800200 */
[----:B------:R-:W-:-:S13]  /*6a30*/  ISETP.EQ.OR P0, PT, R30, RZ, P0 ;  /* 0x000000ff1e00720c */ /* 0x000fda0000702670 */
[----:B------:R-:W-:Y:S05]  /*6a40*/  @P0 BRA `(.L_x_291) ;  /* 0x00000000002c0947 */ /* 0x000fea0003800000 */
[----:B------:R-:W-:Y:S01]  /*6a50*/  UISETP.NE.AND UP0, UPT, UR11, URZ, UPT ;  /* 0x000000ff0b00728c */ /* 0x000fe2000bf05270 */
[----:B0----5:R-:W-:Y:S01]  /*6a60*/  CS2R R2, SRZ ;  /* 0x0000000000027805 */ /* 0x021fe2000001ff00 */
[----:B------:R-:W0:Y:S07]  /*6a70*/  LDCU.64 UR12, c[0x0][0x390] ;  /* 0x00007200ff0c77ac */ /* 0x000e2e0008000a00 */
[----:B------:R-:W-:Y:S05]  /*6a80*/  BRA.U UP0, `(.L_x_292) ;  /* 0x0000000100087547 */ /* 0x000fea000b800000 */
[----:B------:R-:W1:Y:S02]  /*6a90*/  LDC.64 R2, c[0x0][0x3d0] ;  /* 0x0000f400ff027b82 */ /* 0x000e640000000a00 */
[----:B-1----:R-:W5:Y:S02]  /*6aa0*/  LDG.E.64 R2, desc[UR8][R2.64] ;  /* 0x0000000802027981 */ /* 0x002f64000c1e1b00 */
.L_x_292:
[----:B-----5:R-:W-:-:S04]  /*6ab0*/  IADD3 R0, P0, PT, R41, R2, RZ ;  /* 0x0000000229007210 */ /* 0x020fc80007f1e0ff */
[----:B------:R-:W-:Y:S02]  /*6ac0*/  LEA.HI.X.SX32 R3, R41, R3, 0x1, P0 ;  /* 0x0000000329037211 */ /* 0x000fe400000f0eff */
[----:B0-----:R-:W-:-:S04]  /*6ad0*/  LEA R2, P0, R0, UR12, 0x2 ;  /* 0x0000000c00027c11 */ /* 0x001fc8000f8010ff */
[----:B------:R-:W-:-:S05]  /*6ae0*/  LEA.HI.X R3, R0, UR13, R3, 0x2, P0 ;  /* 0x0000000d00037c11 */ /* 0x000fca00080f1403 */
[----:B------:R0:W-:Y:S04]  /*6af0*/  STG.E desc[UR8][R2.64], R4 ;  /* 0x0000000402007986 */ /* 0x0001e8000c101908 */
.L_x_291:
[----:B------:R-:W-:Y:S05]  /*6b00*/  BSYNC.RECONVERGENT B2 ;  /* 0x0000000000027941 */ /* 0x000fea0003800200 */
.L_x_290:
        /* <DEDUP_REMOVED lines=10> */
.L_x_295:
[----:B-----5:R-:W-:-:S04]  /*6bb0*/  IADD3 R0, P0, PT, R42, R2, RZ ;  /* 0x000000022a007210 */ /* 0x020fc80007f1e0ff */
[----:B------:R-:W-:Y:S02]  /*6bc0*/  LEA.HI.X.SX32 R3, R42, R3, 0x1, P0 ;  /* 0x000000032a037211 */ /* 0x000fe400000f0eff */
[----:B0-----:R-:W-:-:S04]  /*6bd0*/  LEA R2, P0, R0, UR12, 0x2 ;  /* 0x0000000c00027c11 */ /* 0x001fc8000f8010ff */
[----:B------:R-:W-:-:S05]  /*6be0*/  LEA.HI.X R3, R0, UR13, R3, 0x2, P0 ;  /* 0x0000000d00037c11 */ /* 0x000fca00080f1403 */
[----:B------:R0:W-:Y:S04]  /*6bf0*/  STG.E desc[UR8][R2.64], R5 ;  /* 0x0000000502007986 */ /* 0x0001e8000c101908 */
.L_x_294:
[----:B------:R-:W-:Y:S05]  /*6c00*/  BSYNC.RECONVERGENT B2 ;  /* 0x0000000000027941 */ /* 0x000fea0003800200 */
.L_x_293:
        /* <DEDUP_REMOVED lines=10> */
.L_x_298:
[----:B-----5:R-:W-:-:S04]  /*6cb0*/  IADD3 R0, P0, PT, R43, R2, RZ ;  /* 0x000000022b007210 */ /* 0x020fc80007f1e0ff */
[----:B------:R-:W-:Y:S02]  /*6cc0*/  LEA.HI.X.SX32 R3, R43, R3, 0x1, P0 ;  /* 0x000000032b037211 */ /* 0x000fe400000f0eff */
[----:B0-----:R-:W-:-:S04]  /*6cd0*/  LEA R2, P0, R0, UR12, 0x2 ;  /* 0x0000000c00027c11 */ /* 0x001fc8000f8010ff */
[----:B------:R-:W-:-:S05]  /*6ce0*/  LEA.HI.X R3, R0, UR13, R3, 0x2, P0 ;  /* 0x0000000d00037c11 */ /* 0x000fca00080f1403 */
[----:B------:R0:W-:Y:S04]  /*6cf0*/  STG.E desc[UR8][R2.64], R6 ;  /* 0x0000000602007986 */ /* 0x0001e8000c101908 */
.L_x_297:
[----:B------:R-:W-:Y:S05]  /*6d00*/  BSYNC.RECONVERGENT B2 ;  /* 0x0000000000027941 */ /* 0x000fea0003800200 */
.L_x_296:
        /* <DEDUP_REMOVED lines=10> */
.L_x_301:
[----:B-----5:R-:W-:-:S04]  /*6db0*/  IADD3 R0, P0, PT, R44, R2, RZ ;  /* 0x000000022c007210 */ /* 0x020fc80007f1e0ff */
[----:B------:R-:W-:Y:S02]  /*6dc0*/  LEA.HI.X.SX32 R3, R44, R3, 0x1, P0 ;  /* 0x000000032c037211 */ /* 0x000fe400000f0eff */
[----:B0-----:R-:W-:-:S04]  /*6dd0*/  LEA R2, P0, R0, UR12, 0x2 ;  /* 0x0000000c00027c11 */ /* 0x001fc8000f8010ff */
[----:B------:R-:W-:-:S05]  /*6de0*/  LEA.HI.X R3, R0, UR13, R3, 0x2, P0 ;  /* 0x0000000d00037c11 */ /* 0x000fca00080f1403 */
[----:B------:R0:W-:Y:S04]  /*6df0*/  STG.E desc[UR8][R2.64], R7 ;  /* 0x0000000702007986 */ /* 0x0001e8000c101908 */
.L_x_300:
[----:B------:R-:W-:Y:S05]  /*6e00*/  BSYNC.RECONVERGENT B2 ;  /* 0x0000000000027941 */ /* 0x000fea0003800200 */
.L_x_299:
[----:B------:R-:W-:-:S04]  /*6e10*/  ISETP.GE.AND P0, PT, R45, R35, PT ;  /* 0x000000232d00720c */ /* 0x000fc80003f06270 */
        /* <DEDUP_REMOVED lines=8> */
.L_x_303:
[----:B-----5:R-:W-:-:S04]  /*6ea0*/  IADD3 R0, P0, PT, R45, R2, RZ ;  /* 0x000000022d007210 */ /* 0x020fc80007f1e0ff */
[----:B------:R-:W-:Y:S02]  /*6eb0*/  LEA.HI.X.SX32 R3, R45, R3, 0x1, P0 ;  /* 0x000000032d037211 */ /* 0x000fe400000f0eff */
[----:B0-----:R-:W-:-:S04]  /*6ec0*/  LEA R2, P0, R0, UR12, 0x2 ;  /* 0x0000000c00027c11 */ /* 0x001fc8000f8010ff */
[----:B------:R-:W-:-:S05]  /*6ed0*/  LEA.HI.X R3, R0, UR13, R3, 0x2, P0 ;  /* 0x0000000d00037c11 */ /* 0x000fca00080f1403 */
[----:B------:R0:W-:Y:S01]  /*6ee0*/  STG.E desc[UR8][R2.64], R8 ;  /* 0x0000000802007986 */ /* 0x0001e2000c101908 */
[----:B------:R-:W-:Y:S05]  /*6ef0*/  BRA `(.L_x_302) ;  /* 0x0000000800347947 */ /* 0x000fea0003800000 */
.L_x_262:
[----:B------:R-:W-:Y:S01]  /*6f00*/  BAR.SYNC.DEFER_BLOCKING 0x0 ;  /* 0x0000000000007b1d */ /* 0x000fe20000010000 */
[----:B------:R-:W-:Y:S02]  /*6f10*/  ISETP.NE.AND P0, PT, R59, RZ, PT ;  /* 0x000000ff3b00720c */ /* 0x000fe40003f05270 */
[----:B------:R-:W-:Y:S02]  /*6f20*/  ISETP.NE.AND P4, PT, R56, RZ, PT ;  /* 0x000000ff3800720c */ /* 0x000fe40003f85270 */
[----:B------:R-:W-:Y:S01]  /*6f30*/  ISETP.NE.AND P3, PT, R53, RZ, PT ;  /* 0x000000ff3500720c */ /* 0x000fe20003f65270 */
[----:B------:R-:W0:Y:S01]  /*6f40*/  LDCU.64 UR12, c[0x0][0x390] ;  /* 0x00007200ff0c77ac */ /* 0x000e220008000a00 */
        /* <DEDUP_REMOVED lines=9> */
[----:B-----5:R1:W-:Y:S01]  /*6fe0*/  @P0 STS [R58], R57 ;  /* 0x000000393a000388 */ /* 0x0203e20000000800 */
[----:B------:R-:W-:-:S02]  /*6ff0*/  ISETP.NE.AND P0, PT, R28, RZ, PT ;  /* 0x000000ff1c00720c */ /* 0x000fc40003f05270 */
[----:B------:R-:W-:Y:S01]  /*7000*/  @P2 LEA R37, R37, UR5, 0x2 ;  /* 0x0000000525252c11 */ /* 0x000fe2000f8e10ff */
[----:B------:R1:W-:Y:S01]  /*7010*/  @P4 STS [R55], R52 ;  /* 0x0000003437004388 */ /* 0x0003e20000000800 */
[----:B------:R-:W-:Y:S02]  /*7020*/  @P1 LEA R11, R38, UR5, 0x2 ;  /* 0x00000005260b1c11 */ /* 0x000fe4000f8e10ff */
[----:B------:R-:W-:Y:S01]  /*7030*/  ISETP.NE.AND P4, PT, R29, RZ, PT ;  /* 0x000000ff1d00720c */ /* 0x000fe20003f85270 */
[----:B------:R1:W-:Y:S01]  /*7040*/  @P3 STS [R51], R48 ;  /* 0x0000003033003388 */ /* 0x0003e20000000800 */
[----:B------:R-:W-:-:S03]  /*7050*/  ISETP.NE.AND P3, PT, R30, RZ, PT ;  /* 0x000000ff1e00720c */ /* 0x000fc60003f65270 */
[----:B------:R1:W-:Y:S01]  /*7060*/  @P6 STS [R47], R50 ;  /* 0x000000322f006388 */ /* 0x0003e20000000800 */
[----:B------:R-:W-:Y:S02]  /*7070*/  ISETP.NE.AND P6, PT, R31, RZ, PT ;  /* 0x000000ff1f00720c */ /* 0x000fe40003fc5270 */
[----:B------:R-:W-:Y:S01]  /*7080*/  @P0 LEA R39, R39, UR5, 0x2 ;  /* 0x0000000527270c11 */ /* 0x000fe2000f8e10ff */
[----:B------:R1:W-:Y:S01]  /*7090*/  @P5 STS [R9], R54 ;  /* 0x0000003609005388 */ /* 0x0003e20000000800 */
        /* <DEDUP_REMOVED lines=8> */
[----:B------:R-:W-:Y:S02]  /*7120*/  ISETP.GE.U32.AND P0, PT, R60, R35, PT ;  /* 0x000000233c00720c */ /* 0x000fe40003f06070 */
[----:B------:R-:W-:Y:S01]  /*7130*/  @P6 LEA R42, R42, UR5, 0x2 ;  /* 0x000000052a2a6c11 */ /* 0x000fe2000f8e10ff */
[----:B------:R1:W-:Y:S01]  /*7140*/  @P4 STS [R40], R3 ;  /* 0x0000000328004388 */ /* 0x0003e20000000800 */
[----:B------:R-:W-:-:S02]  /*7150*/  @P5 LEA R43, R43, UR5, 0x2 ;  /* 0x000000052b2b5c11 */ /* 0x000fc4000f8e10ff */
[----:B------:R-:W-:Y:S01]  /*7160*/  @P2 LEA R44, R44, UR5, 0x2 ;  /* 0x000000052c2c2c11 */ /* 0x000fe2000f8e10ff */
[----:B------:R1:W-:Y:S02]  /*7170*/  @P3 STS [R41], R4 ;  /* 0x0000000429003388 */ /* 0x0003e40000000800 */
[----:B------:R-:W-:Y:S02]  /*7180*/  @P1 LEA R45, R45, UR5, 0x2 ;  /* 0x000000052d2d1c11 */ /* 0x000fe4000f8e10ff */
[----:B------:R1:W-:Y:S04]  /*7190*/  @P6 STS [R42], R5 ;  /* 0x000000052a006388 */ /* 0x0003e80000000800 */
[----:B------:R1:W-:Y:S04]  /*71a0*/  @P5 STS [R43], R6 ;  /* 0x000000062b005388 */ /* 0x0003e80000000800 */
[----:B------:R1:W-:Y:S04]  /*71b0*/  @P2 STS [R44], R7 ;  /* 0x000000072c002388 */ /* 0x0003e80000000800 */
[----:B------:R1:W-:Y:S01]  /*71c0*/  @P1 STS [R45], R8 ;  /* 0x000000082d001388 */ /* 0x0003e20000000800 */
[----:B------:R-:W-:Y:S06]  /*71d0*/  BAR.SYNC.DEFER_BLOCKING 0x0 ;  /* 0x0000000000007b1d */ /* 0x000fec0000010000 */
[----:B0-----:R-:W-:Y:S05]  /*71e0*/  @P0 BRA `(.L_x_302) ;  /* 0x0000000400780947 */ /* 0x001fea0003800000 */
[----:B------:R-:W-:Y:S01]  /*71f0*/  IADD3 R13, PT, PT, R15, R13, R14 ;  /* 0x0000000d0f0d7210 */ /* 0x000fe20007ffe00e */
[----:B------:R-:W-:Y:S03]  /*7200*/  BSSY.RECONVERGENT B2, `(.L_x_304) ;  /* 0x0000023000027945 */ /* 0x000fe60003800200 */
[----:B------:R-:W-:-:S04]  /*7210*/  IADD3 R13, PT, PT, R17, R13, R16 ;  /* 0x0000000d110d7210 */ /* 0x000fc80007ffe010 */
[----:B------:R-:W-:-:S04]  /*7220*/  IADD3 R13, PT, PT, R19, R13, R18 ;  /* 0x0000000d130d7210 */ /* 0x000fc80007ffe012 */
[----:B------:R-:W-:-:S04]  /*7230*/  IADD3 R13, PT, PT, R21, R13, R20 ;  /* 0x0000000d150d7210 */ /* 0x000fc80007ffe014 */
[----:B------:R-:W-:-:S04]  /*7240*/  IADD3 R13, PT, PT, R23, R13, R22 ;  /* 0x0000000d170d7210 */ /* 0x000fc80007ffe016 */
[----:B------:R-:W-:-:S04]  /*7250*/  IADD3 R13, PT, PT, R25, R13, R24 ;  /* 0x0000000d190d7210 */ /* 0x000fc80007ffe018 */
[----:B------:R-:W-:-:S04]  /*7260*/  IADD3 R13, PT, PT, R27, R13, R26 ;  /* 0x0000000d1b0d7210 */ /* 0x000fc80007ffe01a */
[----:B------:R-:W-:-:S04]  /*7270*/  IADD3 R13, PT, PT, R13, UR10, R12 ;  /* 0x0000000a0d0d7c10 */ /* 0x000fc8000fffe00c */
[----:B------:R-:W-:-:S04]  /*7280*/  IADD3 R13, PT, PT, R13, -0x1c01, -R60 ;  /* 0xffffe3ff0d0d7810 */ /* 0x000fc80007ffe83c */
[----:B-1----:R-:W-:-:S04]  /*7290*/  LOP3.LUT R0, R13, 0x600, RZ, 0xc0, !PT ;  /* 0x000006000d007812 */ /* 0x002fc800078ec0ff */
[----:B------:R-:W-:-:S13]  /*72a0*/  ISETP.NE.AND P0, PT, R0, 0x600, PT ;  /* 0x000006000000780c */ /* 0x000fda0003f05270 */
[----:B------:R-:W-:Y:S05]  /*72b0*/  @!P0 BRA `(.L_x_305) ;  /* 0x00000000005c8947 */ /* 0x000fea0003800000 */
[----:B------:R-:W-:Y:S01]  /*72c0*/  LEA.HI R0, R13, 0x1, RZ, 0x17 ;  /* 0x000000010d007811 */ /* 0x000fe200078fb8ff */
[----:B------:R-:W-:Y:S01]  /*72d0*/  BSSY.RECONVERGENT B3, `(.L_x_305) ;  /* 0x0000015000037945 */ /* 0x000fe20003800200 */
[----:B------:R-:W-:Y:S01]  /*72e0*/  LEA R6, R60, UR5, 0x2 ;  /* 0x000000053c067c11 */ /* 0x000fe2000f8e10ff */
[----:B------:R-:W-:Y:S01]  /*72f0*/  IMAD.MOV.U32 R9, RZ, RZ, RZ ;  /* 0x000000ffff097224 */ /* 0x000fe200078e00ff */
[----:B------:R-:W-:-:S05]  /*7300*/  LOP3.LUT R0, R0, 0x3, RZ, 0xc0, !PT ;  /* 0x0000000300007812 */ /* 0x000fca00078ec0ff */
[----:B------:R-:W-:-:S07]  /*7310*/  IMAD.MOV R0, RZ, RZ, -R0 ;  /* 0x000000ffff007224 */ /* 0x000fce00078e0a00 */
.L_x_306:
[----:B------:R-:W-:Y:S02]  /*7320*/  ISETP.NE.AND P0, PT, RZ, UR11, PT ;  /* 0x0000000bff007c0c */ /* 0x000fe4000bf05270 */
[----:B0-----:R-:W-:Y:S01]  /*7330*/  CS2R R2, SRZ ;  /* 0x0000000000027805 */ /* 0x001fe2000001ff00 */
[----:B------:R0:W1:Y:S10]  /*7340*/  LDS R11, [R6] ;  /* 0x00000000060b7984 */ /* 0x0000740000000800 */
[----:B------:R-:W2:Y:S02]  /*7350*/  @!P0 LDC.64 R4, c[0x0][0x3d0] ;  /* 0x0000f400ff048b82 */ /* 0x000ea40000000a00 */
[----:B--2---:R-:W2:Y:S01]  /*7360*/  @!P0 LDG.E.64 R2, desc[UR8][R4.64] ;  /* 0x0000000804028981 */ /* 0x004ea2000c1e1b00 */
[----:B------:R-:W-:-:S02]  /*7370*/  VIADD R0, R0, 0x1 ;  /* 0x0000000100007836 */ /* 0x000fc40000000000 */
[----:B0-----:R-:W-:Y:S01]  /*7380*/  VIADD R6, R6, 0x800 ;  /* 0x0000080006067836 */ /* 0x001fe20000000000 */
[C---:B--2---:R-:W-:Y:S02]  /*7390*/  IADD3 R7, P0, PT, R60.reuse, R2, RZ ;  /* 0x000000023c077210 */ /* 0x044fe40007f1e0ff */
[----:B------:R-:W-:-:S03]  /*73a0*/  IADD3 R60, P1, PT, R60, 0x200, RZ ;  /* 0x000002003c3c7810 */ /* 0x000fc60007f3e0ff */
[----:B------:R-:W-:Y:S01]  /*73b0*/  IMAD.X R8, R9, 0x1, R3, P0 ;  /* 0x0000000109087824 */ /* 0x000fe200000e0603 */
[----:B------:R-:W-:Y:S01]  /*73c0*/  LEA R2, P0, R7, UR12, 0x2 ;  /* 0x0000000c07027c11 */ /* 0x000fe2000f8010ff */
[----:B------:R-:W-:-:S03]  /*73d0*/  IMAD.X R9, RZ, RZ, R9, P1 ;  /* 0x000000ffff097224 */ /* 0x000fc600008e0609 */
[----:B------:R-:W-:Y:S02]  /*73e0*/  LEA.HI.X R3, R7, UR13, R8, 0x2, P0 ;  /* 0x0000000d07037c11 */ /* 0x000fe400080f1408 */
[----:B------:R-:W-:-:S03]  /*73f0*/  ISETP.NE.AND P0, PT, R0, RZ, PT ;  /* 0x000000ff0000720c */ /* 0x000fc60003f05270 */
[----:B-1----:R0:W-:Y:S10]  /*7400*/  STG.E desc[UR8][R2.64], R11 ;  /* 0x0000000b02007986 */ /* 0x0021f4000c101908 */
[----:B------:R-:W-:Y:S05]  /*7410*/  @P0 BRA `(.L_x_306) ;  /* 0xfffffffc00c00947 */ /* 0x000fea000383ffff */
[----:B------:R-:W-:Y:S05]  /*7420*/  BSYNC.RECONVERGENT B3 ;  /* 0x0000000000037941 */ /* 0x000fea0003800200 */
.L_x_305:
[----:B------:R-:W-:Y:S05]  /*7430*/  BSYNC.RECONVERGENT B2 ;  /* 0x0000000000027941 */ /* 0x000fea0003800200 */
.L_x_304:
[----:B------:R-:W-:-:S13]  /*7440*/  ISETP.GE.U32.AND P0, PT, R13, 0x600, PT ;  /* 0x000006000d00780c */ /* 0x000fda0003f06070 */
[----:B------:R-:W-:Y:S05]  /*7450*/  @!P0 BRA `(.L_x_302) ;  /* 0x0000000000dc8947 */ /* 0x000fea0003800000 */
[----:B------:R-:W1:Y:S01]  /*7460*/  S2UR UR6, SR_CgaCtaId ;  /* 0x00000000000679c3 */ /* 0x000e620000008800 */
[----:B------:R-:W-:Y:S01]  /*7470*/  UMOV UR4, 0x400 ;  /* 0x0000040000047882 */ /* 0x000fe20000000000 */
[----:B------:R-:W-:Y:S02]  /*7480*/  UISETP.NE.AND UP0, UPT, UR11, URZ, UPT ;  /* 0x000000ff0b00728c */ /* 0x000fe4000bf05270 */
[----:B------:R-:W-:Y:S01]  /*7490*/  ISETP.NE.AND P0, PT, RZ, UR11, PT ;  /* 0x0000000bff007c0c */ /* 0x000fe2000bf05270 */
[----:B------:R-:W-:Y:S02]  /*74a0*/  IMAD.MOV.U32 R15, RZ, RZ, RZ ;  /* 0x000000ffff0f7224 */ /* 0x000fe400078e00ff */
[----:B------:R-:W-:Y:S01]  /*74b0*/  IMAD.MOV.U32 R17, RZ, RZ, RZ ;  /* 0x000000ffff117224 */ /* 0x000fe200078e00ff */
[----:B0-----:R-:W0:Y:S01]  /*74c0*/  LDC.64 R2, c[0x0][0x390] ;  /* 0x0000e400ff027b82 */ /* 0x001e220000000a00 */
[----:B------:R-:W-:Y:S01]  /*74d0*/  PLOP3.LUT P1, PT, PT, PT, UP0, 0x80, 0x8 ;  /* 0x000000000008781c */ /* 0x000fe20003f2f008 */
[----:B-1----:R-:W-:-:S06]  /*74e0*/  ULEA UR4, UR6, UR4, 0x18 ;  /* 0x0000000406047291 */ /* 0x002fcc000f8ec0ff */
[C---:B------:R-:W-:Y:S01]  /*74f0*/  LEA R0, R60.reuse, UR4, 0x2 ;  /* 0x000000043c007c11 */ /* 0x040fe2000f8e10ff */
[----:B0-----:R-:W-:-:S04]  /*7500*/  IMAD.WIDE.U32 R2, R60, 0x4, R2 ;  /* 0x000000043c027825 */ /* 0x001fc800078e0002 */
[----:B------:R-:W-:-:S07]  /*7510*/  VIADD R0, R0, 0x1000 ;  /* 0x0000100000007836 */ /* 0x000fce0000000000 */
.L_x_307:
[----:B------:R-:W0:Y:S01]  /*7520*/  @!P1 LDC.64 R8, c[0x0][0x3d0] ;  /* 0x0000f400ff089b82 */ /* 0x000e220000000a00 */
[----:B----4-:R-:W-:Y:S01]  /*7530*/  CS2R R4, SRZ ;  /* 0x0000000000047805 */ /* 0x010fe2000001ff00 */
[----:B------:R-:W1:Y:S04]  /*7540*/  LDS R19, [R0+-0x1000] ;  /* 0xfff0000000137984 */ /* 0x000e680000000800 */
[----:B------:R-:W2:Y:S04]  /*7550*/  LDS R21, [R0+-0x800] ;  /* 0xfff8000000157984 */ /* 0x000ea80000000800 */
[----:B0-----:R-:W3:Y:S01]  /*7560*/  @!P1 LDG.E.64 R4, desc[UR8][R8.64] ;  /* 0x0000000808049981 */ /* 0x001ee2000c1e1b00 */
[----:B------:R-:W-:-:S13]  /*7570*/  PLOP3.LUT P1, PT, P0, PT, PT, 0x80, 0x8 ;  /* 0x000000000008781c */ /* 0x000fda000072f070 */
[----:B------:R-:W0:Y:S01]  /*7580*/  @!P1 LDC.64 R10, c[0x0][0x3d0] ;  /* 0x0000f400ff0a9b82 */ /* 0x000e220000000a00 */
[----:B---3--:R-:W-:-:S04]  /*7590*/  LEA R7, P2, R4, R15, 0x2 ;  /* 0x0000000f04077211 */ /* 0x008fc800078410ff */
[----:B------:R-:W-:Y:S02]  /*75a0*/  LEA.HI.X R5, R4, R17, R5, 0x2, P2 ;  /* 0x0000001104057211 */ /* 0x000fe400010f1405 */
[----:B------:R-:W-:-:S05]  /*75b0*/  IADD3 R6, P2, PT, R2, R7, RZ ;  /* 0x0000000702067210 */ /* 0x000fca0007f5e0ff */
[----:B------:R-:W-:Y:S01]  /*75c0*/  IMAD.X R7, R3, 0x1, R5, P2 ;  /* 0x0000000103077824 */ /* 0x000fe200010e0605 */
[----:B------:R-:W-:-:S04]  /*75d0*/  CS2R R4, SRZ ;  /* 0x0000000000047805 */ /* 0x000fc8000001ff00 */
[----:B-1----:R1:W-:Y:S04]  /*75e0*/  STG.E desc[UR8][R6.64], R19 ;  /* 0x0000001306007986 */ /* 0x0023e8000c101908 */
[----:B0-----:R-:W3:Y:S01]  /*75f0*/  @!P1 LDG.E.64 R4, desc[UR8][R10.64] ;  /* 0x000000080a049981 */ /* 0x001ee2000c1e1b00 */
[----:B------:R-:W0:Y:S03]  /*7600*/  @!P1 LDC.64 R12, c[0x0][0x3d0] ;  /* 0x0000f400ff0c9b82 */ /* 0x000e260000000a00 */
[----:B------:R-:W4:Y:S01]  /*7610*/  LDS R19, [R0] ;  /* 0x0000000000137984 */ /* 0x000f220000000800 */
[----:B---3--:R-:W-:-:S04]  /*7620*/  LEA R9, P2, R4, R15, 0x2 ;  /* 0x0000000f04097211 */ /* 0x008fc800078410ff */
[----:B------:R-:W-:Y:S02]  /*7630*/  LEA.HI.X R5, R4, R17, R5, 0x2, P2 ;  /* 0x0000001104057211 */ /* 0x000fe400010f1405 */
[----:B------:R-:W-:-:S05]  /*7640*/  IADD3 R8, P2, PT, R2, R9, RZ ;  /* 0x0000000902087210 */ /* 0x000fca0007f5e0ff */
[----:B------:R-:W-:Y:S01]  /*7650*/  IMAD.X R9, R3, 0x1, R5, P2 ;  /* 0x0000000103097824 */ /* 0x000fe200010e0605 */
[----:B------:R-:W-:-:S04]  /*7660*/  CS2R R4, SRZ ;  /* 0x0000000000047805 */ /* 0x000fc8000001ff00 */
[----:B--2---:R-:W-:Y:S04]  /*7670*/  STG.E desc[UR8][R8.64+0x800], R21 ;  /* 0x0008001508007986 */ /* 0x004fe8000c101908 */
[----:B0-----:R-:W1:Y:S01]  /*7680*/  @!P1 LDG.E.64 R4, desc[UR8][R12.64] ;  /* 0x000000080c049981 */ /* 0x001e62000c1e1b00 */
[----:B------:R-:W0:Y:S03]  /*7690*/  @!P1 LDC.64 R10, c[0x0][0x3d0] ;  /* 0x0000f400ff0a9b82 */ /* 0x000e260000000a00 */
[----:B------:R2:W3:Y:S01]  /*76a0*/  LDS R21, [R0+0x800] ;  /* 0x0008000000157984 */ /* 0x0004e20000000800 */
[----:B-1----:R-:W-:-:S04]  /*76b0*/  LEA R7, P2, R4, R15, 0x2 ;  /* 0x0000000f04077211 */ /* 0x002fc800078410ff */
[----:B------:R-:W-:Y:S02]  /*76c0*/  LEA.HI.X R5, R4, R17, R5, 0x2, P2 ;  /* 0x0000001104057211 */ /* 0x000fe400010f1405 */
[----:B------:R-:W-:-:S05]  /*76d0*/  IADD3 R6, P2, PT, R2, R7, RZ ;  /* 0x0000000702067210 */ /* 0x000fca0007f5e0ff */
[----:B------:R-:W-:Y:S01]  /*76e0*/  IMAD.X R7, R3, 0x1, R5, P2 ;  /* 0x0000000103077824 */ /* 0x000fe200010e0605 */
[----:B------:R-:W-:-:S04]  /*76f0*/  CS2R R4, SRZ ;  /* 0x0000000000047805 */ /* 0x000fc8000001ff00 */
[----:B----4-:R4:W-:Y:S04]  /*7700*/  STG.E desc[UR8][R6.64+0x1000], R19 ;  /* 0x0010001306007986 */ /* 0x0109e8000c101908 */
[----:B0-----:R-:W5:Y:S01]  /*7710*/  @!P1 LDG.E.64 R4, desc[UR8][R10.64] ;  /* 0x000000080a049981 */ /* 0x001f62000c1e1b00 */
[----:B------:R-:W-:Y:S02]  /*7720*/  VIADD R60, R60, 0x800 ;  /* 0x000008003c3c7836 */ /* 0x000fe40000000000 */
[----:B--2---:R-:W-:Y:S01]  /*7730*/  VIADD R0, R0, 0x2000 ;  /* 0x0000200000007836 */ /* 0x004fe20000000000 */
[----:B-----5:R-:W-:Y:S02]  /*7740*/  LEA R9, P2, R4, R15, 0x2 ;  /* 0x0000000f04097211 */ /* 0x020fe400078410ff */
[----:B------:R-:W-:-:S02]  /*7750*/  IADD3 R15, P3, PT, R15, 0x2000, RZ ;  /* 0x000020000f0f7810 */ /* 0x000fc40007f7e0ff */
[----:B------:R-:W-:Y:S02]  /*7760*/  LEA.HI.X R5, R4, R17, R5, 0x2, P2 ;  /* 0x0000001104057211 */ /* 0x000fe400010f1405 */
[----:B------:R-:W-:Y:S01]  /*7770*/  IADD3 R4, P2, PT, R2, R9, RZ ;  /* 0x0000000902047210 */ /* 0x000fe20007f5e0ff */
[----:B------:R-:W-:-:S04]  /*7780*/  IMAD.X R17, RZ, RZ, R17, P3 ;  /* 0x000000ffff117224 */ /* 0x000fc800018e0611 */
[----:B------:R-:W-:Y:S01]  /*7790*/  IMAD.X R5, R3, 0x1, R5, P2 ;  /* 0x0000000103057824 */ /* 0x000fe200010e0605 */
[----:B------:R-:W-:-:S04]  /*77a0*/  ISETP.GE.AND P2, PT, R60, R35, PT ;  /* 0x000000233c00720c */ /* 0x000fc80003f46270 */
[----:B---3--:R4:W-:Y:S09]  /*77b0*/  STG.E desc[UR8][R4.64+0x1800], R21 ;  /* 0x0018001504007986 */ /* 0x0089f2000c101908 */
[----:B------:R-:W-:Y:S05]  /*77c0*/  @!P2 BRA `(.L_x_307) ;  /* 0xfffffffc0054a947 */ /* 0x000fea000383ffff */
.L_x_302:
[----:B------:R-:W-:Y:S05]  /*77d0*/  BSYNC.RECONVERGENT B0 ;  /* 0x0000000000007941 */ /* 0x000fea0003800200 */
.L_x_261:
[----:B------:R-:W-:Y:S05]  /*77e0*/  BRA `(.L_x_308) ;  /* 0x0000003000347947 */ /* 0x000fea0003800000 */
.L_x_260:
        /* <DEDUP_REMOVED lines=9> */
[----:B0-----:R-:W-:-:S04]  /*7880*/  IMAD R5, R30, 0xe, RZ ;  /* 0x0000000e1e057824 */ /* 0x001fc800078e02ff */
[C---:B------:R-:W-:Y:S01]  /*7890*/  VIADD R4, R5.reuse, 0x1 ;  /* 0x0000000105047836 */ /* 0x040fe20000000000 */
[C---:B------:R-:W-:Y:S01]  /*78a0*/  IADD3 R0, P0, P1, R5.reuse, UR7, R2 ;  /* 0x0000000705007c10 */ /* 0x040fe2000f91e002 */
[C---:B------:R-:W-:Y:S02]  /*78b0*/  VIADD R6, R5.reuse, 0x2 ;  /* 0x0000000205067836 */ /* 0x040fe40000000000 */
[C---:B------:R-:W-:Y:S01]  /*78c0*/  VIADD R17, R5.reuse, 0x3 ;  /* 0x0000000305117836 */ /* 0x040fe20000000000 */
[----:B------:R-:W-:Y:S01]  /*78d0*/  IADD3.X R7, PT, PT, RZ, UR5, R3, P0, P1 ;  /* 0x00000005ff077c10 */ /* 0x000fe200087e2403 */
[C---:B------:R-:W-:Y:S01]  /*78e0*/  VIADD R18, R5.reuse, 0x4 ;  /* 0x0000000405127836 */ /* 0x040fe20000000000 */
[C---:B---3--:R-:W-:Y:S01]  /*78f0*/  LEA R2, P1, R0.reuse, UR12, 0x2 ;  /* 0x0000000c00027c11 */ /* 0x048fe2000f8210ff */
[C---:B------:R-:W-:Y:S01]  /*7900*/  VIADD R19, R5.reuse, 0x5 ;  /* 0x0000000505137836 */ /* 0x040fe20000000000 */
[C---:B----4-:R-:W-:Y:S01]  /*7910*/  IADD3 R12, P0, PT, R0.reuse, UR14, RZ ;  /* 0x0000000e000c7c10 */ /* 0x050fe2000ff1e0ff */
[C---:B------:R-:W-:Y:S01]  /*7920*/  VIADD R20, R5.reuse, 0x6 ;  /* 0x0000000605147836 */ /* 0x040fe20000000000 */
[----:B------:R-:W-:Y:S01]  /*7930*/  LEA.HI.X R3, R0, UR13, R7, 0x2, P1 ;  /* 0x0000000d00037c11 */ /* 0x000fe200088f1407 */
[----:B------:R-:W-:Y:S01]  /*7940*/  VIADD R0, R5, 0x7 ;  /* 0x0000000705007836 */ /* 0x000fe20000000000 */
        /* <DEDUP_REMOVED lines=43> */
[----:B--2---:R-:W-:-:S09]  /*7c00*/  @!P1 ISETP.NE.AND P0, PT, R0, RZ, PT ;  /* 0x000000ff0000920c */ /* 0x004fd20003f05270 */
[----:B------:R-:W2:Y:S01]  /*7c10*/  @!P2 LDG.E.U8 R0, desc[UR8][R12.64+0x1] ;  /* 0x000001080c00a981 */ /* 0x000ea2000c1e1100 */
[----:B------:R-:W-:Y:S02]  /*7c20*/  @!P1 SEL R9, RZ, 0x1, !P0 ;  /* 0x00000001ff099807 */ /* 0x000fe40004000000 */
[----:B------:R-:W-:Y:S01]  /*7c30*/  ISETP.GE.AND P1, PT, R6, UR4, PT ;  /* 0x0000000406007c0c */ /* 0x000fe2000bf26270 */
[----:B------:R-:W-:Y:S01]  /*7c40*/  IMAD.MOV.U32 R8, RZ, RZ, 0x1 ;  /* 0x00000001ff087424 */ /* 0x000fe200078e00ff */
[----:B--2---:R-:W-:-:S11]  /*7c50*/  @!P2 ISETP.NE.AND P0, PT, R0, RZ, PT ;  /* 0x000000ff0000a20c */ /* 0x004fd60003f05270 */
[----:B------:R-:W2:Y:S01]  /*7c60*/  @!P1 LDG.E.U8 R0, desc[UR8][R12.64+0x2] ;  /* 0x000002080c009981 */ /* 0x000ea2000c1e1100 */
[----:B------:R-:W-:Y:S02]  /*7c70*/  @!P2 SEL R8, RZ, 0x1, !P0 ;  /* 0x00000001ff08a807 */ /* 0x000fe40004000000 */
[----:B------:R-:W-:Y:S01]  /*7c80*/  ISETP.GE.AND P2, PT, R17, UR4, PT ;  /* 0x0000000411007c0c */ /* 0x000fe2000bf46270 */
[----:B------:R-:W-:Y:S01]  /*7c90*/  IMAD.MOV.U32 R7, RZ, RZ, 0x1 ;  /* 0x00000001ff077424 */ /* 0x000fe200078e00ff */
[----:B------:R-:W3:Y:S01]  /*7ca0*/  @!P5 LDG.E.U8 R17, desc[UR8][R12.64+0xc] ;  /* 0x00000c080c11d981 */ /* 0x000ee2000c1e1100 */
        /* <DEDUP_REMOVED lines=11> */
[----:B--2---:R-:W-:-:S11]  /*7d60*/  @!P1 ISETP.NE.AND P0, PT, R0, RZ, PT ;  /* 0x000000ff0000920c */ /* 0x004fd60003f05270 */
[----:B------:R-:W2:Y:S01]  /*7d70*/  @!P2 LDG.E.U8 R0, desc[UR8][R12.64+0x5] ;  /* 0x000005080c00a981 */ /* 0x000ea2000c1e1100 */
[----:B------:R-:W-:Y:S02]  /*7d80*/  @!P1 SEL R5, RZ, 0x1, !P0 ;  /* 0x00000001ff059807 */ /* 0x000fe40004000000 */
[----:B------:R-:W-:Y:S02]  /*7d90*/  ISETP.GE.AND P0, PT, R20, UR4, PT ;  /* 0x0000000414007c0c */ /* 0x000fe4000bf06270 */
[----:B--2---:R-:W-:-:S11]  /*7da0*/  @!P2 ISETP.NE.AND P1, PT, R0, RZ, PT ;  /* 0x000000ff0000a20c */ /* 0x004fd60003f25270 */
[----:B------:R-:W2:Y:S01]  /*7db0*/  @!P0 LDG.E.U8 R0, desc[UR8][R12.64+0x6] ;  /* 0x000006080c008981 */ /* 0x000ea2000c1e1100 */
[----:B------:R-:W-:Y:S01]  /*7dc0*/  IMAD.MOV.U32 R4, RZ, RZ, 0x1 ;  /* 0x00000001ff047424 */ /* 0x000fe200078e00ff */
[----:B------:R-:W-:Y:S01]  /*7dd0*/  @!P2 SEL R4, RZ, 0x1, !P1 ;  /* 0x00000001ff04a807 */ /* 0x000fe20004800000 */
[----:B0-----:R-:W-:Y:S01]  /*7de0*/  IMAD.MOV.U32 R3, RZ, RZ, 0x1 ;  /* 0x00000001ff037424 */ /* 0x001fe200078e00ff */
[----:B--2---:R-:W-:-:S04]  /*7df0*/  @!P0 ISETP.NE.AND P1, PT, R0, RZ, PT ;  /* 0x000000ff0000820c */ /* 0x004fc80003f25270 */
[----:B------:R-:W-:Y:S02]  /*7e00*/  @!P0 SEL R3, RZ, 0x1, !P1 ;  /* 0x00000001ff038807 */ /* 0x000fe40004800000 */
[----:B------:R-:W-:Y:S01]  /*7e10*/  ISETP.NE.AND P0, PT, R15, RZ, PT ;  /* 0x000000ff0f00720c */ /* 0x000fe20003f05270 */
[----:B------:R-:W-:Y:S01]  /*7e20*/  IMAD.MOV.U32 R2, RZ, RZ, 0x1 ;  /* 0x00000001ff027424 */ /* 0x000fe200078e00ff */
[----:B------:R-:W-:Y:S01]  /*7e30*/  ISETP.NE.AND P2, PT, R14, RZ, PT ;  /* 0x000000ff0e00720c */ /* 0x000fe20003f45270 */
[----:B------:R-:W2:Y:S10]  /*7e40*/  @!P3 LDG.E.U8 R15, desc[UR8][R12.64+0xa] ;  /* 0x00000a080c0fb981 */ /* 0x000eb4000c1e1100 */
[----:B------:R-:W3:Y:S04]  /*7e50*/  @!P0 LDG.E.U8 R0, desc[UR8][R12.64+0x7] ;  /* 0x000007080c008981 */ /* 0x000ee8000c1e1100 */
[----:B------:R-:W4:Y:S01]  /*7e60*/  @!P2 LDG.E.U8 R14, desc[UR8][R12.64+0x9] ;  /* 0x000009080c0ea981 */ /* 0x000f22000c1e1100 */
[----:B---3--:R-:W-:-:S04]  /*7e70*/  @!P0 ISETP.NE.AND P1, PT, R0, RZ, PT ;  /* 0x000000ff0000820c */ /* 0x008fc80003f25270 */
[----:B------:R-:W-:Y:S02]  /*7e80*/  @!P0 SEL R2, RZ, 0x1, !P1 ;  /* 0x00000001ff028807 */ /* 0x000fe40004800000 */
[----:B------:R-:W-:Y:S02]  /*7e90*/  ISETP.NE.AND P1, PT, R16, RZ, PT ;  /* 0x000000ff1000720c */ /* 0x000fe40003f25270 */
[----:B------:R-:W3:Y:S11]  /*7ea0*/  @!P4 LDG.E.U8 R16, desc[UR8][R12.64+0xb] ;  /* 0x00000b080c10c981 */ /* 0x000ef6000c1e1100 */
[----:B------:R-:W2:Y:S01]  /*7eb0*/  @!P1 LDG.E.U8 R0, desc[UR8][R12.64+0x8] ;  /* 0x000008080c009981 */ /* 0x000ea2000c1e1100 */
[----:B------:R-:W-:-:S02]  /*7ec0*/  IMAD.IADD R35, R8, 0x1, R9 ;  /* 0x0000000108237824 */ /* 0x000fc400078e0209 */
[----:B------:R-:W-:Y:S02]  /*7ed0*/  IMAD.MOV.U32 R31, RZ, RZ, 0x1 ;  /* 0x00000001ff1f7424 */ /* 0x000fe400078e00ff */
        /* <DEDUP_REMOVED lines=10> */
[----:B--2---:R-:W-:Y:S01]  /*7f80*/  @!P1 ISETP.NE.AND P0, PT, R0, RZ, PT ;  /* 0x000000ff0000920c */ /* 0x004fe20003f05270 */
[----:B------:R-:W-:-:S03]  /*7f90*/  IMAD.MOV.U32 R0, RZ, RZ, 0x1 ;  /* 0x00000001ff007424 */ /* 0x000fc600078e00ff */
[----:B------:R-:W-:Y:S02]  /*7fa0*/  @!P1 SEL R0, RZ, 0x1, !P0 ;  /* 0x00000001ff009807 */ /* 0x000fe40004000000 */
[----:B----4-:R-:W-:Y:S02]  /*7fb0*/  @!P2 ISETP.NE.AND P1, PT, R14, RZ, PT ;  /* 0x000000ff0e00a20c */ /* 0x010fe40003f25270 */
[----:B------:R-:W-:-:S04]  /*7fc0*/  IADD3 R14, PT, PT, R6, R7, R35 ;  /* 0x00000007060e7210 */ /* 0x000fc80007ffe023 */
[----:B------:R-:W-:Y:S02]  /*7fd0*/  IADD3 R14, PT, PT, R4, R5, R14 ;  /* 0x00000005040e7210 */ /* 0x000fe40007ffe00e */
[----:B------:R-:W-:Y:S02]  /*7fe0*/  @!P3 ISETP.NE.AND P0, PT, R15, RZ, PT ;  /* 0x000000ff0f00b20c */ /* 0x000fe40003f05270 */
[----:B------:R-:W-:Y:S02]  /*7ff0*/  @!P2 SEL R31, RZ, 0x1, !P1 ;  /* 0x00000001ff1fa807 */ /* 0x000fe40004800000 */
[----:B---3--:R-:W-:Y:S02]  /*8000*/  @!P4 ISETP.NE.AND P2, PT, R16, RZ, PT ;  /* 0x000000ff1000c20c */ /* 0x008fe40003f45270 */
[----:B------:R-:W-:Y:S02]  /*8010*/  IADD3 R14, PT, PT, R2, R3, R14 ;  /* 0x00000003020e7210 */ /* 0x000fe40007ffe00e */
        /* <DEDUP_REMOVED lines=27> */
[----:B0-----:R-:W-:-:S04]  /*81d0*/  IMAD.IADD R21, R20, 0x1, R21 ;  /* 0x0000000114157824 */ /* 0x001fc800078e0215 */
[----:B------:R-:W-:Y:S01]  /*81e0*/  IMAD.IADD R22, R22, 0x1, R21 ;  /* 0x0000000116167824 */ /* 0x000fe200078e0215 */
[----:B------:R-:W-:Y:S02]  /*81f0*/  SEL R20, R21, R20, !P0 ;  /* 0x0000001415147207 */ /* 0x000fe40004000000 */
[----:B------:R-:W-:Y:S01]  /*8200*/  ISETP.NE.AND P0, PT, R45, 0x3, PT ;  /* 0x000000032d00780c */ /* 0x000fe20003f05270 */
[----:B------:R-:W-:-:S03]  /*8210*/  IMAD.IADD R23, R23, 0x1, R22 ;  /* 0x0000000117177824 */ /* 0x000fc600078e0216 */
[----:B------:R-:W-:Y:S02]  /*8220*/  SEL R20, R22, R20, !P0 ;  /* 0x0000001416147207 */ /* 0x000fe40004000000 */
[----:B------:R-:W-:Y:S01]  /*8230*/  ISETP.NE.AND P0, PT, R45, 0x4, PT ;  /* 0x000000042d00780c */ /* 0x000fe20003f05270 */
[----:B-1----:R-:W-:-:S03]  /*8240*/  IMAD.IADD R12, R23, 0x1, R12 ;  /* 0x00000001170c7824 */ /* 0x002fc600078e020c */
[----:B------:R-:W-:Y:S02]  /*8250*/  SEL R20, R23, R20, !P0 ;  /* 0x0000001417147207 */ /* 0x000fe40004000000 */
[----:B------:R-:W-:-:S04]  /*8260*/  ISETP.NE.AND P0, PT, R45, 0x5, PT ;  /* 0x000000052d00780c */ /* 0x000fc80003f05270 */
[----:B------:R-:W-:Y:S02]  /*8270*/  SEL R47, R12, R20, !P0 ;  /* 0x000000140c2f7207 */ /* 0x000fe40004000000 */
[----:B------:R-:W0:Y:S01]  /*8280*/  LDS.128 R20, [UR5+0x30] ;  /* 0x00003005ff147984 */ /* 0x000e220008000c00 */
[----:B------:R-:W-:Y:S01]  /*8290*/  IMAD.IADD R13, R13, 0x1, R12 ;  /* 0x000000010d0d7824 */ /* 0x000fe200078e020c */
[----:B------:R-:W-:-:S03]  /*82a0*/  ISETP.NE.AND P0, PT, R45, 0x6, PT ;  /* 0x000000062d00780c */ /* 0x000fc60003f05270 */
[----:B------:R-:W-:Y:S01]  /*82b0*/  IMAD.IADD R14, R14, 0x1, R13 ;  /* 0x000000010e0e7824 */ /* 0x000fe200078e020d */
[----:B------:R-:W-:Y:S02]  /*82c0*/  SEL R47, R13, R47, !P0 ;  /* 0x0000002f0d2f7207 */ /* 0x000fe40004000000 */
[----:B------:R-:W-:Y:S01]  /*82d0*/  ISETP.NE.AND P0, PT, R45, 0x7, PT ;  /* 0x000000072d00780c */ /* 0x000fe20003f05270 */
[----:B------:R-:W-:-:S03]  /*82e0*/  IMAD.IADD R15, R15, 0x1, R14 ;  /* 0x000000010f0f7824 */ /* 0x000fc600078e020e */
[----:B------:R-:W-:Y:S02]  /*82f0*/  SEL R47, R14, R47, !P0 ;  /* 0x0000002f0e2f7207 */ /* 0x000fe40004000000 */
[----:B------:R-:W-:Y:S01]  /*8300*/  ISETP.NE.AND P0, PT, R45, 0x8, PT ;  /* 0x000000082d00780c */ /* 0x000fe20003f05270 */
[----:B--2---:R-:W-:-:S03]  /*8310*/  IMAD.IADD R16, R15, 0x1, R16 ;  /* 0x000000010f107824 */ /* 0x004fc600078e0210 */
[----:B------:R-:W-:Y:S02]  /*8320*/  SEL R47, R15, R47, !P0 ;  /* 0x0000002f0f2f7207 */ /* 0x000fe40004000000 */
[----:B------:R-:W-:Y:S01]  /*8330*/  ISETP.NE.AND P0, PT, R45, 0x9, PT ;  /* 0x000000092d00780c */ /* 0x000fe20003f05270 */
[----:B------:R-:W-:-:S03]  /*8340*/  IMAD.IADD R17, R17, 0x1, R16 ;  /* 0x0000000111117824 */ /* 0x000fc600078e0210 */
        /* <DEDUP_REMOVED lines=8> */
[----:B0-----:R-:W-:Y:S01]  /*83d0*/  IMAD.IADD R20, R19, 0x1, R20 ;  /* 0x0000000113147824 */ /* 0x001fe200078e0214 */
[----:B------:R-:W-:Y:S02]  /*83e0*/  ISETP.NE.AND P1, PT, R45, 0xd, PT ;  /* 0x0000000d2d00780c */ /* 0x000fe40003f25270 */
[----:B------:R-:W-:Y:S01]  /*83f0*/  SEL R47, R19, R47, !P0 ;  /* 0x0000002f132f7207 */ /* 0x000fe20004000000 */
[----:B------:R-:W-:Y:S01]  /*8400*/  IMAD.IADD R21, R21, 0x1, R20 ;  /* 0x0000000115157824 */ /* 0x000fe200078e0214 */
[C---:B------:R-:W-:Y:S02]  /*8410*/  ISETP.NE.AND P0, PT, R45.reuse, 0xe, PT ;  /* 0x0000000e2d00780c */ /* 0x040fe40003f05270 */
[----:B------:R-:W-:Y:S01]  /*8420*/  SEL R47, R20, R47, !P1 ;  /* 0x0000002f142f7207 */ /* 0x000fe20004800000 */
[----:B------:R-:W-:Y:S01]  /*8430*/  IMAD.IADD R22, R22, 0x1, R21 ;  /* 0x0000000116167824 */ /* 0x000fe200078e0215 */
[----:B------:R-:W-:-:S02]  /*8440*/  ISETP.NE.AND P1, PT, R45, 0xf, PT ;  /* 0x0000000f2d00780c */ /* 0x000fc40003f25270 */
[----:B------:R-:W-:Y:S01]  /*8450*/  SEL R47, R21, R47, !P0 ;  /* 0x0000002f152f7207 */ /* 0x000fe20004000000 */
[----:B------:R-:W-:Y:S01]  /*8460*/  IMAD.IADD R41, R48, 0x1, -R41 ;  /* 0x0000000130297824 */ /* 0x000fe200078e0a29 */
[----:B------:R-:W-:Y:S02]  /*8470*/  ISETP.NE.AND P2, PT, R46, RZ, PT ;  /* 0x000000ff2e00720c */ /* 0x000fe40003f45270 */
[----:B------:R-:W-:Y:S02]  /*8480*/  SEL R47, R22, R47, !P1 ;  /* 0x0000002f162f7207 */ /* 0x000fe40004800000 */
[C---:B------:R-:W-:Y:S02]  /*8490*/  ISETP.GT.U32.AND P1, PT, R30.reuse, 0x1f, PT ;  /* 0x0000001f1e00780c */ /* 0x040fe40003f24070 */
[----:B------:R-:W-:Y:S02]  /*84a0*/  SEL R12, R41, RZ, P2 ;  /* 0x000000ff290c7207 */ /* 0x000fe40001000000 */
[----:B------:R-:W-:-:S03]  /*84b0*/  ISETP.GE.U32.AND P0, PT, R30, 0x20, PT ;  /* 0x000000201e00780c */ /* 0x000fc60003f06070 */
[----:B------:R-:W-:Y:S02]  /*84c0*/  IMAD.IADD R16, R47, 0x1, R12 ;  /* 0x000000012f107824 */ /* 0x000fe400078e020c */
[----:B------:R-:W-:-:S03]  /*84d0*/  IMAD.IADD R23, R23, 0x1, R22 ;  /* 0x0000000117177824 */ /* 0x000fc600078e0216 */
        /* <DEDUP_REMOVED lines=17> */
.L_x_402:
[----:B------:R-:W-:Y:S05]  /*85f0*/  @!P0 BRA `(.L_x_311) ;  /* 0x0000000000748947 */ /* 0x000fea0003800000 */
[----:B------:R-:W-:-:S07]  /*8600*/  IMAD.MOV.U32 R19, RZ, RZ, 0x1a6 ;  /* 0x000001a6ff137424 */ /* 0x000fce00078e00ff */
.L_x_313:
        /* <DEDUP_REMOVED lines=27> */
.L_x_405:
[----:B------:R-:W-:Y:S05]  /*87c0*/  @P0 BRA `(.L_x_313) ;  /* 0xfffffffc00900947 */ /* 0x000fea000383ffff */
.L_x_311:
[----:B------:R-:W-:Y:S01]  /*87d0*/  UMOV UR6, 0xffffffff ;  /* 0xffffffff00067882 */ /* 0x000fe20000000000 */
[----:B------:R-:W-:Y:S02]  /*87e0*/  ISETP.NE.AND P0, PT, R16, 0x65, PT ;  /* 0x000000651000780c */ /* 0x000fe40003f05270 */
[----:B------:R-:W-:Y:S11]  /*87f0*/  BRA.DIV UR6, `(.L_x_314) ;  /* 0x0000002e06447947 */ /* 0x000ff6000b800000 */
[----:B------:R-:W0:Y:S01]  /*8800*/  S2R R52, SR_GEMASK ;  /* 0x0000000000347919 */ /* 0x000e220000003c00 */
[----:B------:R-:W-:Y:S01]  /*8810*/  VOTE.ANY R18, PT, !P0 ;  /* 0x0000000000127806 */ /* 0x000fe200040e0100 */
[C---:B------:R-:W-:Y:S02]  /*8820*/  VIADD R48, R46.reuse, 0x2 ;  /* 0x000000022e307836 */ /* 0x040fe40000000000 */
        /* <DEDUP_REMOVED lines=12> */
[----:B------:R-:W-:Y:S02]  /*88f0*/  IMAD.IADD R20, R12, 0x1, R17 ;  /* 0x000000010c147824 */ /* 0x000fe400078e0211 */
[----:B------:R-:W0:Y:S03]  /*8900*/  LDC.64 R12, c[0x0][0x3a0] ;  /* 0x0000e800ff0c7b82 */ /* 0x000e260000000a00 */
[----:B------:R-:W1:Y:S02]  /*8910*/  SHFL.DOWN PT, R19, R20, 0x2, R51 ;  /* 0x0840000014137989 */ /* 0x000e6400000e0033 */
[----:B-1----:R-:W-:Y:S02]  /*8920*/  SEL R19, R19, RZ, !P0 ;  /* 0x000000ff13137207 */ /* 0x002fe40004000000 */
[----:B------:R-:W-:-:S03]  /*8930*/  ISETP.GT.AND P0, PT, R47, R51, PT ;  /* 0x000000332f00720c */ /* 0x000fc60003f04270 */
[----:B------:R-:W-:Y:S01]  /*8940*/  IMAD.IADD R50, R20, 0x1, R19 ;  /* 0x0000000114327824 */ /* 0x000fe200078e0213 */
[----:B0-----:R-:W-:-:S04]  /*8950*/  IADD3 R20, P2, PT, R12, 0x100, RZ ;  /* 0x000001000c147810 */ /* 0x001fc80007f5e0ff */
[----:B------:R-:W0:Y:S02]  /*8960*/  SHFL.DOWN PT, R19, R50, 0x4, R51 ;  /* 0x0880000032137989 */ /* 0x000e2400000e0033 */
[----:B0-----:R-:W-:Y:S02]  /*8970*/  SEL R19, R19, RZ, !P0 ;  /* 0x000000ff13137207 */ /* 0x001fe40004000000 */
[----:B------:R-:W-:-:S03]  /*8980*/  ISETP.GT.AND P0, PT, R22, R51, PT ;  /* 0x000000331600720c */ /* 0x000fc60003f04270 */
[----:B------:R-:W-:Y:S02]  /*8990*/  IMAD.IADD R54, R50, 0x1, R19 ;  /* 0x0000000132367824 */ /* 0x000fe400078e0213 */
[----:B------:R-:W-:-:S03]  /*89a0*/  IMAD.X R50, RZ, RZ, R13, P2 ;  /* 0x000000ffff327224 */ /* 0x000fc600010e060d */
        /* <DEDUP_REMOVED lines=8> */
.L_x_414:
[----:B------:R-:W-:Y:S05]  /*8a30*/  @!P0 BRA `(.L_x_315) ;  /* 0x0000000400248947 */ /* 0x000fea0003800000 */
[----:B------:R-:W-:-:S07]  /*8a40*/  IMAD.MOV.U32 R51, RZ, RZ, 0x1a6 ;  /* 0x000001a6ff337424 */ /* 0x000fce00078e00ff */
.L_x_321:
        /* <DEDUP_REMOVED lines=10> */
.L_x_417:
[----:B------:R-:W-:Y:S05]  /*8af0*/  @!P0 BRA `(.L_x_317) ;  /* 0x0000000000748947 */ /* 0x000fea0003800000 */
[----:B------:R-:W-:-:S07]  /*8b00*/  IMAD.MOV.U32 R19, RZ, RZ, R51 ;  /* 0x000000ffff137224 */ /* 0x000fce00078e0033 */
.L_x_319:
        /* <DEDUP_REMOVED lines=27> */
.L_x_420:
[----:B------:R-:W-:Y:S05]  /*8cc0*/  @P0 BRA `(.L_x_319) ;  /* 0xfffffffc00900947 */ /* 0x000fea000383ffff */
.L_x_317:
        /* <DEDUP_REMOVED lines=31> */
.L_x_429:
[----:B------:R-:W-:Y:S05]  /*8ec0*/  @P0 BRA `(.L_x_321) ;  /* 0xfffffff800e00947 */ /* 0x000fea000383ffff */
.L_x_315:
        /* <DEDUP_REMOVED lines=9> */
[----:B0-----:R-:W-:Y:S02]  /*8f60*/  @!P0 LEA R12, R13, R12, 0x18 ;  /* 0x0000000c0d0c8211 */ /* 0x001fe400078ec0ff */
[----:B-1----:R-:W-:-:S03]  /*8f70*/  @!P1 LEA R18, R17, R16, 0x18 ;  /* 0x0000001011129211 */ /* 0x002fc600078ec0ff */
[----:B------:R2:W-:Y:S01]  /*8f80*/  @!P0 STS [R12+0x68], R23 ;  /* 0x000068170c008388 */ /* 0x0005e20000000800 */
[----:B------:R-:W-:Y:S02]  /*8f90*/  IMAD.MOV.U32 R16, RZ, RZ, R45 ;  /* 0x000000ffff107224 */ /* 0x000fe400078e002d */
[----:B------:R-:W-:Y:S01]  /*8fa0*/  @!P1 IMAD.MOV.U32 R16, RZ, RZ, R21 ;  /* 0x000000ffff109224 */ /* 0x000fe200078e0015 */
[----:B------:R2:W-:Y:S04]  /*8fb0*/  @!P0 STS [R12+0x64], R21 ;  /* 0x000064150c008388 */ /* 0x0005e80000000800 */
[----:B------:R2:W-:Y:S02]  /*8fc0*/  @!P1 STS [R18+0x50], R21 ;  /* 0x0000501512009388 */ /* 0x0005e40000000800 */
.L_x_309:
[----:B------:R-:W-:Y:S05]  /*8fd0*/  WARPSYNC.ALL ;  /* 0x0000000000007948 */ /* 0x000fea0003800000 */
[----:B------:R-:W0:Y:S08]  /*8fe0*/  S2UR UR6, SR_CgaCtaId ;  /* 0x00000000000679c3 */ /* 0x000e300000008800 */
[----:B------:R-:W-:Y:S01]  /*8ff0*/  BAR.SYNC.DEFER_BLOCKING 0x0 ;  /* 0x0000000000007b1d */ /* 0x000fe20000010000 */
[----:B------:R-:W-:Y:S01]  /*9000*/  ISETP.NE.AND P0, PT, R30, RZ, PT ;  /* 0x000000ff1e00720c */ /* 0x000fe20003f05270 */
[----:B------:R-:W-:-:S04]  /*9010*/  UIADD3 UR4, UPT, UPT, -UR4, 0x1c00, URZ ;  /* 0x00001c0004047890 */ /* 0x000fc8000fffe1ff */
[----:B------:R-:W-:Y:S02]  /*9020*/  UMOV UR5, 0x400 ;  /* 0x0000040000057882 */ /* 0x000fe40000000000 */
[----:B0-----:R-:W-:-:S09]  /*9030*/  ULEA UR5, UR6, UR5, 0x18 ;  /* 0x0000000506057291 */ /* 0x001fd2000f8ec0ff */
[----:B--2---:R-:W0:Y:S02]  /*9040*/  LDS R12, [UR5+0x50] ;  /* 0x00005005ff0c7984 */ /* 0x004e240008000800 */
[----:B0-----:R-:W-:Y:S02]  /*9050*/  SEL R17, R12, RZ, P0 ;  /* 0x000000ff0c117207 */ /* 0x001fe40000000000 */
[----:B------:R-:W0:Y:S03]  /*9060*/  LDS.128 R12, [UR5+0x60] ;  /* 0x00006005ff0c7984 */ /* 0x000e260008000c00 */
[----:B------:R-:W-:-:S04]  /*9070*/  IMAD.IADD R48, R17, 0x1, R16 ;  /* 0x0000000111307824 */ /* 0x000fc800078e0210 */
[----:B------:R-:W-:Y:S02]  /*9080*/  IMAD.IADD R46, R35, 0x1, R48 ;  /* 0x00000001232e7824 */ /* 0x000fe400078e0230 */
[----:B------:R-:W-:Y:S02]  /*9090*/  IMAD.IADD R47, R48, 0x1, R9 ;  /* 0x00000001302f7824 */ /* 0x000fe400078e0209 */
[----:B------:R-:W-:-:S04]  /*90a0*/  IMAD.IADD R41, R46, 0x1, R7 ;  /* 0x000000012e297824 */ /* 0x000fc800078e0207 */
[----:B0-----:R-:W-:Y:S02]  /*90b0*/  IMAD.IADD R12, R41, 0x1, R6 ;  /* 0x00000001290c7824 */ /* 0x001fe400078e0206 */
[----:B------:R-:W-:Y:S02]  /*90c0*/  VIADD R45, R15, -UR4 ;  /* 0x800000040f2d7c36 */ /* 0x000fe40008000000 */
[----:B------:R-:W-:Y:S02]  /*90d0*/  IMAD.IADD R16, R12, 0x1, R5 ;  /* 0x000000010c107824 */ /* 0x000fe400078e0205 */
[----:B------:R-:W-:Y:S01]  /*90e0*/  VIADD R35, R14, -UR4 ;  /* 0x800000040e237c36 */ /* 0x000fe20008000000 */
[----:B------:R-:W-:Y:S01]  /*90f0*/  ISETP.GT.AND P0, PT, R45, 0x200, PT ;  /* 0x000002002d00780c */ /* 0x000fe20003f04270 */
[----:B------:R-:W-:-:S04]  /*9100*/  IMAD.IADD R17, R16, 0x1, R4 ;  /* 0x0000000110117824 */ /* 0x000fc800078e0204 */
[----:B------:R-:W-:-:S04]  /*9110*/  IMAD.IADD R18, R17, 0x1, R3 ;  /* 0x0000000111127824 */ /* 0x000fc800078e0203 */
[----:B------:R-:W-:-:S04]  /*9120*/  IMAD.IADD R19, R18, 0x1, R2 ;  /* 0x0000000112137824 */ /* 0x000fc800078e0202 */
[----:B------:R-:W-:-:S04]  /*9130*/  IMAD.IADD R20, R19, 0x1, R0 ;  /* 0x0000000113147824 */ /* 0x000fc800078e0200 */
[----:B------:R-:W-:-:S04]  /*9140*/  IMAD.IADD R21, R20, 0x1, R31 ;  /* 0x0000000114157824 */ /* 0x000fc800078e021f */
[----:B------:R-:W-:-:S04]  /*9150*/  IMAD.IADD R22, R21, 0x1, R32 ;  /* 0x0000000115167824 */ /* 0x000fc800078e0220 */
[----:B------:R-:W-:-:S04]  /*9160*/  IMAD.IADD R23, R22, 0x1, R33 ;  /* 0x0000000116177824 */ /* 0x000fc800078e0221 */
[----:B------:R-:W-:Y:S01]  /*9170*/  IMAD.IADD R38, R23, 0x1, R34 ;  /* 0x0000000117267824 */ /* 0x000fe200078e0222 */
[----:B------:R-:W-:Y:S06]  /*9180*/  @P0 BRA `(.L_x_322) ;  /* 0x0000000c00800947 */ /* 0x000fec0003800000 */
[----:B------:R-:W-:Y:S01]  /*9190*/  ISETP.GE.AND P0, PT, R48, R35, PT ;  /* 0x000000233000720c */ /* 0x000fe20003f06270 */
[----:B------:R-:W0:Y:S01]  /*91a0*/  LDCU.U8 UR4, c[0x0][0x3b8] ;  /* 0x00007700ff0477ac */ /* 0x000e220008000000 */
[----:B------:R-:W-:Y:S02]  /*91b0*/  BSSY.RECONVERGENT B0, `(.L_x_323) ;  /* 0x000000e000007945 */ /* 0x000fe40003800200 */
[----:B------:R-:W-:-:S13]  /*91c0*/  ISETP.NE.AND P0, PT, R9, RZ, !P0 ;  /* 0x000000ff0900720c */ /* 0x000fda0004705270 */
[----:B------:R-:W-:Y:S05]  /*91d0*/  @!P0 BRA `(.L_x_324) ;  /* 0x00000000002c8947 */ /* 0x000fea0003800000 */
[----:B0-----:R-:W-:Y:S01]  /*91e0*/  UISETP.NE.AND UP0, UPT, UR4, URZ, UPT ;  /* 0x000000ff0400728c */ /* 0x001fe2000bf05270 */
[----:B------:R-:W-:Y:S01]  /*91f0*/  CS2R R14, SRZ ;  /* 0x00000000000e7805 */ /* 0x000fe2000001ff00 */
[----:B------:R-:W0:Y:S07]  /*9200*/  LDCU.64 UR12, c[0x0][0x390] ;  /* 0x00007200ff0c77ac */ /* 0x000e2e0008000a00 */
[----:B------:R-:W-:Y:S05]  /*9210*/  BRA.U UP0, `(.L_x_325) ;  /* 0x0000000100087547 */ /* 0x000fea000b800000 */
[----:B------:R-:W1:Y:S02]  /*9220*/  LDC.64 R14, c[0x0][0x3d0] ;  /* 0x0000f400ff0e7b82 */ /* 0x000e640000000a00 */
[----:B-1----:R-:W5:Y:S02]  /*9230*/  LDG.E.64 R14, desc[UR8][R14.64] ;  /* 0x000000080e0e7981 */ /* 0x002f64000c1e1b00 */
.L_x_325:
[----:B-----5:R-:W-:-:S04]  /*9240*/  IADD3 R9, P0, PT, R48, R14, RZ ;  /* 0x0000000e30097210 */ /* 0x020fc80007f1e0ff */
[----:B------:R-:W-:Y:S02]  /*9250*/  LEA.HI.X.SX32 R30, R48, R15, 0x1, P0 ;  /* 0x0000000f301e7211 */ /* 0x000fe400000f0eff */
[----:B0-----:R-:W-:-:S04]  /*9260*/  LEA R14, P0, R9, UR12, 0x2 ;  /* 0x0000000c090e7c11 */ /* 0x001fc8000f8010ff */
[----:B------:R-:W-:-:S05]  /*9270*/  LEA.HI.X R15, R9, UR13, R30, 0x2, P0 ;  /* 0x0000000d090f7c11 */ /* 0x000fca00080f141e */
[----:B------:R1:W-:Y:S04]  /*9280*/  STG.E desc[UR8][R14.64], R44 ;  /* 0x0000002c0e007986 */ /* 0x0003e8000c101908 */
.L_x_324:
[----:B0-----:R-:W-:Y:S05]  /*9290*/  BSYNC.RECONVERGENT B0 ;  /* 0x0000000000007941 */ /* 0x001fea0003800200 */
.L_x_323:
        /* <DEDUP_REMOVED lines=8> */
[----:B------:R-:W2:Y:S02]  /*9320*/  LDC.64 R8, c[0x0][0x3d0] ;  /* 0x0000f400ff087b82 */ /* 0x000ea40000000a00 */
[----:B--2---:R-:W5:Y:S02]  /*9330*/  LDG.E.64 R8, desc[UR8][R8.64] ;  /* 0x0000000808087981 */ /* 0x004f64000c1e1b00 */
.L_x_328:
[----:B-----5:R-:W-:-:S04]  /*9340*/  IADD3 R13, P0, PT, R47, R8, RZ ;  /* 0x000000082f0d7210 */ /* 0x020fc80007f1e0ff */
[----:B-1----:R-:W-:Y:S02]  /*9350*/  LEA.HI.X.SX32 R14, R47, R9, 0x1, P0 ;  /* 0x000000092f0e7211 */ /* 0x002fe400000f0eff */
[----:B0-----:R-:W-:-:S04]  /*9360*/  LEA R8, P0, R13, UR12, 0x2 ;  /* 0x0000000c0d087c11 */ /* 0x001fc8000f8010ff */
[----:B------:R-:W-:-:S05]  /*9370*/  LEA.HI.X R9, R13, UR13, R14, 0x2, P0 ;  /* 0x0000000d0d097c11 */ /* 0x000fca00080f140e */
[----:B------:R0:W-:Y:S04]  /*9380*/  STG.E desc[UR8][R8.64], R43 ;  /* 0x0000002b08007986 */ /* 0x0001e8000c101908 */
.L_x_327:
[----:B------:R-:W-:Y:S05]  /*9390*/  BSYNC.RECONVERGENT B0 ;  /* 0x0000000000007941 */ /* 0x000fea0003800200 */
.L_x_326:
        /* <DEDUP_REMOVED lines=8> */
[----:B------:R-:W2:Y:S02]  /*9420*/  LDC.64 R8, c[0x0][0x3d0] ;  /* 0x0000f400ff087b82 */ /* 0x000ea40000000a00 */
[----:B--2---:R-:W5:Y:S02]  /*9430*/  LDG.E.64 R8, desc[UR8][R8.64] ;  /* 0x0000000808087981 */ /* 0x004f64000c1e1b00 */
.L_x_331:
[----:B-----5:R-:W-:-:S04]  /*9440*/  IADD3 R7, P0, PT, R46, R8, RZ ;  /* 0x000000082e077210 */ /* 0x020fc80007f1e0ff */
[----:B------:R-:W-:Y:S02]  /*9450*/  LEA.HI.X.SX32 R46, R46, R9, 0x1, P0 ;  /* 0x000000092e2e7211 */ /* 0x000fe400000f0eff */
[----:B0-----:R-:W-:-:S04]  /*9460*/  LEA R8, P0, R7, UR12, 0x2 ;  /* 0x0000000c07087c11 */ /* 0x001fc8000f8010ff */
[----:B------:R-:W-:-:S05]  /*9470*/  LEA.HI.X R9, R7, UR13, R46, 0x2, P0 ;  /* 0x0000000d07097c11 */ /* 0x000fca00080f142e */
[----:B------:R2:W-:Y:S04]  /*9480*/  STG.E desc[UR8][R8.64], R42 ;  /* 0x0000002a08007986 */ /* 0x0005e8000c101908 */
.L_x_330:
[----:B------:R-:W-:Y:S05]  /*9490*/  BSYNC.RECONVERGENT B0 ;  /* 0x0000000000007941 */ /* 0x000fea0003800200 */
.L_x_329:
[----:B------:R-:W-:Y:S01]  /*94a0*/  ISETP.GE.AND P0, PT, R41, R35, PT ;  /* 0x000000232900720c */ /* 0x000fe20003f06270 */
[----:B------:R-:W-:Y:S03]  /*94b0*/  BSSY.RECONVERGENT B0, `(.L_x_332) ;  /* 0x000000e000007945 */ /* 0x000fe60003800200 */
[----:B------:R-:W-:-:S13]  /*94c0*/  ISETP.EQ.OR P0, PT, R6, RZ, P0 ;  /* 0x000000ff0600720c */ /* 0x000fda0000702670 */
[----:B------:R-:W-:Y:S05]  /*94d0*/  @P0 BRA `(.L_x_333) ;  /* 0x00000000002c0947 */ /* 0x000fea0003800000 */
[----:B------:R-:W-:Y:S01]  /*94e0*/  UISETP.NE.AND UP0, UPT, UR4, URZ, UPT ;  /* 0x000000ff0400728c */ /* 0x000fe2000bf05270 */
[----:B------:R-:W-:Y:S01]  /*94f0*/  CS2R R6, SRZ ;  /* 0x0000000000067805 */ /* 0x000fe2000001ff00 */
[----:B------:R-:W3:Y:S07]  /*9500*/  LDCU.64 UR12, c[0x0][0x390] ;  /* 0x00007200ff0c77ac */ /* 0x000eee0008000a00 */
[----:B------:R-:W-:Y:S05]  /*9510*/  BRA.U UP0, `(.L_x_334) ;  /* 0x0000000100087547 */ /* 0x000fea000b800000 */
[----:B------:R-:W4:Y:S02]  /*9520*/  LDC.64 R6, c[0x0][0x3d0] ;  /* 0x0000f400ff067b82 */ /* 0x000f240000000a00 */
[----:B----4-:R-:W5:Y:S02]  /*9530*/  LDG.E.64 R6, desc[UR8][R6.64] ;  /* 0x0000000806067981 */ /* 0x010f64000c1e1b00 */
.L_x_334:
[----:B0-2--5:R-:W-:-:S04]  /*9540*/  IADD3 R8, P0, PT, R41, R6, RZ ;  /* 0x0000000629087210 */ /* 0x025fc80007f1e0ff */
[----:B------:R-:W-:Y:S02]  /*9550*/  LEA.HI.X.SX32 R7, R41, R7, 0x1, P0 ;  /* 0x0000000729077211 */ /* 0x000fe400000f0eff */
[----:B---3--:R-:W-:-:S04]  /*9560*/  LEA R6, P0, R8, UR12, 0x2 ;  /* 0x0000000c08067c11 */ /* 0x008fc8000f8010ff */
[----:B------:R-:W-:-:S05]  /*9570*/  LEA.HI.X R7, R8, UR13, R7, 0x2, P0 ;  /* 0x0000000d08077c11 */ /* 0x000fca00080f1407 */
[----:B------:R3:W-:Y:S04]  /*9580*/  STG.E desc[UR8][R6.64], R40 ;  /* 0x0000002806007986 */ /* 0x0007e8000c101908 */
.L_x_333:
[----:B------:R-:W-:Y:S05]  /*9590*/  BSYNC.RECONVERGENT B0 ;  /* 0x0000000000007941 */ /* 0x000fea0003800200 */
.L_x_332:
[----:B------:R-:W-:Y:S01]  /*95a0*/  ISETP.GE.AND P0, PT, R12, R35, PT ;  /* 0x000000230c00720c */ /* 0x000fe20003f06270 */
[----:B------:R-:W-:Y:S03]  /*95b0*/  BSSY.RECONVERGENT B0, `(.L_x_335) ;  /* 0x000000e000007945 */ /* 0x000fe60003800200 */
[----:B------:R-:W-:-:S13]  /*95c0*/  ISETP.EQ.OR P0, PT, R5, RZ, P0 ;  /* 0x000000ff0500720c */ /* 0x000fda0000702670 */
[----:B------:R-:W-:Y:S05]  /*95d0*/  @P0 BRA `(.L_x_336) ;  /* 0x00000000002c0947 */ /* 0x000fea0003800000 */
[----:B------:R-:W-:Y:S01]  /*95e0*/  UISETP.NE.AND UP0, UPT, UR4, URZ, UPT ;  /* 0x000000ff0400728c */ /* 0x000fe2000bf05270 */
[----:B---3--:R-:W-:Y:S01]  /*95f0*/  CS2R R6, SRZ ;  /* 0x0000000000067805 */ /* 0x008fe2000001ff00 */
[----:B------:R-:W3:Y:S07]  /*9600*/  LDCU.64 UR12, c[0x0][0x390] ;  /* 0x00007200ff0c77ac */ /* 0x000eee0008000a00 */
[----:B------:R-:W-:Y:S05]  /*9610*/  BRA.U UP0, `(.L_x_337) ;  /* 0x0000000100087547 */ /* 0x000fea000b800000 */
[----:B------:R-:W4:Y:S02]  /*9620*/  LDC.64 R6, c[0x0][0x3d0] ;  /* 0x0000f400ff067b82 */ /* 0x000f240000000a00 */
[----:B----4-:R-:W5:Y:S02]  /*9630*/  LDG.E.64 R6, desc[UR8][R6.64] ;  /* 0x0000000806067981 */ /* 0x010f64000c1e1b00 */
.L_x_337:
[----:B-----5:R-:W-:-:S04]  /*9640*/  IADD3 R5, P0, PT, R12, R6, RZ ;  /* 0x000000060c057210 */ /* 0x020fc80007f1e0ff */
[----:B------:R-:W-:Y:S02]  /*9650*/  LEA.HI.X.SX32 R12, R12, R7, 0x1, P0 ;  /* 0x000000070c0c7211 */ /* 0x000fe400000f0eff */
[----:B---3--:R-:W-:-:S04]  /*9660*/  LEA R6, P0, R5, UR12, 0x2 ;  /* 0x0000000c05067c11 */ /* 0x008fc8000f8010ff */
[----:B------:R-:W-:-:S05]  /*9670*/  LEA.HI.X R7, R5, UR13, R12, 0x2, P0 ;  /* 0x0000000d05077c11 */ /* 0x000fca00080f140c */
[----:B------:R4:W-:Y:S04]  /*9680*/  STG.E desc[UR8][R6.64], R39 ;  /* 0x0000002706007986 */ /* 0x0009e8000c101908 */
.L_x_336:
[----:B------:R-:W-:Y:S05]  /*9690*/  BSYNC.RECONVERGENT B0 ;  /* 0x0000000000007941 */ /* 0x000fea0003800200 */
.L_x_335:
        /* <DEDUP_REMOVED lines=10> */
.L_x_340:
[----:B---345:R-:W-:-:S04]  /*9740*/  IADD3 R6, P0, PT, R16, R4, RZ ;  /* 0x0000000410067210 */ /* 0x038fc80007f1e0ff */
[----:B------:R-:W-:Y:S02]  /*9750*/  LEA.HI.X.SX32 R5, R16, R5, 0x1, P0 ;  /* 0x0000000510057211 */ /* 0x000fe400000f0eff */
[----:B0-----:R-:W-:-:S04]  /*9760*/  LEA R4, P0, R6, UR12, 0x2 ;  /* 0x0000000c06047c11 */ /* 0x001fc8000f8010ff */
[----:B------:R-:W-:-:S05]  /*9770*/  LEA.HI.X R5, R6, UR13, R5, 0x2, P0 ;  /* 0x0000000d06057c11 */ /* 0x000fca00080f1405 */
[----:B------:R0:W-:Y:S04]  /*9780*/  STG.E desc[UR8][R4.64], R37 ;  /* 0x0000002504007986 */ /* 0x0001e8000c101908 */
.L_x_339:
[----:B------:R-:W-:Y:S05]  /*9790*/  BSYNC.RECONVERGENT B0 ;  /* 0x0000000000007941 */ /* 0x000fea0003800200 */
.L_x_338:
        /* <DEDUP_REMOVED lines=10> */
.L_x_343:
[----:B-----5:R-:W-:-:S04]  /*9840*/  IADD3 R3, P0, PT, R17, R4, RZ ;  /* 0x0000000411037210 */ /* 0x020fc80007f1e0ff */
[----:B---34-:R-:W-:Y:S02]  /*9850*/  LEA.HI.X.SX32 R6, R17, R5, 0x1, P0 ;  /* 0x0000000511067211 */ /* 0x018fe400000f0eff */
[----:B0-----:R-:W-:-:S04]  /*9860*/  LEA R4, P0, R3, UR12, 0x2 ;  /* 0x0000000c03047c11 */ /* 0x001fc8000f8010ff */
[----:B------:R-:W-:-:S05]  /*9870*/  LEA.HI.X R5, R3, UR13, R6, 0x2, P0 ;  /* 0x0000000d03057c11 */ /* 0x000fca00080f1406 */
[----:B------:R0:W-:Y:S04]  /*9880*/  STG.E desc[UR8][R4.64], R29 ;  /* 0x0000001d04007986 */ /* 0x0001e8000c101908 */
.L_x_342:
[----:B------:R-:W-:Y:S05]  /*9890*/  BSYNC.RECONVERGENT B0 ;  /* 0x0000000000007941 */ /* 0x000fea0003800200 */
.L_x_341:
        /* <DEDUP_REMOVED lines=10> */
.L_x_346:
[----:B0----5:R-:W-:-:S04]  /*9940*/  IADD3 R4, P0, PT, R18, R2, RZ ;  /* 0x0000000212047210 */ /* 0x021fc80007f1e0ff */
[----:B------:R-:W-:Y:S02]  /*9950*/  LEA.HI.X.SX32 R3, R18, R3, 0x1, P0 ;  /* 0x0000000312037211 */ /* 0x000fe400000f0eff */
[----:B------:R-:W-:-:S04]  /*9960*/  LEA R2, P0, R4, UR12, 0x2 ;  /* 0x0000000c04027c11 */ /* 0x000fc8000f8010ff */
[----:B------:R-:W-:-:S05]  /*9970*/  LEA.HI.X R3, R4, UR13, R3, 0x2, P0 ;  /* 0x0000000d04037c11 */ /* 0x000fca00080f1403 */
[----:B------:R0:W-:Y:S04]  /*9980*/  STG.E desc[UR8][R2.64], R28 ;  /* 0x0000001c02007986 */ /* 0x0001e8000c101908 */
.L_x_345:
[----:B------:R-:W-:Y:S05]  /*9990*/  BSYNC.RECONVERGENT B0 ;  /* 0x0000000000007941 */ /* 0x000fea0003800200 */
.L_x_344:
        /* <DEDUP_REMOVED lines=10> */
.L_x_349:
[----:B-----5:R-:W-:-:S04]  /*9a40*/  IADD3 R0, P0, PT, R19, R2, RZ ;  /* 0x0000000213007210 */ /* 0x020fc80007f1e0ff */
[----:B------:R-:W-:Y:S02]  /*9a50*/  LEA.HI.X.SX32 R3, R19, R3, 0x1, P0 ;  /* 0x0000000313037211 */ /* 0x000fe400000f0eff */
[----:B0-----:R-:W-:-:S04]  /*9a60*/  LEA R2, P0, R0, UR12, 0x2 ;  /* 0x0000000c00027c11 */ /* 0x001fc8000f8010ff */
[----:B------:R-:W-:-:S05]  /*9a70*/  LEA.HI.X R3, R0, UR13, R3, 0x2, P0 ;  /* 0x0000000d00037c11 */ /* 0x000fca00080f1403 */
[----:B------:R0:W-:Y:S04]  /*9a80*/  STG.E desc[UR8][R2.64], R27 ;  /* 0x0000001b02007986 */ /* 0x0001e8000c101908 */
.L_x_348:
[----:B------:R-:W-:Y:S05]  /*9a90*/  BSYNC.RECONVERGENT B0 ;  /* 0x0000000000007941 */ /* 0x000fea0003800200 */
.L_x_347:
        /* <DEDUP_REMOVED lines=10> */
.L_x_352:
[----:B-----5:R-:W-:-:S04]  /*9b40*/  IADD3 R0, P0, PT, R20, R2, RZ ;  /* 0x0000000214007210 */ /* 0x020fc80007f1e0ff */
[----:B------:R-:W-:Y:S02]  /*9b50*/  LEA.HI.X.SX32 R3, R20, R3, 0x1, P0 ;  /* 0x0000000314037211 */ /* 0x000fe400000f0eff */
[----:B0-----:R-:W-:-:S04]  /*9b60*/  LEA R2, P0, R0, UR12, 0x2 ;  /* 0x0000000c00027c11 */ /* 0x001fc8000f8010ff */
[----:B------:R-:W-:-:S05]  /*9b70*/  LEA.HI.X R3, R0, UR13, R3, 0x2, P0 ;  /* 0x0000000d00037c11 */ /* 0x000fca00080f1403 */
[----:B------:R0:W-:Y:S04]  /*9b80*/  STG.E desc[UR8][R2.64], R26 ;  /* 0x0000001a02007986 */ /* 0x0001e8000c101908 */
.L_x_351:
[----:B------:R-:W-:Y:S05]  /*9b90*/  BSYNC.RECONVERGENT B0 ;  /* 0x0000000000007941 */ /* 0x000fea0003800200 */
.L_x_350:
        /* <DEDUP_REMOVED lines=10> */
.L_x_355:
[----:B-----5:R-:W-:-:S04]  /*9c40*/  IADD3 R0, P0, PT, R21, R2, RZ ;  /* 0x0000000215007210 */ /* 0x020fc80007f1e0ff */
[----:B------:R-:W-:Y:S02]  /*9c50*/  LEA.HI.X.SX32 R3, R21, R3, 0x1, P0 ;  /* 0x0000000315037211 */ /* 0x000fe400000f0eff */
[----:B0-----:R-:W-:-:S04]  /*9c60*/  LEA R2, P0, R0, UR12, 0x2 ;  /* 0x0000000c00027c11 */ /* 0x001fc8000f8010ff */
[----:B------:R-:W-:-:S05]  /*9c70*/  LEA.HI.X R3, R0, UR13, R3, 0x2, P0 ;  /* 0x0000000d00037c11 */ /* 0x000fca00080f1403 */
[----:B------:R0:W-:Y:S04]  /*9c80*/  STG.E desc[UR8][R2.64], R25 ;  /* 0x0000001902007986 */ /* 0x0001e8000c101908 */
.L_x_354:
[----:B------:R-:W-:Y:S05]  /*9c90*/  BSYNC.RECONVERGENT B0 ;  /* 0x0000000000007941 */ /* 0x000fea0003800200 */
.L_x_353:
        /* <DEDUP_REMOVED lines=10> */
.L_x_358:
[----:B-----5:R-:W-:-:S04]  /*9d40*/  IADD3 R0, P0, PT, R22, R2, RZ ;  /* 0x0000000216007210 */ /* 0x020fc80007f1e0ff */
[----:B------:R-:W-:Y:S02]  /*9d50*/  LEA.HI.X.SX32 R3, R22, R3, 0x1, P0 ;  /* 0x0000000316037211 */ /* 0x000fe400000f0eff */
[----:B0-----:R-:W-:-:S04]  /*9d60*/  LEA R2, P0, R0, UR12, 0x2 ;  /* 0x0000000c00027c11 */ /* 0x001fc8000f8010ff */
[----:B------:R-:W-:-:S05]  /*9d70*/  LEA.HI.X R3, R0, UR13, R3, 0x2, P0 ;  /* 0x0000000d00037c11 */ /* 0x000fca00080f1403 */
[----:B------:R0:W-:Y:S04]  /*9d80*/  STG.E desc[UR8][R2.64], R24 ;  /* 0x0000001802007986 */ /* 0x0001e8000c101908 */
.L_x_357:
[----:B------:R-:W-:Y:S05]  /*9d90*/  BSYNC.RECONVERGENT B0 ;  /* 0x0000000000007941 */ /* 0x000fea0003800200 */
.L_x_356:
        /* <DEDUP_REMOVED lines=10> */
.L_x_361:
[----:B-----5:R-:W-:-:S04]  /*9e40*/  IADD3 R0, P0, PT, R23, R2, RZ ;  /* 0x0000000217007210 */ /* 0x020fc80007f1e0ff */
[----:B------:R-:W-:Y:S02]  /*9e50*/  LEA.HI.X.SX32 R3, R23, R3, 0x1, P0 ;  /* 0x0000000317037211 */ /* 0x000fe400000f0eff */
[----:B0-----:R-:W-:-:S04]  /*9e60*/  LEA R2, P0, R0, UR12, 0x2 ;  /* 0x0000000c00027c11 */ /* 0x001fc8000f8010ff */
[----:B------:R-:W-:-:S05]  /*9e70*/  LEA.HI.X R3, R0, UR13, R3, 0x2, P0 ;  /* 0x0000000d00037c11 */ /* 0x000fca00080f1403 */
[----:B------:R0:W-:Y:S04]  /*9e80*/  STG.E desc[UR8][R2.64], R11 ;  /* 0x0000000b02007986 */ /* 0x0001e8000c101908 */
.L_x_360:
[----:B------:R-:W-:Y:S05]  /*9e90*/  BSYNC.RECONVERGENT B0 ;  /* 0x0000000000007941 */ /* 0x000fea0003800200 */
.L_x_359:
[----:B------:R-:W-:-:S04]  /*9ea0*/  ISETP.GE.AND P0, PT, R38, R35, PT ;  /* 0x000000232600720c */ /* 0x000fc80003f06270 */
        /* <DEDUP_REMOVED lines=8> */
.L_x_362:
[----:B-----5:R-:W-:-:S04]  /*9f30*/  IADD3 R0, P0, PT, R38, R2, RZ ;  /* 0x0000000226007210 */ /* 0x020fc80007f1e0ff */
[----:B------:R-:W-:Y:S02]  /*9f40*/  LEA.HI.X.SX32 R3, R38, R3, 0x1, P0 ;  /* 0x0000000326037211 */ /* 0x000fe400000f0eff */
[----:B0-----:R-:W-:-:S04]  /*9f50*/  LEA R2, P0, R0, UR12, 0x2 ;  /* 0x0000000c00027c11 */ /* 0x001fc8000f8010ff */
[----:B------:R-:W-:-:S05]  /*9f60*/  LEA.HI.X R3, R0, UR13, R3, 0x2, P0 ;  /* 0x0000000d00037c11 */ /* 0x000fca00080f1403 */
[----:B------:R0:W-:Y:S01]  /*9f70*/  STG.E desc[UR8][R2.64], R10 ;  /* 0x0000000a02007986 */ /* 0x0001e2000c101908 */
[----:B------:R-:W-:Y:S05]  /*9f80*/  BRA `(.L_x_308) ;  /* 0x00000008004c7947 */ /* 0x000fea0003800000 */
.L_x_322:
[----:B------:R-:W-:Y:S01]  /*9f90*/  BAR.SYNC.DEFER_BLOCKING 0x0 ;  /* 0x0000000000007b1d */ /* 0x000fe20000010000 */
[----:B------:R-:W-:Y:S02]  /*9fa0*/  ISETP.NE.AND P0, PT, R9, RZ, PT ;  /* 0x000000ff0900720c */ /* 0x000fe40003f05270 */
[----:B------:R-:W-:Y:S02]  /*9fb0*/  ISETP.NE.AND P4, PT, R8, RZ, PT ;  /* 0x000000ff0800720c */ /* 0x000fe40003f85270 */
[----:B------:R-:W-:Y:S01]  /*9fc0*/  ISETP.NE.AND P3, PT, R7, RZ, PT ;  /* 0x000000ff0700720c */ /* 0x000fe20003f65270 */
[----:B------:R-:W0:Y:S01]  /*9fd0*/  LDCU.64 UR14, c[0x0][0x390] ;  /* 0x00007200ff0e77ac */ /* 0x000e220008000a00 */
[----:B------:R-:W-:Y:S02]  /*9fe0*/  ISETP.NE.AND P6, PT, R6, RZ, PT ;  /* 0x000000ff0600720c */ /* 0x000fe40003fc5270 */
[----:B------:R-:W-:Y:S01]  /*9ff0*/  ISETP.NE.AND P5, PT, R5, RZ, PT ;  /* 0x000000ff0500720c */ /* 0x000fe20003fa5270 */
[----:B------:R-:W1:Y:S01]  /*a000*/  LDCU.64 UR12, c[0x0][0x390] ;  /* 0x00007200ff0c77ac */ /* 0x000e620008000a00 */
        /* <DEDUP_REMOVED lines=10> */
[----:B-----5:R-:W-:Y:S01]  /*a0b0*/  @P0 STS [R5], R44 ;  /* 0x0000002c05000388 */ /* 0x020fe20000000800 */
[----:B------:R-:W-:Y:S01]  /*a0c0*/  ISETP.NE.AND P0, PT, R2, RZ, PT ;  /* 0x000000ff0200720c */ /* 0x000fe20003f05270 */
[--C-:B------:R-:W-:Y:S01]  /*a0d0*/  @P2 IMAD.IADD R16, R16, 0x1, -R13.reuse ;  /* 0x0000000110102824 */ /* 0x100fe200078e0a0d */
[----:B------:R-:W-:Y:S01]  /*a0e0*/  @P6 LEA R41, R41, UR5, 0x2 ;  /* 0x0000000529296c11 */ /* 0x000fe2000f8e10ff */
[----:B------:R-:W-:Y:S01]  /*a0f0*/  @P1 IMAD.IADD R17, R17, 0x1, -R13 ;  /* 0x0000000111111824 */ /* 0x000fe200078e0a0d */
[----:B------:R-:W-:Y:S01]  /*a100*/  @P4 STS [R4], R43 ;  /* 0x0000002b04004388 */ /* 0x000fe20000000800 */
[----:B------:R-:W-:-:S02]  /*a110*/  @P5 LEA R12, R12, UR5, 0x2 ;  /* 0x000000050c0c5c11 */ /* 0x000fc4000f8e10ff */
[----:B------:R-:W-:Y:S01]  /*a120*/  ISETP.NE.AND P4, PT, R0, RZ, PT ;  /* 0x000000ff0000720c */ /* 0x000fe20003f85270 */
[----:B------:R2:W-:Y:S01]  /*a130*/  @P3 STS [R3], R42 ;  /* 0x0000002a03003388 */ /* 0x0005e20000000800 */
[----:B------:R-:W-:Y:S02]  /*a140*/  @P2 LEA R16, R16, UR5, 0x2 ;  /* 0x0000000510102c11 */ /* 0x000fe4000f8e10ff */
[----:B------:R-:W-:Y:S01]  /*a150*/  @P1 LEA R0, R17, UR5, 0x2 ;  /* 0x0000000511001c11 */ /* 0x000fe2000f8e10ff */
[----:B------:R-:W-:Y:S01]  /*a160*/  @P6 STS [R41], R40 ;  /* 0x0000002829006388 */ /* 0x000fe20000000800 */
[----:B------:R-:W-:Y:S01]  /*a170*/  ISETP.NE.AND P3, PT, R31, RZ, PT ;  /* 0x000000ff1f00720c */ /* 0x000fe20003f65270 */
[----:B------:R-:W-:Y:S01]  /*a180*/  @P0 IMAD.IADD R18, R18, 0x1, -R13 ;  /* 0x0000000112120824 */ /* 0x000fe200078e0a0d */
[----:B------:R-:W-:Y:S01]  /*a190*/  ISETP.NE.AND P6, PT, R32, RZ, PT ;  /* 0x000000ff2000720c */ /* 0x000fe20003fc5270 */
[----:B------:R-:W-:Y:S01]  /*a1a0*/  @P5 STS [R12], R39 ;  /* 0x000000270c005388 */ /* 0x000fe20000000800 */
[----:B------:R-:W-:-:S02]  /*a1b0*/  ISETP.NE.AND P5, PT, R33, RZ, PT ;  /* 0x000000ff2100720c */ /* 0x000fc40003fa5270 */
[----:B--2---:R-:W-:Y:S01]  /*a1c0*/  @P0 LEA R3, R18, UR5, 0x2 ;  /* 0x0000000512030c11 */ /* 0x004fe2000f8e10ff */
[----:B------:R-:W-:Y:S01]  /*a1d0*/  @P2 STS [R16], R37 ;  /* 0x0000002510002388 */ /* 0x000fe20000000800 */
[----:B------:R-:W-:Y:S01]  /*a1e0*/  ISETP.NE.AND P2, PT, R34, RZ, PT ;  /* 0x000000ff2200720c */ /* 0x000fe20003f45270 */
[--C-:B------:R-:W-:Y:S02]  /*a1f0*/  @P4 IMAD.IADD R19, R19, 0x1, -R13.reuse ;  /* 0x0000000113134824 */ /* 0x100fe400078e0a0d */
[----:B------:R2:W-:Y:S01]  /*a200*/  @P1 STS [R0], R29 ;  /* 0x0000001d00001388 */ /* 0x0005e20000000800 */
[----:B------:R-:W-:Y:S01]  /*a210*/  ISETP.NE.AND P1, PT, R36, RZ, PT ;  /* 0x000000ff2400720c */ /* 0x000fe20003f25270 */
[--C-:B------:R-:W-:Y:S01]  /*a220*/  @P3 IMAD.IADD R20, R20, 0x1, -R13.reuse ;  /* 0x0000000114143824 */ /* 0x100fe200078e0a0d */
[----:B------:R-:W-:Y:S01]  /*a230*/  @P4 LEA R2, R19, UR5, 0x2 ;  /* 0x0000000513024c11 */ /* 0x000fe2000f8e10ff */
[--C-:B------:R-:W-:Y:S01]  /*a240*/  @P6 IMAD.IADD R21, R21, 0x1, -R13.reuse ;  /* 0x0000000115156824 */ /* 0x100fe200078e0a0d */
[----:B------:R3:W-:Y:S01]  /*a250*/  @P0 STS [R3], R28 ;  /* 0x0000001c03000388 */ /* 0x0007e20000000800 */
[----:B------:R-:W-:Y:S01]  /*a260*/  @P5 IMAD.IADD R22, R22, 0x1, -R13 ;  /* 0x0000000116165824 */ /* 0x000fe200078e0a0d */
[----:B------:R-:W-:-:S02]  /*a270*/  ISETP.GE.AND P0, PT, R30, R45, PT ;  /* 0x0000002d1e00720c */ /* 0x000fc40003f06270 */
[----:B------:R-:W-:Y:S01]  /*a280*/  @P3 LEA R5, R20, UR5, 0x2 ;  /* 0x0000000514053c11 */ /* 0x000fe2000f8e10ff */
[--C-:B------:R-:W-:Y:S01]  /*a290*/  @P2 IMAD.IADD R23, R23, 0x1, -R13.reuse ;  /* 0x0000000117172824 */ /* 0x100fe200078e0a0d */
[----:B--2---:R-:W-:Y:S01]  /*a2a0*/  @P6 LEA R0, R21, UR5, 0x2 ;  /* 0x0000000515006c11 */ /* 0x004fe2000f8e10ff */
[----:B------:R2:W-:Y:S01]  /*a2b0*/  @P4 STS [R2], R27 ;  /* 0x0000001b02004388 */ /* 0x0005e20000000800 */
[----:B------:R-:W-:Y:S01]  /*a2c0*/  @P5 LEA R7, R22, UR5, 0x2 ;  /* 0x0000000516075c11 */ /* 0x000fe2000f8e10ff */
[----:B------:R-:W-:Y:S01]  /*a2d0*/  @P1 IMAD.IADD R38, R38, 0x1, -R13 ;  /* 0x0000000126261824 */ /* 0x000fe200078e0a0d */
[----:B------:R-:W-:Y:S01]  /*a2e0*/  @P2 LEA R4, R23, UR5, 0x2 ;  /* 0x0000000517042c11 */ /* 0x000fe2000f8e10ff */
[----:B------:R2:W-:Y:S03]  /*a2f0*/  @P3 STS [R5], R26 ;  /* 0x0000001a05003388 */ /* 0x0005e60000000800 */
[----:B---3--:R-:W-:Y:S01]  /*a300*/  @P1 LEA R3, R38, UR5, 0x2 ;  /* 0x0000000526031c11 */ /* 0x008fe2000f8e10ff */
[----:B------:R2:W-:Y:S04]  /*a310*/  @P6 STS [R0], R25 ;  /* 0x0000001900006388 */ /* 0x0005e80000000800 */
[----:B------:R2:W-:Y:S04]  /*a320*/  @P5 STS [R7], R24 ;  /* 0x0000001807005388 */ /* 0x0005e80000000800 */
[----:B------:R2:W-:Y:S04]  /*a330*/  @P2 STS [R4], R11 ;  /* 0x0000000b04002388 */ /* 0x0005e80000000800 */
[----:B------:R2:W-:Y:S01]  /*a340*/  @P1 STS [R3], R10 ;  /* 0x0000000a03001388 */ /* 0x0005e20000000800 */
[----:B------:R-:W-:Y:S06]  /*a350*/  BAR.SYNC.DEFER_BLOCKING 0x0 ;  /* 0x0000000000007b1d */ /* 0x000fec0000010000 */
[----:B01----:R-:W-:Y:S05]  /*a360*/  @P0 BRA `(.L_x_308) ;  /* 0x0000000400540947 */ /* 0x003fea0003800000 */
[----:B------:R-:W0:Y:S01]  /*a370*/  LDCU UR4, c[0x0][0x3ac] ;  /* 0x00007580ff0477ac */ /* 0x000e220008000800 */
[----:B--2---:R-:W-:Y:S01]  /*a380*/  VIADD R0, R30, UR7 ;  /* 0x000000071e007c36 */ /* 0x004fe20008000000 */
[----:B------:R-:W1:Y:S01]  /*a390*/  LDC.U8 R12, c[0x0][0x3b8] ;  /* 0x0000ee00ff0c7b82 */ /* 0x000e620000000000 */
[----:B------:R-:W-:Y:S03]  /*a3a0*/  BSSY.RECONVERGENT B0, `(.L_x_363) ;  /* 0x000001e000007945 */ /* 0x000fe60003800200 */
[----:B0-----:R-:W-:-:S05]  /*a3b0*/  IADD3 R0, PT, PT, -R0, UR4, R15 ;  /* 0x0000000400007c10 */ /* 0x001fca000fffe10f */
[----:B------:R-:W-:-:S05]  /*a3c0*/  VIADD R0, R0, 0xffffe3ff ;  /* 0xffffe3ff00007836 */ /* 0x000fca0000000000 */
[C---:B------:R-:W-:Y:S02]  /*a3d0*/  LOP3.LUT R2, R0.reuse, 0x600, RZ, 0xc0, !PT ;  /* 0x0000060000027812 */ /* 0x040fe400078ec0ff */
[----:B------:R-:W-:Y:S02]  /*a3e0*/  ISETP.GE.U32.AND P1, PT, R0, 0x600, PT ;  /* 0x000006000000780c */ /* 0x000fe40003f26070 */
[----:B------:R-:W-:-:S13]  /*a3f0*/  ISETP.NE.AND P0, PT, R2, 0x600, PT ;  /* 0x000006000200780c */ /* 0x000fda0003f05270 */
[----:B------:R-:W-:Y:S05]  /*a400*/  @!P0 BRA `(.L_x_364) ;  /* 0x00000000005c8947 */ /* 0x000fea0003800000 */
[----:B------:R-:W-:Y:S01]  /*a410*/  LEA.HI R0, R0, 0x1, RZ, 0x17 ;  /* 0x0000000100007811 */ /* 0x000fe200078fb8ff */
[C---:B------:R-:W-:Y:S01]  /*a420*/  IMAD.IADD R7, R30.reuse, 0x1, R13 ;  /* 0x000000011e077824 */ /* 0x040fe200078e020d */
[----:B------:R-:W-:Y:S02]  /*a430*/  LEA R6, R30, UR5, 0x2 ;  /* 0x000000051e067c11 */ /* 0x000fe4000f8e10ff */
[----:B-1----:R-:W-:Y:S01]  /*a440*/  ISETP.NE.AND P2, PT, R12, RZ, PT ;  /* 0x000000ff0c00720c */ /* 0x002fe20003f45270 */
[C---:B------:R-:W-:Y:S01]  /*a450*/  IMAD.SHL.U32 R2, R0.reuse, 0x200, RZ ;  /* 0x0000020000027824 */ /* 0x040fe200078e00ff */
[----:B------:R-:W-:-:S04]  /*a460*/  LOP3.LUT R0, R0, 0x3, RZ, 0xc0, !PT ;  /* 0x0000000300007812 */ /* 0x000fc800078ec0ff */
[----:B------:R-:W-:Y:S01]  /*a470*/  LOP3.LUT R3, R2, 0x600, RZ, 0xc0, !PT ;  /* 0x0000060002037812 */ /* 0x000fe200078ec0ff */
[----:B------:R-:W-:-:S04]  /*a480*/  IMAD.MOV R0, RZ, RZ, -R0 ;  /* 0x000000ffff007224 */ /* 0x000fc800078e0a00 */
[----:B------:R-:W-:-:S07]  /*a490*/  IMAD.IADD R30, R30, 0x1, R3 ;  /* 0x000000011e1e7824 */ /* 0x000fce00078e0203 */
.L_x_365:
        /* <DEDUP_REMOVED lines=14> */
.L_x_364:
[----:B------:R-:W-:Y:S05]  /*a580*/  BSYNC.RECONVERGENT B0 ;  /* 0x0000000000007941 */ /* 0x000fea0003800200 */
.L_x_363:
[----:B------:R-:W-:Y:S05]  /*a590*/  @!P1 BRA `(.L_x_308) ;  /* 0x0000000000c89947 */ /* 0x000fea0003800000 */
[----:B------:R-:W2:Y:S01]  /*a5a0*/  S2UR UR6, SR_CgaCtaId ;  /* 0x00000000000679c3 */ /* 0x000ea20000008800 */
[----:B------:R-:W-:Y:S01]  /*a5b0*/  UMOV UR4, 0x400 ;  /* 0x0000040000047882 */ /* 0x000fe20000000000 */
[----:B-1----:R-:W-:Y:S01]  /*a5c0*/  ISETP.NE.AND P0, PT, R12, RZ, PT ;  /* 0x000000ff0c00720c */ /* 0x002fe20003f05270 */
[----:B------:R-:W-:Y:S01]  /*a5d0*/  IMAD.IADD R13, R30, 0x1, R13 ;  /* 0x000000011e0d7824 */ /* 0x000fe200078e020d */
[----:B--2---:R-:W-:-:S06]  /*a5e0*/  ULEA UR4, UR6, UR4, 0x18 ;  /* 0x0000000406047291 */ /* 0x004fcc000f8ec0ff */
[----:B------:R-:W-:-:S05]  /*a5f0*/  LEA R0, R30, UR4, 0x2 ;  /* 0x000000041e007c11 */ /* 0x000fca000f8e10ff */
[----:B------:R-:W-:-:S07]  /*a600*/  VIADD R0, R0, 0x1000 ;  /* 0x0000100000007836 */ /* 0x000fce0000000000 */
.L_x_366:
[----:B----4-:R-:W1:Y:S01]  /*a610*/  @!P0 LDC.64 R6, c[0x0][0x3d0] ;  /* 0x0000f400ff068b82 */ /* 0x010e620000000a00 */
[----:B0-----:R-:W-:Y:S01]  /*a620*/  CS2R R2, SRZ ;  /* 0x0000000000027805 */ /* 0x001fe2000001ff00 */
[----:B------:R-:W0:Y:S01]  /*a630*/  LDS R17, [R0+-0x1000] ;  /* 0xfff0000000117984 */ /* 0x000e220000000800 */
[----:B------:R-:W-:-:S03]  /*a640*/  SHF.R.S32.HI R15, RZ, 0x1f, R13 ;  /* 0x0000001fff0f7819 */ /* 0x000fc6000001140d */
[----:B------:R-:W2:Y:S04]  /*a650*/  LDS R19, [R0+-0x800] ;  /* 0xfff8000000137984 */ /* 0x000ea80000000800 */
[----:B-1----:R-:W3:Y:S01]  /*a660*/  @!P0 LDG.E.64 R2, desc[UR8][R6.64] ;  /* 0x0000000806028981 */ /* 0x002ee2000c1e1b00 */
[----:B------:R-:W-:-:S13]  /*a670*/  ISETP.NE.AND P0, PT, R12, RZ, PT ;  /* 0x000000ff0c00720c */ /* 0x000fda0003f05270 */
        /* <DEDUP_REMOVED lines=25> */
[----:B-1----:R-:W2:Y:S01]  /*a810*/  @!P0 LDG.E.64 R2, desc[UR8][R8.64] ;  /* 0x0000000808028981 */ /* 0x002ea2000c1e1b00 */
[----:B------:R-:W-:Y:S02]  /*a820*/  VIADD R30, R30, 0x800 ;  /* 0x000008001e1e7836 */ /* 0x000fe40000000000 */
[----:B---3--:R-:W-:Y:S01]  /*a830*/  VIADD R0, R0, 0x2000 ;  /* 0x0000200000007836 */ /* 0x008fe20000000000 */
[C---:B--2---:R-:W-:Y:S01]  /*a840*/  IADD3 R6, P1, PT, R13.reuse, R2, RZ ;  /* 0x000000020d067210 */ /* 0x044fe20007f3e0ff */
[----:B------:R-:W-:-:S04]  /*a850*/  VIADD R13, R13, 0x800 ;  /* 0x000008000d0d7836 */ /* 0x000fc80000000000 */
[----:B------:R-:W-:Y:S01]  /*a860*/  IMAD.X R3, R15, 0x1, R3, P1 ;  /* 0x000000010f037824 */ /* 0x000fe200008e0603 */
[----:B------:R-:W-:-:S04]  /*a870*/  LEA R2, P1, R6, UR14, 0x2 ;  /* 0x0000000e06027c11 */ /* 0x000fc8000f8210ff */
[----:B------:R-:W-:Y:S02]  /*a880*/  LEA.HI.X R3, R6, UR15, R3, 0x2, P1 ;  /* 0x0000000f06037c11 */ /* 0x000fe400088f1403 */
[----:B------:R-:W-:-:S03]  /*a890*/  ISETP.GE.AND P1, PT, R30, R45, PT ;  /* 0x0000002d1e00720c */ /* 0x000fc60003f26270 */
[----:B-----5:R4:W-:Y:S10]  /*a8a0*/  STG.E desc[UR8][R2.64+0x1800], R7 ;  /* 0x0018000702007986 */ /* 0x0209f4000c101908 */
[----:B------:R-:W-:Y:S05]  /*a8b0*/  @!P1 BRA `(.L_x_366) ;  /* 0xfffffffc00549947 */ /* 0x000fea000383ffff */
.L_x_308:
[----:B------:R-:W-:Y:S05]  /*a8c0*/  BSYNC.RECONVERGENT B1 ;  /* 0x0000000000017941 */ /* 0x000fea0003800200 */
.L_x_259:
[----:B012--5:R-:W0:Y:S02]  /*a8d0*/  S2R R0, SR_TID.X ;  /* 0x0000000000007919 */ /* 0x027e240000002100 */
[----:B0-----:R-:W-:-:S13]  /*a8e0*/  ISETP.NE.AND P0, PT, R0, RZ, PT ;  /* 0x000000ff0000720c */ /* 0x001fda0003f05270 */
[----:B------:R-:W-:Y:S05]  /*a8f0*/  @P0 EXIT ;  /* 0x000000000000094d */ /* 0x000fea0003800000 */
[----:B------:R-:W0:Y:S02]  /*a900*/  LDCU.U8 UR4, c[0x0][0x3b9] ;  /* 0x00007720ff0477ac */ /* 0x000e240008000000 */
[----:B0-----:R-:W-:-:S09]  /*a910*/  UISETP.NE.AND UP0, UPT, UR4, URZ, UPT ;  /* 0x000000ff0400728c */ /* 0x001fd2000bf05270 */
[----:B------:R-:W-:Y:S05]  /*a920*/  BRA.U !UP0, `(.L_x_367) ;  /* 0x0000000108287547 */ /* 0x000fea000b800000 */
[----:B------:R-:W0:Y:S01]  /*a930*/  LDCU.U8 UR4, c[0x0][0x3b8] ;  /* 0x00007700ff0477ac */ /* 0x000e220008000000 */
[----:B----4-:R-:W1:Y:S01]  /*a940*/  LDC.64 R2, c[0x0][0x398] ;  /* 0x0000e600ff027b82 */ /* 0x010e620000000a00 */
[----:B------:R-:W-:Y:S01]  /*a950*/  IMAD.MOV.U32 R4, RZ, RZ, RZ ;  /* 0x000000ffff047224 */ /* 0x000fe200078e00ff */
[----:B0-----:R-:W-:-:S09]  /*a960*/  UISETP.NE.AND UP0, UPT, UR4, URZ, UPT ;  /* 0x000000ff0400728c */ /* 0x001fd2000bf05270 */
[----:B------:R-:W-:Y:S05]  /*a970*/  BRA.U UP0, `(.L_x_368) ;  /* 0x0000000100087547 */ /* 0x000fea000b800000 */
[----:B------:R-:W0:Y:S02]  /*a980*/  LDC.64 R4, c[0x0][0x3d0] ;  /* 0x0000f400ff047b82 */ /* 0x000e240000000a00 */
[----:B0-----:R0:W5:Y:S02]  /*a990*/  LDG.E R4, desc[UR8][R4.64] ;  /* 0x0000000804047981 */ /* 0x001164000c1e1900 */
.L_x_368:
[----:B-----5:R-:W-:-:S05]  /*a9a0*/  IMAD.IADD R35, R4, 0x1, R35 ;  /* 0x0000000104237824 */ /* 0x020fca00078e0223 */
[----:B-1----:R-:W-:Y:S01]  /*a9b0*/  STG.E desc[UR8][R2.64], R35 ;  /* 0x0000002302007986 */ /* 0x002fe2000c101908 */
[----:B------:R-:W-:Y:S05]  /*a9c0*/  EXIT ;  /* 0x000000000000794d */ /* 0x000fea0003800000 */
.L_x_367:
[----:B------:R-:W0:Y:S01]  /*a9d0*/  LDCU.U8 UR4, c[0x0][0x3b8] ;  /* 0x00007700ff0477ac */ /* 0x000e220008000000 */
[----:B----4-:R-:W1:Y:S01]  /*a9e0*/  LDC.64 R4, c[0x0][0x3d8] ;  /* 0x0000f600ff047b82 */ /* 0x010e620000000a00 */
[----:B------:R-:W-:Y:S01]  /*a9f0*/  CS2R R2, SRZ ;  /* 0x0000000000027805 */ /* 0x000fe2000001ff00 */
[----:B0-----:R-:W-:-:S09]  /*aa00*/  UISETP.NE.AND UP0, UPT, UR4, URZ, UPT ;  /* 0x000000ff0400728c */ /* 0x001fd2000bf05270 */
[----:B------:R-:W-:Y:S05]  /*aa10*/  BRA.U UP0, `(.L_x_369) ;  /* 0x0000000100087547 */ /* 0x000fea000b800000 */
[----:B------:R-:W0:Y:S02]  /*aa20*/  LDC.64 R2, c[0x0][0x3d0] ;  /* 0x0000f400ff027b82 */ /* 0x000e240000000a00 */
[----:B0-----:R-:W5:Y:S02]  /*aa30*/  LDG.E.64 R2, desc[UR8][R2.64] ;  /* 0x0000000802027981 */ /* 0x001f64000c1e1b00 */
.L_x_369:
[----:B-----5:R-:W-:-:S04]  /*aa40*/  IADD3 R2, P0, PT, R35, R2, RZ ;  /* 0x0000000223027210 */ /* 0x020fc80007f1e0ff */
[----:B------:R-:W-:-:S05]  /*aa50*/  LEA.HI.X.SX32 R3, R35, R3, 0x1, P0 ;  /* 0x0000000323037211 */ /* 0x000fca00000f0eff */
[----:B-1----:R-:W-:Y:S01]  /*aa60*/  STG.E.64 desc[UR8][R4.64], R2 ;  /* 0x0000000204007986 */ /* 0x002fe2000c101b08 */
[----:B------:R-:W-:Y:S05]  /*aa70*/  EXIT ;  /* 0x000000000000794d */ /* 0x000fea0003800000 */
.L_x_202:
[----:B------:R-:W-:Y:S01]  /*aa80*/  BSSY B0, `(.L_x_370) ;  /* 0x0000006000007945 */ /* 0x000fe20003800000 */
[----:B------:R-:W-:Y:S01]  /*aa90*/  PLOP3.LUT P0, PT, P0, PT, PT, 0x8, 0x80 ;  /* 0x000000000080781c */ /* 0x000fe2000070e170 */
[----:B------:R-:W-:-:S12]  /*aaa0*/  IMAD.MOV.U32 R18, RZ, RZ, -0x1 ;  /* 0xffffffffff127424 */ /* 0x000fd800078e00ff */
[----:B-----5:R-:W-:Y:S05]  /*aab0*/  WARPSYNC.COLLECTIVE R18, `(.L_x_371) ;  /* 0x0000000012087348 */ /* 0x020fea0003c00000 */
[----:B------:R-:W-:Y:S01]  /*aac0*/  VOTE.ANY P0, P0 ;  /* 0x0000000000ff7806 */ /* 0x000fe20000000100 */
[----:B-----5:R-:W-:-:S12]  /*aad0*/  ENDCOLLECTIVE ;  /* 0x000000000000791b */ /* 0x020fd80003800000 */
.L_x_371:
[----:B------:R-:W-:Y:S05]  /*aae0*/  BSYNC B0 ;  /* 0x0000000000007941 */ /* 0x000fea0003800000 */
.L_x_370:
[----:B------:R-:W-:Y:S05]  /*aaf0*/  BRA `(.L_x_372) ;  /* 0xffffff8400347947 */ /* 0x000fea000383ffff */
.L_x_204:
[----:B------:R-:W-:Y:S01]  /*ab00*/  BSSY B0, `(.L_x_373) ;  /* 0x0000006000007945 */ /* 0x000fe20003800000 */
[----:B------:R-:W-:Y:S01]  /*ab10*/  PLOP3.LUT P0, PT, P0, PT, PT, 0x8, 0x80 ;  /* 0x000000000080781c */ /* 0x000fe2000070e170 */
[----:B------:R-:W-:-:S12]  /*ab20*/  IMAD.MOV.U32 R18, RZ, RZ, -0x1 ;  /* 0xffffffffff127424 */ /* 0x000fd800078e00ff */
[----:B-----5:R-:W-:Y:S05]  /*ab30*/  WARPSYNC.COLLECTIVE R18, `(.L_x_374) ;  /* 0x0000000012087348 */ /* 0x020fea0003c00000 */
[----:B------:R-:W-:Y:S01]  /*ab40*/  VOTE.ANY P0, P0 ;  /* 0x0000000000ff7806 */ /* 0x000fe20000000100 */
[----:B-----5:R-:W-:-:S12]  /*ab50*/  ENDCOLLECTIVE ;  /* 0x000000000000791b */ /* 0x020fd80003800000 */
.L_x_374:
[----:B------:R-:W-:Y:S05]  /*ab60*/  BSYNC B0 ;  /* 0x0000000000007941 */ /* 0x000fea0003800000 */
.L_x_373:
[----:B------:R-:W-:Y:S05]  /*ab70*/  BRA `(.L_x_375) ;  /* 0xffffff8400887947 */ /* 0x000fea000383ffff */
.L_x_206:
[----:B------:R-:W0:Y:S01]  /*ab80*/  S2R R59, SR_GEMASK ;  /* 0x00000000003b7919 */ /* 0x000e220000003c00 */
[----:B------:R-:W-:Y:S01]  /*ab90*/  BSSY B0, `(.L_x_376) ;  /* 0x0000006000007945 */ /* 0x000fe20003800000 */
[----:B------:R-:W-:Y:S01]  /*aba0*/  PLOP3.LUT P0, PT, P0, PT, PT, 0x8, 0x80 ;  /* 0x000000000080781c */ /* 0x000fe2000070e170 */
[----:B------:R-:W-:-:S12]  /*abb0*/  IMAD.MOV.U32 R18, RZ, RZ, -0x1 ;  /* 0xffffffffff127424 */ /* 0x000fd800078e00ff */
[----:B0----5:R-:W-:Y:S05]  /*abc0*/  WARPSYNC.COLLECTIVE R18, `(.L_x_377) ;  /* 0x0000000012087348 */ /* 0x021fea0003c00000 */
[----:B------:R-:W-:Y:S01]  /*abd0*/  VOTE.ANY R18, PT, P0 ;  /* 0x0000000000127806 */ /* 0x000fe200000e0100 */
[----:B0----5:R-:W-:Y:S06]  /*abe0*/  ENDCOLLECTIVE ;  /* 0x000000000000791b */ /* 0x021fec0003800000 */
.L_x_377:
[----:B------:R-:W-:Y:S05]  /*abf0*/  BSYNC B0 ;  /* 0x0000000000007941 */ /* 0x000fea0003800000 */
.L_x_376:
[----:B------:R-:W-:Y:S01]  /*ac00*/  LOP3.LUT R18, R18, 0x80000000, R59, 0xec, !PT ;  /* 0x8000000012127812 */ /* 0x000fe200078eec3b */
[C---:B------:R-:W-:Y:S02]  /*ac10*/  VIADD R46, R58.reuse, 0x2 ;  /* 0x000000023a2e7836 */ /* 0x040fe40000000000 */
[----:B------:R-:W-:Y:S02]  /*ac20*/  VIADD R45, R58, 0x4 ;  /* 0x000000043a2d7836 */ /* 0x000fe40000000000 */
[----:B------:R-:W-:-:S05]  /*ac30*/  VIADD R13, R18, 0xffffffff ;  /* 0xffffffff120d7836 */ /* 0x000fca0000000000 */
[----:B------:R-:W-:Y:S01]  /*ac40*/  LOP3.LUT R60, R18, R13, RZ, 0xc, !PT ;  /* 0x0000000d123c7212 */ /* 0x000fe200078e0cff */
[----:B------:R-:W-:Y:S02]  /*ac50*/  IMAD.MOV.U32 R13, RZ, RZ, 0x1 ;  /* 0x00000001ff0d7424 */ /* 0x000fe400078e00ff */
[----:B------:R-:W-:-:S03]  /*ac60*/  IMAD.MOV.U32 R18, RZ, RZ, -0x1 ;  /* 0xffffffffff127424 */ /* 0x000fc600078e00ff */
[----:B------:R-:W0:Y:S02]  /*ac70*/  POPC R60, R60 ;  /* 0x0000003c003c7309 */ /* 0x000e240000000000 */
[----:B0-----:R-:W-:Y:S01]  /*ac80*/  IMAD.MOV.U32 R12, RZ, RZ, R60 ;  /* 0x000000ffff0c7224 */ /* 0x001fe200078e003c */
[----:B------:R-:W-:-:S13]  /*ac90*/  ISETP.GE.AND P0, PT, R58, R60, PT ;  /* 0x0000003c3a00720c */ /* 0x000fda0003f06270 */
[----:B------:R-:W-:Y:S05]  /*aca0*/  WARPSYNC.COLLECTIVE R18, `(.L_x_378) ;  /* 0x0000000012087348 */ /* 0x000fea0003c00000 */
[----:B------:R0:W1:Y:S02]  /*acb0*/  SHFL.DOWN P2, R19, R17, R13, R12 ;  /* 0x0800000d11137389 */ /* 0x000064000004000c */
[----:B01----:R-:W-:Y:S05]  /*acc0*/  ENDCOLLECTIVE ;  /* 0x000000000000791b */ /* 0x003fea0003800000 */
.L_x_378:
        /* <DEDUP_REMOVED lines=8> */
.L_x_379:
[----:B------:R-:W-:Y:S01]  /*ad50*/  IMAD.MOV.U32 R13, RZ, RZ, 0x4 ;  /* 0x00000004ff0d7424 */ /* 0x000fe200078e00ff */
[----:B------:R-:W-:Y:S02]  /*ad60*/  SEL R22, R19, RZ, !P0 ;  /* 0x000000ff13167207 */ /* 0x000fe40004000000 */
[----:B------:R-:W-:-:S03]  /*ad70*/  ISETP.GT.AND P0, PT, R45, R60, PT ;  /* 0x0000003c2d00720c */ /* 0x000fc60003f04270 */
[----:B------:R-:W-:Y:S02]  /*ad80*/  IMAD.IADD R49, R47, 0x1, R22 ;  /* 0x000000012f317824 */ /* 0x000fe400078e0216 */
[----:B------:R-:W-:Y:S02]  /*ad90*/  VIADD R47, R58, 0x10 ;  /* 0x000000103a2f7836 */ /* 0x000fe40000000000 */
[----:B------:R-:W-:-:S03]  /*ada0*/  IMAD.MOV.U32 R17, RZ, RZ, R49 ;  /* 0x000000ffff117224 */ /* 0x000fc600078e0031 */
[----:B------:R-:W-:-:S13]  /*adb0*/  ISETP.GT.AND P1, PT, R47, R60, PT ;  /* 0x0000003c2f00720c */ /* 0x000fda0003f24270 */
[----:B------:R-:W-:Y:S05]  /*adc0*/  WARPSYNC.COLLECTIVE R18, `(.L_x_380) ;  /* 0x0000000012087348 */ /* 0x000fea0003c00000 */
[----:B------:R0:W1:Y:S02]  /*add0*/  SHFL.DOWN P2, R19, R17, R13, R12 ;  /* 0x0800000d11137389 */ /* 0x000064000004000c */
[----:B01----:R-:W-:Y:S05]  /*ade0*/  ENDCOLLECTIVE ;  /* 0x000000000000791b */ /* 0x003fea0003800000 */
.L_x_380:
        /* <DEDUP_REMOVED lines=9> */
.L_x_381:
        /* <DEDUP_REMOVED lines=8> */
.L_x_382:
[----:B------:R-:W-:Y:S05]  /*af00*/  WARPSYNC.COLLECTIVE R18, `(.L_x_383) ;  /* 0x0000000012087348 */ /* 0x000fea0003c00000 */
[----:B------:R-:W-:Y:S01]  /*af10*/  VOTE.ALL P0, P0 ;  /* 0x0000000000ff7806 */ /* 0x000fe20000000000 */
[----:B------:R-:W-:-:S12]  /*af20*/  ENDCOLLECTIVE ;  /* 0x000000000000791b */ /* 0x000fd80003800000 */
.L_x_383:
[----:B------:R-:W0:Y:S01]  /*af30*/  LDC.64 R12, c[0x0][0x3a0] ;  /* 0x0000e800ff0c7b82 */ /* 0x000e220000000a00 */
[----:B------:R-:W-:-:S05]  /*af40*/  SEL R48, R19, RZ, !P1 ;  /* 0x000000ff13307207 */ /* 0x000fca0004800000 */
[----:B------:R-:W-:Y:S01]  /*af50*/  IMAD.IADD R48, R51, 0x1, R48 ;  /* 0x0000000133307824 */ /* 0x000fe200078e0230 */
[----:B0-----:R-:W-:-:S05]  /*af60*/  IADD3 R49, P2, PT, R12, 0x100, RZ ;  /* 0x000001000c317810 */ /* 0x001fca0007f5e0ff */
[----:B------:R-:W-:Y:S01]  /*af70*/  IMAD.X R50, RZ, RZ, R13, P2 ;  /* 0x000000ffff327224 */ /* 0x000fe200010e060d */
[----:B------:R-:W-:Y:S07]  /*af80*/  BRA `(.L_x_384) ;  /* 0xffffff8400207947 */ /* 0x000fee000383ffff */
.L_x_208:
[----:B------:R-:W-:Y:S01]  /*af90*/  BSSY B0, `(.L_x_385) ;  /* 0x0000006000007945 */ /* 0x000fe20003800000 */
[----:B------:R-:W-:Y:S01]  /*afa0*/  PLOP3.LUT P0, PT, P0, PT, PT, 0x8, 0x80 ;  /* 0x000000000080781c */ /* 0x000fe2000070e170 */
[----:B------:R-:W-:-:S12]  /*afb0*/  IMAD.MOV.U32 R18, RZ, RZ, -0x1 ;  /* 0xffffffffff127424 */ /* 0x000fd800078e00ff */
[----:B-----5:R-:W-:Y:S05]  /*afc0*/  WARPSYNC.COLLECTIVE R18, `(.L_x_386) ;  /* 0x0000000012087348 */ /* 0x020fea0003c00000 */
[----:B------:R-:W-:Y:S01]  /*afd0*/  VOTE.ANY P0, P0 ;  /* 0x0000000000ff7806 */ /* 0x000fe20000000100 */
[----:B-----5:R-:W-:-:S12]  /*afe0*/  ENDCOLLECTIVE ;  /* 0x000000000000791b */ /* 0x020fd80003800000 */
.L_x_386:
[----:B------:R-:W-:Y:S05]  /*aff0*/  BSYNC B0 ;  /* 0x0000000000007941 */ /* 0x000fea0003800000 */
.L_x_385:
[----:B------:R-:W-:Y:S05]  /*b000*/  BRA `(.L_x_387) ;  /* 0xffffff8400307947 */ /* 0x000fea000383ffff */
.L_x_210:
[----:B------:R-:W-:Y:S01]  /*b010*/  BSSY B0, `(.L_x_388) ;  /* 0x0000006000007945 */ /* 0x000fe20003800000 */
[----:B------:R-:W-:Y:S01]  /*b020*/  PLOP3.LUT P0, PT, P0, PT, PT, 0x8, 0x80 ;  /* 0x000000000080781c */ /* 0x000fe2000070e170 */
[----:B------:R-:W-:-:S12]  /*b030*/  IMAD.MOV.U32 R18, RZ, RZ, -0x1 ;  /* 0xffffffffff127424 */ /* 0x000fd800078e00ff */
[----:B-----5:R-:W-:Y:S05]  /*b040*/  WARPSYNC.COLLECTIVE R18, `(.L_x_389) ;  /* 0x0000000012087348 */ /* 0x020fea0003c00000 */
[----:B------:R-:W-:Y:S01]  /*b050*/  VOTE.ANY P0, P0 ;  /* 0x0000000000ff7806 */ /* 0x000fe20000000100 */
[----:B-----5:R-:W-:-:S12]  /*b060*/  ENDCOLLECTIVE ;  /* 0x000000000000791b */ /* 0x020fd80003800000 */
.L_x_389:
[----:B------:R-:W-:Y:S05]  /*b070*/  BSYNC B0 ;  /* 0x0000000000007941 */ /* 0x000fea0003800000 */
.L_x_388:
[----:B------:R-:W-:Y:S05]  /*b080*/  BRA `(.L_x_390) ;  /* 0xffffff8400847947 */ /* 0x000fea000383ffff */
.L_x_212:
[----:B------:R-:W-:Y:S01]  /*b090*/  BSSY B0, `(.L_x_391) ;  /* 0x0000006000007945 */ /* 0x000fe20003800000 */
[----:B------:R-:W-:Y:S01]  /*b0a0*/  PLOP3.LUT P0, PT, P0, PT, PT, 0x8, 0x80 ;  /* 0x000000000080781c */ /* 0x000fe2000070e170 */
[----:B------:R-:W-:-:S12]  /*b0b0*/  IMAD.MOV.U32 R18, RZ, RZ, -0x1 ;  /* 0xffffffffff127424 */ /* 0x000fd800078e00ff */
[----:B-----5:R-:W-:Y:S05]  /*b0c0*/  WARPSYNC.COLLECTIVE R18, `(.L_x_392) ;  /* 0x0000000012087348 */ /* 0x020fea0003c00000 */
[----:B------:R-:W-:Y:S01]  /*b0d0*/  VOTE.ANY R18, PT, P0 ;  /* 0x0000000000127806 */ /* 0x000fe200000e0100 */
[----:B-----5:R-:W-:Y:S06]  /*b0e0*/  ENDCOLLECTIVE ;  /* 0x000000000000791b */ /* 0x020fec0003800000 */
.L_x_392:
[----:B------:R-:W-:Y:S05]  /*b0f0*/  BSYNC B0 ;  /* 0x0000000000007941 */ /* 0x000fea0003800000 */
.L_x_391:
[----:B------:R-:W-:Y:S01]  /*b100*/  LOP3.LUT R18, R18, 0x80000000, R59, 0xec, !PT ;  /* 0x8000000012127812 */ /* 0x000fe200078eec3b */
[----:B------:R-:W-:-:S04]  /*b110*/  VIADD R21, R21, 0xffffffe0 ;  /* 0xffffffe015157836 */ /* 0x000fc80000000000 */
[----:B------:R-:W-:-:S05]  /*b120*/  VIADD R13, R18, 0xffffffff ;  /* 0xffffffff120d7836 */ /* 0x000fca0000000000 */
[----:B------:R-:W-:Y:S01]  /*b130*/  LOP3.LUT R60, R18, R13, RZ, 0xc, !PT ;  /* 0x0000000d123c7212 */ /* 0x000fe200078e0cff */
[----:B------:R-:W-:Y:S02]  /*b140*/  IMAD.MOV.U32 R13, RZ, RZ, 0x1 ;  /* 0x00000001ff0d7424 */ /* 0x000fe400078e00ff */
[----:B------:R-:W-:Y:S01]  /*b150*/  IMAD.MOV.U32 R18, RZ, RZ, -0x1 ;  /* 0xffffffffff127424 */ /* 0x000fe200078e00ff */
[----:B------:R0:W1:Y:S06]  /*b160*/  POPC R12, R60 ;  /* 0x0000003c000c7309 */ /* 0x00006c0000000000 */
[----:B01----:R-:W-:Y:S05]  /*b170*/  WARPSYNC.COLLECTIVE R18, `(.L_x_393) ;  /* 0x0000000012087348 */ /* 0x003fea0003c00000 */
[----:B-1----:R1:W2:Y:S02]  /*b180*/  SHFL.DOWN P2, R19, R17, R13, R12 ;  /* 0x0800000d11137389 */ /* 0x0022a4000004000c */
[----:B012---:R-:W-:Y:S05]  /*b190*/  ENDCOLLECTIVE ;  /* 0x000000000000791b */ /* 0x007fea0003800000 */
.L_x_393:
        /* <DEDUP_REMOVED lines=9> */
.L_x_394:
        /* <DEDUP_REMOVED lines=8> */
.L_x_395:
[----:B------:R-:W-:Y:S01]  /*b2b0*/  IMAD.MOV.U32 R13, RZ, RZ, 0x8 ;  /* 0x00000008ff0d7424 */ /* 0x000fe200078e00ff */
[----:B------:R-:W-:Y:S02]  /*b2c0*/  SEL R19, R19, RZ, !P0 ;  /* 0x000000ff13137207 */ /* 0x000fe40004000000 */
[----:B------:R-:W-:-:S03]  /*b2d0*/  ISETP.GT.AND P0, PT, R22, R12, PT ;  /* 0x0000000c1600720c */ /* 0x000fc60003f04270 */
[----:B------:R-:W-:-:S10]  /*b2e0*/  IMAD.IADD R17, R60, 0x1, R19 ;  /* 0x000000013c117824 */ /* 0x000fd400078e0213 */
[----:B------:R-:W-:Y:S05]  /*b2f0*/  WARPSYNC.COLLECTIVE R18, `(.L_x_396) ;  /* 0x0000000012087348 */ /* 0x000fea0003c00000 */
[----:B------:R0:W1:Y:S02]  /*b300*/  SHFL.DOWN P2, R19, R17, R13, R12 ;  /* 0x0800000d11137389 */ /* 0x000064000004000c */
[----:B01----:R-:W-:Y:S05]  /*b310*/  ENDCOLLECTIVE ;  /* 0x000000000000791b */ /* 0x003fea0003800000 */
.L_x_396:
        /* <DEDUP_REMOVED lines=8> */
.L_x_397:
[----:B------:R-:W-:Y:S02]  /*b3a0*/  SEL R19, R19, RZ, !P0 ;  /* 0x000000ff13137207 */ /* 0x000fe40004000000 */
[----:B------:R-:W-:Y:S02]  /*b3b0*/  ISETP.NE.AND P0, PT, R16, 0x65, PT ;  /* 0x000000651000780c */ /* 0x000fe40003f05270 */
[----:B------:R-:W-:-:S11]  /*b3c0*/  IADD3 R48, PT, PT, R61, R19, R48 ;  /* 0x000000133d307210 */ /* 0x000fd60007ffe030 */
[----:B------:R-:W-:Y:S05]  /*b3d0*/  WARPSYNC.COLLECTIVE R18, `(.L_x_398) ;  /* 0x0000000012087348 */ /* 0x000fea0003c00000 */
[----:B------:R-:W-:Y:S01]  /*b3e0*/  VOTE.ALL P0, P0 ;  /* 0x0000000000ff7806 */ /* 0x000fe20000000000 */
[----:B------:R-:W-:-:S12]  /*b3f0*/  ENDCOLLECTIVE ;  /* 0x000000000000791b */ /* 0x000fd80003800000 */
.L_x_398:
[----:B------:R-:W-:Y:S05]  /*b400*/  BRA `(.L_x_399) ;  /* 0xffffff8400247947 */ /* 0x000fea000383ffff */
.L_x_310:
[----:B------:R-:W-:Y:S01]  /*b410*/  BSSY B0, `(.L_x_400) ;  /* 0x0000006000007945 */ /* 0x000fe20003800000 */
[----:B------:R-:W-:Y:S01]  /*b420*/  PLOP3.LUT P0, PT, P0, PT, PT, 0x8, 0x80 ;  /* 0x000000000080781c */ /* 0x000fe2000070e170 */
[----:B------:R-:W-:-:S12]  /*b430*/  IMAD.MOV.U32 R18, RZ, RZ, -0x1 ;  /* 0xffffffffff127424 */ /* 0x000fd800078e00ff */
[----:B-----5:R-:W-:Y:S05]  /*b440*/  WARPSYNC.COLLECTIVE R18, `(.L_x_401) ;  /* 0x0000000012087348 */ /* 0x020fea0003c00000 */
[----:B------:R-:W-:Y:S01]  /*b450*/  VOTE.ANY P0, P0 ;  /* 0x0000000000ff7806 */ /* 0x000fe20000000100 */
[----:B-----5:R-:W-:-:S12]  /*b460*/  ENDCOLLECTIVE ;  /* 0x000000000000791b */ /* 0x020fd80003800000 */
.L_x_401:
[----:B------:R-:W-:Y:S05]  /*b470*/  BSYNC B0 ;  /* 0x0000000000007941 */ /* 0x000fea0003800000 */
.L_x_400:
[----:B------:R-:W-:Y:S05]  /*b480*/  BRA `(.L_x_402) ;  /* 0xffffffd000587947 */ /* 0x000fea000383ffff */
.L_x_312:
[----:B------:R-:W-:Y:S01]  /*b490*/  BSSY B0, `(.L_x_403) ;  /* 0x0000006000007945 */ /* 0x000fe20003800000 */
[----:B------:R-:W-:Y:S01]  /*b4a0*/  PLOP3.LUT P0, PT, P0, PT, PT, 0x8, 0x80 ;  /* 0x000000000080781c */ /* 0x000fe2000070e170 */
[----:B------:R-:W-:-:S12]  /*b4b0*/  IMAD.MOV.U32 R18, RZ, RZ, -0x1 ;  /* 0xffffffffff127424 */ /* 0x000fd800078e00ff */
[----:B-----5:R-:W-:Y:S05]  /*b4c0*/  WARPSYNC.COLLECTIVE R18, `(.L_x_404) ;  /* 0x0000000012087348 */ /* 0x020fea0003c00000 */
[----:B------:R-:W-:Y:S01]  /*b4d0*/  VOTE.ANY P0, P0 ;  /* 0x0000000000ff7806 */ /* 0x000fe20000000100 */
[----:B-----5:R-:W-:-:S12]  /*b4e0*/  ENDCOLLECTIVE ;  /* 0x000000000000791b */ /* 0x020fd80003800000 */
.L_x_404:
[----:B------:R-:W-:Y:S05]  /*b4f0*/  BSYNC B0 ;  /* 0x0000000000007941 */ /* 0x000fea0003800000 */
.L_x_403:
[----:B------:R-:W-:Y:S05]  /*b500*/  BRA `(.L_x_405) ;  /* 0xffffffd000ac7947 */ /* 0x000fea000383ffff */
.L_x_314:
[----:B------:R-:W0:Y:S01]  /*b510*/  S2R R52, SR_GEMASK ;  /* 0x0000000000347919 */ /* 0x000e220000003c00 */
[----:B------:R-:W-:Y:S01]  /*b520*/  BSSY B0, `(.L_x_406) ;  /* 0x0000006000007945 */ /* 0x000fe20003800000 */
[----:B------:R-:W-:Y:S01]  /*b530*/  PLOP3.LUT P0, PT, P0, PT, PT, 0x8, 0x80 ;  /* 0x000000000080781c */ /* 0x000fe2000070e170 */
[----:B------:R-:W-:-:S12]  /*b540*/  IMAD.MOV.U32 R18, RZ, RZ, -0x1 ;  /* 0xffffffffff127424 */ /* 0x000fd800078e00ff */
[----:B0----5:R-:W-:Y:S05]  /*b550*/  WARPSYNC.COLLECTIVE R18, `(.L_x_407) ;  /* 0x0000000012087348 */ /* 0x021fea0003c00000 */
[----:B------:R-:W-:Y:S01]  /*b560*/  VOTE.ANY R18, PT, P0 ;  /* 0x0000000000127806 */ /* 0x000fe200000e0100 */
[----:B0----5:R-:W-:Y:S06]  /*b570*/  ENDCOLLECTIVE ;  /* 0x000000000000791b */ /* 0x021fec0003800000 */
.L_x_407:
[----:B------:R-:W-:Y:S05]  /*b580*/  BSYNC B0 ;  /* 0x0000000000007941 */ /* 0x000fea0003800000 */
.L_x_406:
[----:B------:R-:W-:Y:S01]  /*b590*/  LOP3.LUT R18, R18, 0x80000000, R52, 0xec, !PT ;  /* 0x8000000012127812 */ /* 0x000fe200078eec34 */
[C---:B------:R-:W-:Y:S02]  /*b5a0*/  VIADD R48, R46.reuse, 0x2 ;  /* 0x000000022e307836 */ /* 0x040fe40000000000 */
[----:B------:R-:W-:Y:S02]  /*b5b0*/  VIADD R47, R46, 0x4 ;  /* 0x000000042e2f7836 */ /* 0x000fe40000000000 */
[----:B------:R-:W-:Y:S02]  /*b5c0*/  VIADD R13, R18, 0xffffffff ;  /* 0xffffffff120d7836 */ /* 0x000fe40000000000 */
[C---:B------:R-:W-:Y:S02]  /*b5d0*/  VIADD R22, R46.reuse, 0x8 ;  /* 0x000000082e167836 */ /* 0x040fe40000000000 */
[----:B------:R-:W-:Y:S01]  /*b5e0*/  VIADD R49, R46, 0x10 ;  /* 0x000000102e317836 */ /* 0x000fe20000000000 */
[----:B------:R-:W-:Y:S01]  /*b5f0*/  LOP3.LUT R51, R18, R13, RZ, 0xc, !PT ;  /* 0x0000000d12337212 */ /* 0x000fe200078e0cff */
[----:B------:R-:W-:-:S02]  /*b600*/  IMAD.MOV.U32 R13, RZ, RZ, 0x1 ;  /* 0x00000001ff0d7424 */ /* 0x000fc400078e00ff */
[----:B------:R-:W-:-:S03]  /*b610*/  IMAD.MOV.U32 R18, RZ, RZ, -0x1 ;  /* 0xffffffffff127424 */ /* 0x000fc600078e00ff */
[----:B------:R-:W0:Y:S02]  /*b620*/  POPC R51, R51 ;  /* 0x0000003300337309 */ /* 0x000e240000000000 */
[----:B0-----:R-:W-:Y:S01]  /*b630*/  IMAD.MOV.U32 R12, RZ, RZ, R51 ;  /* 0x000000ffff0c7224 */ /* 0x001fe200078e0033 */
[-C--:B------:R-:W-:Y:S02]  /*b640*/  ISETP.GE.AND P0, PT, R46, R51.reuse, PT ;  /* 0x000000332e00720c */ /* 0x080fe40003f06270 */
[----:B------:R-:W-:-:S13]  /*b650*/  ISETP.GT.AND P1, PT, R49, R51, PT ;  /* 0x000000333100720c */ /* 0x000fda0003f24270 */
[----:B------:R-:W-:Y:S05]  /*b660*/  WARPSYNC.COLLECTIVE R18, `(.L_x_408) ;  /* 0x0000000012087348 */ /* 0x000fea0003c00000 */
[----:B------:R0:W1:Y:S02]  /*b670*/  SHFL.DOWN P2, R19, R17, R13, R12 ;  /* 0x0800000d11137389 */ /* 0x000064000004000c */
[----:B01----:R-:W-:Y:S05]  /*b680*/  ENDCOLLECTIVE ;  /* 0x000000000000791b */ /* 0x003fea0003800000 */
.L_x_408:
        /* <DEDUP_REMOVED lines=8> */
.L_x_409:
[----:B------:R-:W-:Y:S01]  /*b710*/  IMAD.MOV.U32 R13, RZ, RZ, 0x4 ;  /* 0x00000004ff0d7424 */ /* 0x000fe200078e00ff */
[----:B------:R-:W-:Y:S02]  /*b720*/  SEL R19, R19, RZ, !P0 ;  /* 0x000000ff13137207 */ /* 0x000fe40004000000 */
[----:B------:R-:W-:-:S03]  /*b730*/  ISETP.GT.AND P0, PT, R47, R51, PT ;  /* 0x000000332f00720c */ /* 0x000fc60003f04270 */
[----:B------:R-:W-:Y:S02]  /*b740*/  IMAD.IADD R50, R20, 0x1, R19 ;  /* 0x0000000114327824 */ /* 0x000fe400078e0213 */
[----:B------:R-:W0:Y:S02]  /*b750*/  LDC.64 R20, c[0x0][0x3a0] ;  /* 0x0000e800ff147b82 */ /* 0x000e240000000a00 */
[----:B------:R-:W-:-:S07]  /*b760*/  IMAD.MOV.U32 R17, RZ, RZ, R50 ;  /* 0x000000ffff117224 */ /* 0x000fce00078e0032 */
[----:B0-----:R-:W-:Y:S05]  /*b770*/  WARPSYNC.COLLECTIVE R18, `(.L_x_410) ;  /* 0x0000000012087348 */ /* 0x001fea0003c00000 */
[----:B------:R1:W2:Y:S02]  /*b780*/  SHFL.DOWN P2, R19, R17, R13, R12 ;  /* 0x0800000d11137389 */ /* 0x0002a4000004000c */
[----:B012---:R-:W-:Y:S05]  /*b790*/  ENDCOLLECTIVE ;  /* 0x000000000000791b */ /* 0x007fea0003800000 */
.L_x_410:
        /* <DEDUP_REMOVED lines=8> */
.L_x_411:
        /* <DEDUP_REMOVED lines=8> */
.L_x_412:
[----:B------:R-:W-:Y:S05]  /*b8a0*/  WARPSYNC.COLLECTIVE R18, `(.L_x_413) ;  /* 0x0000000012087348 */ /* 0x000fea0003c00000 */
[----:B------:R-:W-:Y:S01]  /*b8b0*/  VOTE.ALL P0, P0 ;  /* 0x0000000000ff7806 */ /* 0x000fe20000000000 */
[----:B------:R-:W-:-:S12]  /*b8c0*/  ENDCOLLECTIVE ;  /* 0x000000000000791b */ /* 0x000fd80003800000 */
.L_x_413:
[----:B------:R-:W-:Y:S02]  /*b8d0*/  IADD3 R20, P2, PT, R20, 0x100, RZ ;  /* 0x0000010014147810 */ /* 0x000fe40007f5e0ff */
[----:B------:R-:W-:-:S03]  /*b8e0*/  SEL R19, R19, RZ, !P1 ;  /* 0x000000ff13137207 */ /* 0x000fc60004800000 */
[----:B------:R-:W-:Y:S02]  /*b8f0*/  IMAD.X R50, RZ, RZ, R21, P2 ;  /* 0x000000ffff327224 */ /* 0x000fe400010e0615 */
[----:B------:R-:W-:Y:S01]  /*b900*/  IMAD.IADD R21, R56, 0x1, R19 ;  /* 0x0000000138157824 */ /* 0x000fe200078e0213 */
[----:B------:R-:W-:Y:S06]  /*b910*/  BRA `(.L_x_414) ;  /* 0xffffffd000447947 */ /* 0x000fec000383ffff */
.L_x_316:
[----:B------:R-:W-:Y:S01]  /*b920*/  BSSY B0, `(.L_x_415) ;  /* 0x0000006000007945 */ /* 0x000fe20003800000 */
[----:B------:R-:W-:Y:S01]  /*b930*/  PLOP3.LUT P0, PT, P0, PT, PT, 0x8, 0x80 ;  /* 0x000000000080781c */ /* 0x000fe2000070e170 */
[----:B------:R-:W-:-:S12]  /*b940*/  IMAD.MOV.U32 R18, RZ, RZ, -0x1 ;  /* 0xffffffffff127424 */ /* 0x000fd800078e00ff */
[----:B-----5:R-:W-:Y:S05]  /*b950*/  WARPSYNC.COLLECTIVE R18, `(.L_x_416) ;  /* 0x0000000012087348 */ /* 0x020fea0003c00000 */
[----:B------:R-:W-:Y:S01]  /*b960*/  VOTE.ANY P0, P0 ;  /* 0x0000000000ff7806 */ /* 0x000fe20000000100 */
[----:B-----5:R-:W-:-:S12]  /*b970*/  ENDCOLLECTIVE ;  /* 0x000000000000791b */ /* 0x020fd80003800000 */
.L_x_416:
[----:B------:R-:W-:Y:S05]  /*b980*/  BSYNC B0 ;  /* 0x0000000000007941 */ /* 0x000fea0003800000 */
.L_x_415:
[----:B------:R-:W-:Y:S05]  /*b990*/  BRA `(.L_x_417) ;  /* 0xffffffd000547947 */ /* 0x000fea000383ffff */
.L_x_318:
[----:B------:R-:W-:Y:S01]  /*b9a0*/  BSSY B0, `(.L_x_418) ;  /* 0x0000006000007945 */ /* 0x000fe20003800000 */
[----:B------:R-:W-:Y:S01]  /*b9b0*/  PLOP3.LUT P0, PT, P0, PT, PT, 0x8, 0x80 ;  /* 0x000000000080781c */ /* 0x000fe2000070e170 */
[----:B------:R-:W-:-:S12]  /*b9c0*/  IMAD.MOV.U32 R18, RZ, RZ, -0x1 ;  /* 0xffffffffff127424 */ /* 0x000fd800078e00ff */
[----:B-----5:R-:W-:Y:S05]  /*b9d0*/  WARPSYNC.COLLECTIVE R18, `(.L_x_419) ;  /* 0x0000000012087348 */ /* 0x020fea0003c00000 */
[----:B------:R-:W-:Y:S01]  /*b9e0*/  VOTE.ANY P0, P0 ;  /* 0x0000000000ff7806 */ /* 0x000fe20000000100 */
[----:B-----5:R-:W-:-:S12]  /*b9f0*/  ENDCOLLECTIVE ;  /* 0x000000000000791b */ /* 0x020fd80003800000 */
.L_x_419:
[----:B------:R-:W-:Y:S05]  /*ba00*/  BSYNC B0 ;  /* 0x0000000000007941 */ /* 0x000fea0003800000 */
.L_x_418:
[----:B------:R-:W-:Y:S05]  /*ba10*/  BRA `(.L_x_420) ;  /* 0xffffffd000a87947 */ /* 0x000fea000383ffff */
.L_x_320:
[----:B------:R-:W-:Y:S01]  /*ba20*/  BSSY B0, `(.L_x_421) ;  /* 0x0000006000007945 */ /* 0x000fe20003800000 */
[----:B------:R-:W-:Y:S01]  /*ba30*/  PLOP3.LUT P0, PT, P0, PT, PT, 0x8, 0x80 ;  /* 0x000000000080781c */ /* 0x000fe2000070e170 */
[----:B------:R-:W-:-:S12]  /*ba40*/  IMAD.MOV.U32 R18, RZ, RZ, -0x1 ;  /* 0xffffffffff127424 */ /* 0x000fd800078e00ff */
[----:B-----5:R-:W-:Y:S05]  /*ba50*/  WARPSYNC.COLLECTIVE R18, `(.L_x_422) ;  /* 0x0000000012087348 */ /* 0x020fea0003c00000 */
[----:B------:R-:W-:Y:S01]  /*ba60*/  VOTE.ANY R18, PT, P0 ;  /* 0x0000000000127806 */ /* 0x000fe200000e0100 */
[----:B-----5:R-:W-:Y:S06]  /*ba70*/  ENDCOLLECTIVE ;  /* 0x000000000000791b */ /* 0x020fec0003800000 */
.L_x_422:
[----:B------:R-:W-:Y:S05]  /*ba80*/  BSYNC B0 ;  /* 0x0000000000007941 */ /* 0x000fea0003800000 */
.L_x_421:
        /* <DEDUP_REMOVED lines=10> */
.L_x_423:
[-C--:B------:R-:W-:Y:S02]  /*bb30*/  ISETP.GE.AND P0, PT, R46, R12.reuse, PT ;  /* 0x0000000c2e00720c */ /* 0x080fe40003f06270 */
[-C--:B------:R-:W-:Y:S01]  /*bb40*/  ISETP.GT.AND P1, PT, R49, R12.reuse, PT ;  /* 0x0000000c3100720c */ /* 0x080fe20003f24270 */
        /* <DEDUP_REMOVED lines=8> */
.L_x_424:
        /* <DEDUP_REMOVED lines=8> */
.L_x_425:
        /* <DEDUP_REMOVED lines=8> */
.L_x_426:
        /* <DEDUP_REMOVED lines=8> */
.L_x_427:
[----:B------:R-:W-:Y:S05]  /*bd50*/  WARPSYNC.COLLECTIVE R18, `(.L_x_428) ;  /* 0x0000000012087348 */ /* 0x000fea0003c00000 */
[----:B------:R-:W-:Y:S01]  /*bd60*/  VOTE.ALL P0, P0 ;  /* 0x0000000000ff7806 */ /* 0x000fe20000000000 */
[----:B------:R-:W-:-:S12]  /*bd70*/  ENDCOLLECTIVE ;  /* 0x000000000000791b */ /* 0x000fd80003800000 */
.L_x_428:
[----:B------:R-:W-:-:S04]  /*bd80*/  SEL R19, R19, RZ, !P1 ;  /* 0x000000ff13137207 */ /* 0x000fc80004800000 */
[----:B------:R-:W-:Y:S01]  /*bd90*/  IADD3 R21, PT, PT, R54, R19, R21 ;  /* 0x0000001336157210 */ /* 0x000fe20007ffe015 */
[----:B------:R-:W-:Y:S06]  /*bda0*/  BRA `(.L_x_429) ;  /* 0xffffffd000447947 */ /* 0x000fec000383ffff */
.L_x_430:
        /* <DEDUP_REMOVED lines=13> */
.L_x_716:


//--------------------- .text._ZN3cub18CUB_300001_SM_10006detail6select23DeviceSelectSweepKernelINS2_10policy_hubIfciLb0ELNS0_10SelectImplE0EE10Policy1000EPfPcS8_PiNS0_13ScanTileStateIiLb1EEENS0_8NullTypeESD_iNS2_19streaming_context_tIlLb1EEELS5_0EEEvT0_T1_T2_T3_T4_T5_T6_T7_iT8_NS1_7vsmem_tE --------------------------
	.section	.text._ZN3cub18CUB_300001_SM_10006detail6select23DeviceSelectSweepKernelINS2_10policy_hubIfciLb0ELNS0_10SelectImplE0EE10Policy1000EPfPcS8_PiNS0_13ScanTileStateIiLb1EEENS0_8NullTypeESD_iNS2_19streaming_context_tIlLb1EEELS5_0EEEvT0_T1_T2_T3_T4_T5_T6_T7_iT8_NS1_7vsmem_tE,"ax",@progbits
	.align	128
        .global         _ZN3cub18CUB_300001_SM_10006detail6select23DeviceSelectSweepKernelINS2_10policy_hubIfciLb0ELNS0_10SelectImplE0EE10Policy1000EPfPcS8_PiNS0_13ScanTileStateIiLb1EEENS0_8NullTypeESD_iNS2_19streaming_context_tIlLb1EEELS5_0EEEvT0_T1_T2_T3_T4_T5_T6_T7_iT8_NS1_7vsmem_tE
        .type           _ZN3cub18CUB_300001_SM_10006detail6select23DeviceSelectSweepKernelINS2_10policy_hubIfciLb0ELNS0_10SelectImplE0EE10Policy1000EPfPcS8_PiNS0_13ScanTileStateIiLb1EEENS0_8NullTypeESD_iNS2_19streaming_context_tIlLb1EEELS5_0EEEvT0_T1_T2_T3_T4_T5_T6_T7_iT8_NS1_7vsmem_tE,@function
        .size           _ZN3cub18CUB_300001_SM_10006detail6select23DeviceSelectSweepKernelINS2_10policy_hubIfciLb0ELNS0_10SelectImplE0EE10Policy1000EPfPcS8_PiNS0_13ScanTileStateIiLb1EEENS0_8NullTypeESD_iNS2_19streaming_context_tIlLb1EEELS5_0EEEvT0_T1_T2_T3_T4_T5_T6_T7_iT8_NS1_7vsmem_tE,(.L_x_717 - _ZN3cub18CUB_300001_SM_10006detail6select23DeviceSelectSweepKernelINS2_10policy_hubIfciLb0ELNS0_10SelectImplE0EE10Policy1000EPfPcS8_PiNS0_13ScanTileStateIiLb1EEENS0_8NullTypeESD_iNS2_19streaming_context_tIlLb1EEELS5_0EEEvT0_T1_T2_T3_T4_T5_T6_T7_iT8_NS1_7vsmem_tE)
        .other          _ZN3cub18CUB_300001_SM_10006detail6select23DeviceSelectSweepKernelINS2_10policy_hubIfciLb0ELNS0_10SelectImplE0EE10Policy1000EPfPcS8_PiNS0_13ScanTileStateIiLb1EEENS0_8NullTypeESD_iNS2_19streaming_context_tIlLb1EEELS5_0EEEvT0_T1_T2_T3_T4_T5_T6_T7_iT8_NS1_7vsmem_tE,@"STO_CUDA_ENTRY STV_DEFAULT"
_ZN3cub18CUB_300001_SM_10006detail6select23DeviceSelectSweepKernelINS2_10policy_hubIfciLb0ELNS0_10SelectImplE0EE10Policy1000EPfPcS8_PiNS0_13ScanTileStateIiLb1EEENS0_8NullTypeESD_iNS2_19streaming_context_tIlLb1EEELS5_0EEEvT0_T1_T2_T3_T4_T5_T6_T7_iT8_NS1_7vsmem_tE:
.text._ZN3cub18CUB_300001_SM_10006detail6select23DeviceSelectSweepKernelINS2_10policy_hubIfciLb0ELNS0_10SelectImplE0EE10Policy1000EPfPcS8_PiNS0_13ScanTileStateIiLb1EEENS0_8NullTypeESD_iNS2_19streaming_context_tIlLb1EEELS5_0EEEvT0_T1_T2_T3_T4_T5_T6_T7_iT8_NS1_7vsmem_tE:
        /* <DEDUP_REMOVED lines=221> */
.L_x_434:
[----:B------:R-:W-:Y:S05]  /*0dd0*/  BSYNC.RECONVERGENT B0 ;  /* 0x0000000000007941 */ /* 0x000fea0003800200 */
.L_x_433:
        /* <DEDUP_REMOVED lines=23> */
.L_x_438:
[----:B-----5:R-:W-:-:S04]  /*0f50*/  IADD3 R14, P0, PT, R57, R12, RZ ;  /* 0x0000000c390e7210 */ /* 0x020fc80007f1e0ff */
[----:B------:R-:W-:Y:S02]  /*0f60*/  LEA.HI.X.SX32 R13, R57, R13, 0x1, P0 ;  /* 0x0000000d390d7211 */ /* 0x000fe400000f0eff */
[----:B-1----:R-:W-:-:S04]  /*0f70*/  LEA R12, P0, R14, UR4, 0x2 ;  /* 0x000000040e0c7c11 */ /* 0x002fc8000f8010ff */
[----:B------:R-:W-:-:S05]  /*0f80*/  LEA.HI.X R13, R14, UR5, R13, 0x2, P0 ;  /* 0x000000050e0d7c11 */ /* 0x000fca00080f140d */
[----:B------:R1:W-:Y:S04]  /*0f90*/  STG.E desc[UR8][R12.64], R55 ;  /* 0x000000370c007986 */ /* 0x0003e8000c101908 */
.L_x_437:
[----:B------:R-:W-:Y:S05]  /*0fa0*/  BSYNC.RECONVERGENT B0 ;  /* 0x0000000000007941 */ /* 0x000fea0003800200 */
.L_x_436:
        /* <DEDUP_REMOVED lines=9> */
.L_x_441:
[----:B-----5:R-:W-:-:S04]  /*1040*/  IADD3 R14, P0, PT, R54, R12, RZ ;  /* 0x0000000c360e7210 */ /* 0x020fc80007f1e0ff */
[----:B------:R-:W-:Y:S02]  /*1050*/  LEA.HI.X.SX32 R13, R54, R13, 0x1, P0 ;  /* 0x0000000d360d7211 */ /* 0x000fe400000f0eff */
[----:B-1----:R-:W-:-:S04]  /*1060*/  LEA R12, P0, R14, UR4, 0x2 ;  /* 0x000000040e0c7c11 */ /* 0x002fc8000f8010ff */
[----:B------:R-:W-:-:S05]  /*1070*/  LEA.HI.X R13, R14, UR5, R13, 0x2, P0 ;  /* 0x000000050e0d7c11 */ /* 0x000fca00080f140d */
[----:B------:R2:W-:Y:S04]  /*1080*/  STG.E desc[UR8][R12.64], R53 ;  /* 0x000000350c007986 */ /* 0x0005e8000c101908 */
.L_x_440:
[----:B------:R-:W-:Y:S05]  /*1090*/  BSYNC.RECONVERGENT B0 ;  /* 0x0000000000007941 */ /* 0x000fea0003800200 */
.L_x_439:
        /* <DEDUP_REMOVED lines=9> */
.L_x_444:
[----:B-----5:R-:W-:-:S04]  /*1130*/  IADD3 R14, P0, PT, R51, R12, RZ ;  /* 0x0000000c330e7210 */ /* 0x020fc80007f1e0ff */
[----:B------:R-:W-:Y:S02]  /*1140*/  LEA.HI.X.SX32 R13, R51, R13, 0x1, P0 ;  /* 0x0000000d330d7211 */ /* 0x000fe400000f0eff */
[----:B-1----:R-:W-:-:S04]  /*1150*/  LEA R12, P0, R14, UR4, 0x2 ;  /* 0x000000040e0c7c11 */ /* 0x002fc8000f8010ff */
[----:B------:R-:W-:-:S05]  /*1160*/  LEA.HI.X R13, R14, UR5, R13, 0x2, P0 ;  /* 0x000000050e0d7c11 */ /* 0x000fca00080f140d */
[----:B------:R3:W-:Y:S04]  /*1170*/  STG.E desc[UR8][R12.64], R48 ;  /* 0x000000300c007986 */ /* 0x0007e8000c101908 */
.L_x_443:
[----:B------:R-:W-:Y:S05]  /*1180*/  BSYNC.RECONVERGENT B0 ;  /* 0x0000000000007941 */ /* 0x000fea0003800200 */
.L_x_442:
        /* <DEDUP_REMOVED lines=9> */
.L_x_447:
[----:B-----5:R-:W-:-:S04]  /*1220*/  IADD3 R14, P0, PT, R47, R12, RZ ;  /* 0x0000000c2f0e7210 */ /* 0x020fc80007f1e0ff */
[----:B------:R-:W-:Y:S02]  /*1230*/  LEA.HI.X.SX32 R13, R47, R13, 0x1, P0 ;  /* 0x0000000d2f0d7211 */ /* 0x000fe400000f0eff */
[----:B-1----:R-:W-:-:S04]  /*1240*/  LEA R12, P0, R14, UR4, 0x2 ;  /* 0x000000040e0c7c11 */ /* 0x002fc8000f8010ff */
[----:B------:R-:W-:-:S05]  /*1250*/  LEA.HI.X R13, R14, UR5, R13, 0x2, P0 ;  /* 0x000000050e0d7c11 */ /* 0x000fca00080f140d */
[----:B------:R4:W-:Y:S04]  /*1260*/  STG.E desc[UR8][R12.64], R50 ;  /* 0x000000320c007986 */ /* 0x0009e8000c101908 */
.L_x_446:
[----:B------:R-:W-:Y:S05]  /*1270*/  BSYNC.RECONVERGENT B0 ;  /* 0x0000000000007941 */ /* 0x000fea0003800200 */
.L_x_445:
        /* <DEDUP_REMOVED lines=9> */
.L_x_450:
[----:B-----5:R-:W-:-:S04]  /*1310*/  IADD3 R10, P0, PT, R42, R12, RZ ;  /* 0x0000000c2a0a7210 */ /* 0x020fc80007f1e0ff */
[----:B------:R-:W-:Y:S02]  /*1320*/  LEA.HI.X.SX32 R13, R42, R13, 0x1, P0 ;  /* 0x0000000d2a0d7211 */ /* 0x000fe400000f0eff */
[----:B-1----:R-:W-:-:S04]  /*1330*/  LEA R12, P0, R10, UR4, 0x2 ;  /* 0x000000040a0c7c11 */ /* 0x002fc8000f8010ff */
[----:B------:R-:W-:-:S05]  /*1340*/  LEA.HI.X R13, R10, UR5, R13, 0x2, P0 ;  /* 0x000000050a0d7c11 */ /* 0x000fca00080f140d */
[----:B------:R1:W-:Y:S04]  /*1350*/  STG.E desc[UR8][R12.64], R46 ;  /* 0x0000002e0c007986 */ /* 0x0003e8000c101908 */
.L_x_449:
[----:B------:R-:W-:Y:S05]  /*1360*/  BSYNC.RECONVERGENT B0 ;  /* 0x0000000000007941 */ /* 0x000fea0003800200 */
.L_x_448:
        /* <DEDUP_REMOVED lines=9> */
.L_x_453:
[----:B-12345:R-:W-:-:S04]  /*1400*/  IADD3 R12, P0, PT, R36, R10, RZ ;  /* 0x0000000a240c7210 */ /* 0x03efc80007f1e0ff */
[----:B------:R-:W-:Y:S02]  /*1410*/  LEA.HI.X.SX32 R11, R36, R11, 0x1, P0 ;  /* 0x0000000b240b7211 */ /* 0x000fe400000f0eff */
[----:B0-----:R-:W-:-:S04]  /*1420*/  LEA R10, P0, R12, UR4, 0x2 ;  /* 0x000000040c0a7c11 */ /* 0x001fc8000f8010ff */
[----:B------:R-:W-:-:S05]  /*1430*/  LEA.HI.X R11, R12, UR5, R11, 0x2, P0 ;  /* 0x000000050c0b7c11 */ /* 0x000fca00080f140b */
[----:B------:R0:W-:Y:S04]  /*1440*/  STG.E desc[UR8][R10.64], R0 ;  /* 0x000000000a007986 */ /* 0x0001e8000c101908 */
.L_x_452:
[----:B------:R-:W-:Y:S05]  /*1450*/  BSYNC.RECONVERGENT B0 ;  /* 0x0000000000007941 */ /* 0x000fea0003800200 */
.L_x_451:
        /* <DEDUP_REMOVED lines=9> */
.L_x_456:
[----:B-----5:R-:W-:-:S04]  /*14f0*/  IADD3 R0, P0, PT, R37, R10, RZ ;  /* 0x0000000a25007210 */ /* 0x020fc80007f1e0ff */
[----:B------:R-:W-:Y:S02]  /*1500*/  LEA.HI.X.SX32 R11, R37, R11, 0x1, P0 ;  /* 0x0000000b250b7211 */ /* 0x000fe400000f0eff */
[----:B0-----:R-:W-:-:S04]  /*1510*/  LEA R10, P0, R0, UR4, 0x2 ;  /* 0x00000004000a7c11 */ /* 0x001fc8000f8010ff */
[----:B------:R-:W-:-:S05]  /*1520*/  LEA.HI.X R11, R0, UR5, R11, 0x2, P0 ;  /* 0x00000005000b7c11 */ /* 0x000fca00080f140b */
[----:B------:R0:W-:Y:S04]  /*1530*/  STG.E desc[UR8][R10.64], R2 ;  /* 0x000000020a007986 */ /* 0x0001e8000c101908 */
.L_x_455:
[----:B------:R-:W-:Y:S05]  /*1540*/  BSYNC.RECONVERGENT B0 ;  /* 0x0000000000007941 */ /* 0x000fea0003800200 */
.L_x_454:
        /* <DEDUP_REMOVED lines=9> */
.L_x_459:
[----:B-----5:R-:W-:-:S04]  /*15e0*/  IADD3 R0, P0, PT, R38, R10, RZ ;  /* 0x0000000a26007210 */ /* 0x020fc80007f1e0ff */
[----:B------:R-:W-:Y:S02]  /*15f0*/  LEA.HI.X.SX32 R11, R38, R11, 0x1, P0 ;  /* 0x0000000b260b7211 */ /* 0x000fe400000f0eff */
[----:B0-----:R-:W-:-:S04]  /*1600*/  LEA R10, P0, R0, UR4, 0x2 ;  /* 0x00000004000a7c11 */ /* 0x001fc8000f8010ff */
[----:B------:R-:W-:-:S05]  /*1610*/  LEA.HI.X R11, R0, UR5, R11, 0x2, P0 ;  /* 0x00000005000b7c11 */ /* 0x000fca00080f140b */
[----:B------:R0:W-:Y:S04]  /*1620*/  STG.E desc[UR8][R10.64], R3 ;  /* 0x000000030a007986 */ /* 0x0001e8000c101908 */
.L_x_458:
[----:B------:R-:W-:Y:S05]  /*1630*/  BSYNC.RECONVERGENT B0 ;  /* 0x0000000000007941 */ /* 0x000fea0003800200 */
.L_x_457:
        /* <DEDUP_REMOVED lines=9> */
.L_x_462:
[----:B-----5:R-:W-:-:S04]  /*16d0*/  IADD3 R0, P0, PT, R39, R2, RZ ;  /* 0x0000000227007210 */ /* 0x020fc80007f1e0ff */
[----:B------:R-:W-:Y:S02]  /*16e0*/  LEA.HI.X.SX32 R3, R39, R3, 0x1, P0 ;  /* 0x0000000327037211 */ /* 0x000fe400000f0eff */
[----:B0-----:R-:W-:-:S04]  /*16f0*/  LEA R2, P0, R0, UR4, 0x2 ;  /* 0x0000000400027c11 */ /* 0x001fc8000f8010ff */
[----:B------:R-:W-:-:S05]  /*1700*/  LEA.HI.X R3, R0, UR5, R3, 0x2, P0 ;  /* 0x0000000500037c11 */ /* 0x000fca00080f1403 */
[----:B------:R0:W-:Y:S04]  /*1710*/  STG.E desc[UR8][R2.64], R4 ;  /* 0x0000000402007986 */ /* 0x0001e8000c101908 */
.L_x_461:
[----:B------:R-:W-:Y:S05]  /*1720*/  BSYNC.RECONVERGENT B0 ;  /* 0x0000000000007941 */ /* 0x000fea0003800200 */
.L_x_460:
        /* <DEDUP_REMOVED lines=9> */
.L_x_465:
[----:B-----5:R-:W-:-:S04]  /*17c0*/  IADD3 R0, P0, PT, R40, R2, RZ ;  /* 0x0000000228007210 */ /* 0x020fc80007f1e0ff */
[----:B------:R-:W-:Y:S02]  /*17d0*/  LEA.HI.X.SX32 R3, R40, R3, 0x1, P0 ;  /* 0x0000000328037211 */ /* 0x000fe400000f0eff */
[----:B0-----:R-:W-:-:S04]  /*17e0*/  LEA R2, P0, R0, UR4, 0x2 ;  /* 0x0000000400027c11 */ /* 0x001fc8000f8010ff */
[----:B------:R-:W-:-:S05]  /*17f0*/  LEA.HI.X R3, R0, UR5, R3, 0x2, P0 ;  /* 0x0000000500037c11 */ /* 0x000fca00080f1403 */
[----:B------:R0:W-:Y:S04]  /*1800*/  STG.E desc[UR8][R2.64], R5 ;  /* 0x0000000502007986 */ /* 0x0001e8000c101908 */
.L_x_464:
[----:B------:R-:W-:Y:S05]  /*1810*/  BSYNC.RECONVERGENT B0 ;  /* 0x0000000000007941 */ /* 0x000fea0003800200 */
.L_x_463:
        /* <DEDUP_REMOVED lines=9> */
.L_x_468:
[----:B-----5:R-:W-:-:S04]  /*18b0*/  IADD3 R0, P0, PT, R41, R2, RZ ;  /* 0x0000000229007210 */ /* 0x020fc80007f1e0ff */
[----:B------:R-:W-:Y:S02]  /*18c0*/  LEA.HI.X.SX32 R3, R41, R3, 0x1, P0 ;  /* 0x0000000329037211 */ /* 0x000fe400000f0eff */
[----:B0-----:R-:W-:-:S04]  /*18d0*/  LEA R2, P0, R0, UR4, 0x2 ;  /* 0x0000000400027c11 */ /* 0x001fc8000f8010ff */
[----:B------:R-:W-:-:S05]  /*18e0*/  LEA.HI.X R3, R0, UR5, R3, 0x2, P0 ;  /* 0x0000000500037c11 */ /* 0x000fca00080f1403 */
[----:B------:R0:W-:Y:S04]  /*18f0*/  STG.E desc[UR8][R2.64], R6 ;  /* 0x0000000602007986 */ /* 0x0001e8000c101908 */
.L_x_467:
[----:B------:R-:W-:Y:S05]  /*1900*/  BSYNC.RECONVERGENT B0 ;  /* 0x0000000000007941 */ /* 0x000fea0003800200 */
.L_x_466:
        /* <DEDUP_REMOVED lines=9> */
.L_x_471:
[----:B-----5:R-:W-:-:S04]  /*19a0*/  IADD3 R0, P0, PT, R43, R2, RZ ;  /* 0x000000022b007210 */ /* 0x020fc80007f1e0ff */
[----:B------:R-:W-:Y:S02]  /*19b0*/  LEA.HI.X.SX32 R3, R43, R3, 0x1, P0 ;  /* 0x000000032b037211 */ /* 0x000fe400000f0eff */
[----:B0-----:R-:W-:-:S04]  /*19c0*/  LEA R2, P0, R0, UR4, 0x2 ;  /* 0x0000000400027c11 */ /* 0x001fc8000f8010ff */
[----:B------:R-:W-:-:S05]  /*19d0*/  LEA.HI.X R3, R0, UR5, R3, 0x2, P0 ;  /* 0x0000000500037c11 */ /* 0x000fca00080f1403 */
[----:B------:R0:W-:Y:S04]  /*19e0*/  STG.E desc[UR8][R2.64], R7 ;  /* 0x0000000702007986 */ /* 0x0001e8000c101908 */
.L_x_470:
[----:B------:R-:W-:Y:S05]  /*19f0*/  BSYNC.RECONVERGENT B0 ;  /* 0x0000000000007941 */ /* 0x000fea0003800200 */
.L_x_469:
        /* <DEDUP_REMOVED lines=9> */
.L_x_474:
[----:B-----5:R-:W-:-:S04]  /*1a90*/  IADD3 R0, P0, PT, R44, R2, RZ ;  /* 0x000000022c007210 */ /* 0x020fc80007f1e0ff */
[----:B------:R-:W-:Y:S02]  /*1aa0*/  LEA.HI.X.SX32 R3, R44, R3, 0x1, P0 ;  /* 0x000000032c037211 */ /* 0x000fe400000f0eff */
[----:B0-----:R-:W-:-:S04]  /*1ab0*/  LEA R2, P0, R0, UR4, 0x2 ;  /* 0x0000000400027c11 */ /* 0x001fc8000f8010ff */
[----:B------:R-:W-:-:S05]  /*1ac0*/  LEA.HI.X R3, R0, UR5, R3, 0x2, P0 ;  /* 0x0000000500037c11 */ /* 0x000fca00080f1403 */
[----:B------:R0:W-:Y:S04]  /*1ad0*/  STG.E desc[UR8][R2.64], R8 ;  /* 0x0000000802007986 */ /* 0x0001e8000c101908 */
.L_x_473:
[----:B------:R-:W-:Y:S05]  /*1ae0*/  BSYNC.RECONVERGENT B0 ;  /* 0x0000000000007941 */ /* 0x000fea0003800200 */
.L_x_472:
[----:B------:R-:W-:-:S13]  /*1af0*/  ISETP.NE.AND P0, PT, R35, RZ, PT ;  /* 0x000000ff2300720c */ /* 0x000fda0003f05270 */
[----:B------:R-:W-:Y:S05]  /*1b00*/  @!P0 EXIT ;  /* 0x000000000000894d */ /* 0x000fea0003800000 */
[----:B------:R-:W-:Y:S01]  /*1b10*/  UISETP.NE.AND UP0, UPT, UR6, URZ, UPT ;  /* 0x000000ff0600728c */ /* 0x000fe2000bf05270 */
[----:B0----5:R-:W-:-:S08]  /*1b20*/  CS2R R2, SRZ ;  /* 0x0000000000027805 */ /* 0x021fd0000001ff00 */
[----:B------:R-:W-:Y:S05]  /*1b30*/  BRA.U UP0, `(.L_x_475) ;  /* 0x0000000100087547 */ /* 0x000fea000b800000 */
[----:B------:R-:W0:Y:S02]  /*1b40*/  LDC.64 R2, c[0x0][0x3d0] ;  /* 0x0000f400ff027b82 */ /* 0x000e240000000a00 */
[----:B0-----:R-:W5:Y:S02]  /*1b50*/  LDG.E.64 R2, desc[UR8][R2.64] ;  /* 0x0000000802027981 */ /* 0x001f64000c1e1b00 */
.L_x_475:
[----:B------:R-:W0:Y:S01]  /*1b60*/  LDCU.64 UR4, c[0x0][0x390] ;  /* 0x00007200ff0477ac */ /* 0x000e220008000a00 */
[----:B-----5:R-:W-:-:S04]  /*1b70*/  IADD3 R0, P0, PT, R45, R2, RZ ;  /* 0x000000022d007210 */ /* 0x020fc80007f1e0ff */
[----:B------:R-:W-:Y:S02]  /*1b80*/  LEA.HI.X.SX32 R3, R45, R3, 0x1, P0 ;  /* 0x000000032d037211 */ /* 0x000fe400000f0eff */
[----:B0-----:R-:W-:-:S04]  /*1b90*/  LEA R2, P0, R0, UR4, 0x2 ;  /* 0x0000000400027c11 */ /* 0x001fc8000f8010ff */
[----:B------:R-:W-:-:S05]  /*1ba0*/  LEA.HI.X R3, R0, UR5, R3, 0x2, P0 ;  /* 0x0000000500037c11 */ /* 0x000fca00080f1403 */
[----:B------:R-:W-:Y:S01]  /*1bb0*/  STG.E desc[UR8][R2.64], R9 ;  /* 0x0000000902007986 */ /* 0x000fe2000c101908 */
[----:B------:R-:W-:Y:S05]  /*1bc0*/  EXIT ;  /* 0x000000000000794d */ /* 0x000fea0003800000 */
.L_x_435:
        /* <DEDUP_REMOVED lines=66> */
.L_x_478:
        /* <DEDUP_REMOVED lines=17> */
.L_x_477:
[----:B------:R-:W-:Y:S05]  /*2100*/  BSYNC.RECONVERGENT B0 ;  /* 0x0000000000007941 */ /* 0x000fea0003800200 */
.L_x_476:
        /* <DEDUP_REMOVED lines=14> */
.L_x_479:
        /* <DEDUP_REMOVED lines=44> */
.L_x_432:
        /* <DEDUP_REMOVED lines=178> */
.L_x_651:
[----:B------:R-:W-:Y:S05]  /*2fd0*/  @!P0 BRA `(.L_x_482) ;  /* 0x0000000000748947 */ /* 0x000fea0003800000 */
[----:B------:R-:W-:-:S07]  /*2fe0*/  IMAD.MOV.U32 R19, RZ, RZ, 0x1a6 ;  /* 0x000001a6ff137424 */ /* 0x000fce00078e00ff */
.L_x_484:
        /* <DEDUP_REMOVED lines=27> */
.L_x_654:
[----:B------:R-:W-:Y:S05]  /*31a0*/  @P0 BRA `(.L_x_484) ;  /* 0xfffffffc00900947 */ /* 0x000fea000383ffff */
.L_x_482:
        /* <DEDUP_REMOVED lines=38> */
.L_x_663:
[----:B------:R-:W-:Y:S05]  /*3410*/  @!P0 BRA `(.L_x_486) ;  /* 0x0000000400248947 */ /* 0x000fea0003800000 */
[----:B------:R-:W-:-:S07]  /*3420*/  IMAD.MOV.U32 R51, RZ, RZ, 0x1a6 ;  /* 0x000001a6ff337424 */ /* 0x000fce00078e00ff */
.L_x_492:
        /* <DEDUP_REMOVED lines=10> */
.L_x_666:
[----:B------:R-:W-:Y:S05]  /*34d0*/  @!P0 BRA `(.L_x_488) ;  /* 0x0000000000748947 */ /* 0x000fea0003800000 */
[----:B------:R-:W-:-:S07]  /*34e0*/  IMAD.MOV.U32 R19, RZ, RZ, R51 ;  /* 0x000000ffff137224 */ /* 0x000fce00078e0033 */
.L_x_490:
        /* <DEDUP_REMOVED lines=27> */
.L_x_669:
[----:B------:R-:W-:Y:S05]  /*36a0*/  @P0 BRA `(.L_x_490) ;  /* 0xfffffffc00900947 */ /* 0x000fea000383ffff */
.L_x_488:
        /* <DEDUP_REMOVED lines=31> */
.L_x_678:
[----:B------:R-:W-:Y:S05]  /*38a0*/  @P0 BRA `(.L_x_492) ;  /* 0xfffffff800e00947 */ /* 0x000fea000383ffff */
.L_x_486:
        /* <DEDUP_REMOVED lines=16> */
.L_x_480:
        /* <DEDUP_REMOVED lines=46> */
.L_x_496:
[----:B-----5:R-:W-:-:S04]  /*3c90*/  IADD3 R18, P0, PT, R23, R2, RZ ;  /* 0x0000000217127210 */ /* 0x020fc80007f1e0ff */
[----:B------:R-:W-:Y:S02]  /*3ca0*/  LEA.HI.X.SX32 R3, R23, R3, 0x1, P0 ;  /* 0x0000000317037211 */ /* 0x000fe400000f0eff */
[----:B0-----:R-:W-:-:S04]  /*3cb0*/  LEA R2, P0, R18, UR6, 0x2 ;  /* 0x0000000612027c11 */ /* 0x001fc8000f8010ff */
[----:B------:R-:W-:-:S05]  /*3cc0*/  LEA.HI.X R3, R18, UR7, R3, 0x2, P0 ;  /* 0x0000000712037c11 */ /* 0x000fca00080f1403 */
[----:B------:R1:W-:Y:S04]  /*3cd0*/  STG.E desc[UR8][R2.64], R56 ;  /* 0x0000003802007986 */ /* 0x0003e8000c101908 */
.L_x_495:
[----:B0-----:R-:W-:Y:S05]  /*3ce0*/  BSYNC.RECONVERGENT B0 ;  /* 0x0000000000007941 */ /* 0x001fea0003800200 */
.L_x_494:
        /* <DEDUP_REMOVED lines=9> */
.L_x_499:
[----:B-----5:R-:W-:-:S04]  /*3d80*/  IADD3 R18, P0, PT, R45, R2, RZ ;  /* 0x000000022d127210 */ /* 0x020fc80007f1e0ff */
[----:B------:R-:W-:Y:S02]  /*3d90*/  LEA.HI.X.SX32 R3, R45, R3, 0x1, P0 ;  /* 0x000000032d037211 */ /* 0x000fe400000f0eff */
[----:B0-----:R-:W-:-:S04]  /*3da0*/  LEA R2, P0, R18, UR6, 0x2 ;  /* 0x0000000612027c11 */ /* 0x001fc8000f8010ff */
[----:B------:R-:W-:-:S05]  /*3db0*/  LEA.HI.X R3, R18, UR7, R3, 0x2, P0 ;  /* 0x0000000712037c11 */ /* 0x000fca00080f1403 */
[----:B------:R0:W-:Y:S04]  /*3dc0*/  STG.E desc[UR8][R2.64], R55 ;  /* 0x0000003702007986 */ /* 0x0001e8000c101908 */
.L_x_498:
[----:B------:R-:W-:Y:S05]  /*3dd0*/  BSYNC.RECONVERGENT B0 ;  /* 0x0000000000007941 */ /* 0x000fea0003800200 */
.L_x_497:
        /* <DEDUP_REMOVED lines=9> */
.L_x_502:
[----:B-----5:R-:W-:-:S04]  /*3e70*/  IADD3 R18, P0, PT, R16, R2, RZ ;  /* 0x0000000210127210 */ /* 0x020fc80007f1e0ff */
[----:B------:R-:W-:Y:S02]  /*3e80*/  LEA.HI.X.SX32 R3, R16, R3, 0x1, P0 ;  /* 0x0000000310037211 */ /* 0x000fe400000f0eff */
[----:B0-----:R-:W-:-:S04]  /*3e90*/  LEA R2, P0, R18, UR6, 0x2 ;  /* 0x0000000612027c11 */ /* 0x001fc8000f8010ff */
[----:B------:R-:W-:-:S05]  /*3ea0*/  LEA.HI.X R3, R18, UR7, R3, 0x2, P0 ;  /* 0x0000000712037c11 */ /* 0x000fca00080f1403 */
[----:B------:R2:W-:Y:S04]  /*3eb0*/  STG.E desc[UR8][R2.64], R54 ;  /* 0x0000003602007986 */ /* 0x0005e8000c101908 */
.L_x_501:
[----:B------:R-:W-:Y:S05]  /*3ec0*/  BSYNC.RECONVERGENT B0 ;  /* 0x0000000000007941 */ /* 0x000fea0003800200 */
.L_x_500:
        /* <DEDUP_REMOVED lines=9> */
.L_x_505:
[----:B-----5:R-:W-:-:S04]  /*3f60*/  IADD3 R16, P0, PT, R7, R2, RZ ;  /* 0x0000000207107210 */ /* 0x020fc80007f1e0ff */
[----:B------:R-:W-:Y:S02]  /*3f70*/  LEA.HI.X.SX32 R3, R7, R3, 0x1, P0 ;  /* 0x0000000307037211 */ /* 0x000fe400000f0eff */
[----:B0-----:R-:W-:-:S04]  /*3f80*/  LEA R2, P0, R16, UR6, 0x2 ;  /* 0x0000000610027c11 */ /* 0x001fc8000f8010ff */
[----:B------:R-:W-:-:S05]  /*3f90*/  LEA.HI.X R3, R16, UR7, R3, 0x2, P0 ;  /* 0x0000000710037c11 */ /* 0x000fca00080f1403 */
[----:B------:R3:W-:Y:S04]  /*3fa0*/  STG.E desc[UR8][R2.64], R53 ;  /* 0x0000003502007986 */ /* 0x0007e8000c101908 */
.L_x_504:
[----:B------:R-:W-:Y:S05]  /*3fb0*/  BSYNC.RECONVERGENT B0 ;  /* 0x0000000000007941 */ /* 0x000fea0003800200 */
.L_x_503:
        /* <DEDUP_REMOVED lines=9> */
.L_x_508:
[----:B-----5:R-:W-:-:S04]  /*4050*/  IADD3 R7, P0, PT, R13, R2, RZ ;  /* 0x000000020d077210 */ /* 0x020fc80007f1e0ff */
[----:B------:R-:W-:Y:S02]  /*4060*/  LEA.HI.X.SX32 R16, R13, R3, 0x1, P0 ;  /* 0x000000030d107211 */ /* 0x000fe400000f0eff */
[----:B0-----:R-:W-:-:S04]  /*4070*/  LEA R2, P0, R7, UR6, 0x2 ;  /* 0x0000000607027c11 */ /* 0x001fc8000f8010ff */
[----:B------:R-:W-:-:S05]  /*4080*/  LEA.HI.X R3, R7, UR7, R16, 0x2, P0 ;  /* 0x0000000707037c11 */ /* 0x000fca00080f1410 */
[----:B------:R4:W-:Y:S04]  /*4090*/  STG.E desc[UR8][R2.64], R52 ;  /* 0x0000003402007986 */ /* 0x0009e8000c101908 */
.L_x_507:
[----:B------:R-:W-:Y:S05]  /*40a0*/  BSYNC.RECONVERGENT B0 ;  /* 0x0000000000007941 */ /* 0x000fea0003800200 */
.L_x_506:
        /* <DEDUP_REMOVED lines=9> */
.L_x_511:
[----:B-----5:R-:W-:-:S04]  /*4140*/  IADD3 R7, P0, PT, R8, R2, RZ ;  /* 0x0000000208077210 */ /* 0x020fc80007f1e0ff */
[----:B------:R-:W-:Y:S02]  /*4150*/  LEA.HI.X.SX32 R8, R8, R3, 0x1, P0 ;  /* 0x0000000308087211 */ /* 0x000fe400000f0eff */
[----:B0-----:R-:W-:-:S04]  /*4160*/  LEA R2, P0, R7, UR6, 0x2 ;  /* 0x0000000607027c11 */ /* 0x001fc8000f8010ff */
[----:B------:R-:W-:-:S05]  /*4170*/  LEA.HI.X R3, R7, UR7, R8, 0x2, P0 ;  /* 0x0000000707037c11 */ /* 0x000fca00080f1408 */
[----:B------:R0:W-:Y:S04]  /*4180*/  STG.E desc[UR8][R2.64], R44 ;  /* 0x0000002c02007986 */ /* 0x0001e8000c101908 */
.L_x_510:
[----:B------:R-:W-:Y:S05]  /*4190*/  BSYNC.RECONVERGENT B0 ;  /* 0x0000000000007941 */ /* 0x000fea0003800200 */
.L_x_509:
        /* <DEDUP_REMOVED lines=9> */
.L_x_514:
[----:B-----5:R-:W-:-:S04]  /*4230*/  IADD3 R7, P0, PT, R12, R2, RZ ;  /* 0x000000020c077210 */ /* 0x020fc80007f1e0ff */
[----:B------:R-:W-:Y:S02]  /*4240*/  LEA.HI.X.SX32 R12, R12, R3, 0x1, P0 ;  /* 0x000000030c0c7211 */ /* 0x000fe400000f0eff */
[----:B0-----:R-:W-:-:S04]  /*4250*/  LEA R2, P0, R7, UR6, 0x2 ;  /* 0x0000000607027c11 */ /* 0x001fc8000f8010ff */
[----:B------:R-:W-:-:S05]  /*4260*/  LEA.HI.X R3, R7, UR7, R12, 0x2, P0 ;  /* 0x0000000707037c11 */ /* 0x000fca00080f140c */
[----:B------:R0:W-:Y:S04]  /*4270*/  STG.E desc[UR8][R2.64], R43 ;  /* 0x0000002b02007986 */ /* 0x0001e8000c101908 */
.L_x_513:
[----:B------:R-:W-:Y:S05]  /*4280*/  BSYNC.RECONVERGENT B0 ;  /* 0x0000000000007941 */ /* 0x000fea0003800200 */
.L_x_512:
        /* <DEDUP_REMOVED lines=9> */
.L_x_517:
[----:B-----5:R-:W-:-:S04]  /*4320*/  IADD3 R7, P0, PT, R6, R2, RZ ;  /* 0x0000000206077210 */ /* 0x020fc80007f1e0ff */
[----:B------:R-:W-:Y:S02]  /*4330*/  LEA.HI.X.SX32 R6, R6, R3, 0x1, P0 ;  /* 0x0000000306067211 */ /* 0x000fe400000f0eff */
[----:B0-----:R-:W-:-:S04]  /*4340*/  LEA R2, P0, R7, UR6, 0x2 ;  /* 0x0000000607027c11 */ /* 0x001fc8000f8010ff */
[----:B------:R-:W-:-:S05]  /*4350*/  LEA.HI.X R3, R7, UR7, R6, 0x2, P0 ;  /* 0x0000000707037c11 */ /* 0x000fca00080f1406 */
[----:B------:R0:W-:Y:S04]  /*4360*/  STG.E desc[UR8][R2.64], R42 ;  /* 0x0000002a02007986 */ /* 0x0001e8000c101908 */
.L_x_516:
[----:B------:R-:W-:Y:S05]  /*4370*/  BSYNC.RECONVERGENT B0 ;  /* 0x0000000000007941 */ /* 0x000fea0003800200 */
.L_x_515:
        /* <DEDUP_REMOVED lines=9> */
.L_x_520:
[----:B-----5:R-:W-:-:S04]  /*4410*/  IADD3 R6, P0, PT, R5, R2, RZ ;  /* 0x0000000205067210 */ /* 0x020fc80007f1e0ff */
[----:B------:R-:W-:Y:S02]  /*4420*/  LEA.HI.X.SX32 R3, R5, R3, 0x1, P0 ;  /* 0x0000000305037211 */ /* 0x000fe400000f0eff */
[----:B0-----:R-:W-:-:S04]  /*4430*/  LEA R2, P0, R6, UR6, 0x2 ;  /* 0x0000000606027c11 */ /* 0x001fc8000f8010ff */
[----:B------:R-:W-:-:S05]  /*4440*/  LEA.HI.X R3, R6, UR7, R3, 0x2, P0 ;  /* 0x0000000706037c11 */ /* 0x000fca00080f1403 */
[----:B------:R0:W-:Y:S04]  /*4450*/  STG.E desc[UR8][R2.64], R41 ;  /* 0x0000002902007986 */ /* 0x0001e8000c101908 */
.L_x_519:
[----:B------:R-:W-:Y:S05]  /*4460*/  BSYNC.RECONVERGENT B0 ;  /* 0x0000000000007941 */ /* 0x000fea0003800200 */
.L_x_518:
        /* <DEDUP_REMOVED lines=9> */
.L_x_523:
[----:B-----5:R-:W-:-:S04]  /*4500*/  IADD3 R5, P0, PT, R4, R2, RZ ;  /* 0x0000000204057210 */ /* 0x020fc80007f1e0ff */
[----:B------:R-:W-:Y:S02]  /*4510*/  LEA.HI.X.SX32 R4, R4, R3, 0x1, P0 ;  /* 0x0000000304047211 */ /* 0x000fe400000f0eff */
[----:B0-----:R-:W-:-:S04]  /*4520*/  LEA R2, P0, R5, UR6, 0x2 ;  /* 0x0000000605027c11 */ /* 0x001fc8000f8010ff */
[----:B------:R-:W-:-:S05]  /*4530*/  LEA.HI.X R3, R5, UR7, R4, 0x2, P0 ;  /* 0x0000000705037c11 */ /* 0x000fca00080f1404 */
[----:B------:R0:W-:Y:S04]  /*4540*/  STG.E desc[UR8][R2.64], R40 ;  /* 0x0000002802007986 */ /* 0x0001e8000c101908 */
.L_x_522:
[----:B------:R-:W-:Y:S05]  /*4550*/  BSYNC.RECONVERGENT B0 ;  /* 0x0000000000007941 */ /* 0x000fea0003800200 */
.L_x_521:
        /* <DEDUP_REMOVED lines=9> */
.L_x_526:
[----:B-----5:R-:W-:-:S04]  /*45f0*/  IADD3 R4, P0, PT, R15, R2, RZ ;  /* 0x000000020f047210 */ /* 0x020fc80007f1e0ff */
[----:B------:R-:W-:Y:S02]  /*4600*/  LEA.HI.X.SX32 R3, R15, R3, 0x1, P0 ;  /* 0x000000030f037211 */ /* 0x000fe400000f0eff */
[----:B0-----:R-:W-:-:S04]  /*4610*/  LEA R2, P0, R4, UR6, 0x2 ;  /* 0x0000000604027c11 */ /* 0x001fc8000f8010ff */
[----:B------:R-:W-:-:S05]  /*4620*/  LEA.HI.X R3, R4, UR7, R3, 0x2, P0 ;  /* 0x0000000704037c11 */ /* 0x000fca00080f1403 */
[----:B------:R0:W-:Y:S04]  /*4630*/  STG.E desc[UR8][R2.64], R39 ;  /* 0x0000002702007986 */ /* 0x0001e8000c101908 */
.L_x_525:
[----:B------:R-:W-:Y:S05]  /*4640*/  BSYNC.RECONVERGENT B0 ;  /* 0x0000000000007941 */ /* 0x000fea0003800200 */
.L_x_524:
        /* <DEDUP_REMOVED lines=9> */
.L_x_529:
[----:B-----5:R-:W-:-:S04]  /*46e0*/  IADD3 R4, P0, PT, R17, R2, RZ ;  /* 0x0000000211047210 */ /* 0x020fc80007f1e0ff */
[----:B------:R-:W-:Y:S02]  /*46f0*/  LEA.HI.X.SX32 R3, R17, R3, 0x1, P0 ;  /* 0x0000000311037211 */ /* 0x000fe400000f0eff */
[----:B0-----:R-:W-:-:S04]  /*4700*/  LEA R2, P0, R4, UR6, 0x2 ;  /* 0x0000000604027c11 */ /* 0x001fc8000f8010ff */
[----:B------:R-:W-:-:S05]  /*4710*/  LEA.HI.X R3, R4, UR7, R3, 0x2, P0 ;  /* 0x0000000704037c11 */ /* 0x000fca00080f1403 */
[----:B------:R0:W-:Y:S04]  /*4720*/  STG.E desc[UR8][R2.64], R37 ;  /* 0x0000002502007986 */ /* 0x0001e8000c101908 */
.L_x_528:
[----:B------:R-:W-:Y:S05]  /*4730*/  BSYNC.RECONVERGENT B0 ;  /* 0x0000000000007941 */ /* 0x000fea0003800200 */
.L_x_527:
        /* <DEDUP_REMOVED lines=9> */
.L_x_532:
[----:B-----5:R-:W-:-:S04]  /*47d0*/  IADD3 R4, P0, PT, R0, R2, RZ ;  /* 0x0000000200047210 */ /* 0x020fc80007f1e0ff */
[----:B------:R-:W-:Y:S02]  /*47e0*/  LEA.HI.X.SX32 R3, R0, R3, 0x1, P0 ;  /* 0x0000000300037211 */ /* 0x000fe400000f0eff */
[----:B0-----:R-:W-:-:S04]  /*47f0*/  LEA R2, P0, R4, UR6, 0x2 ;  /* 0x0000000604027c11 */ /* 0x001fc8000f8010ff */
[----:B------:R-:W-:-:S05]  /*4800*/  LEA.HI.X R3, R4, UR7, R3, 0x2, P0 ;  /* 0x0000000704037c11 */ /* 0x000fca00080f1403 */
[----:B------:R0:W-:Y:S04]  /*4810*/  STG.E desc[UR8][R2.64], R36 ;  /* 0x0000002402007986 */ /* 0x0001e8000c101908 */
.L_x_531:
[----:B------:R-:W-:Y:S05]  /*4820*/  BSYNC.RECONVERGENT B0 ;  /* 0x0000000000007941 */ /* 0x000fea0003800200 */
.L_x_530:
[----:B------:R-:W-:-:S13]  /*4830*/  ISETP.NE.AND P0, PT, R9, RZ, PT ;  /* 0x000000ff0900720c */ /* 0x000fda0003f05270 */
[----:B------:R-:W-:Y:S05]  /*4840*/  @!P0 EXIT ;  /* 0x000000000000894d */ /* 0x000fea0003800000 */
[----:B------:R-:W-:Y:S01]  /*4850*/  UISETP.NE.AND UP0, UPT, UR4, URZ, UPT ;  /* 0x000000ff0400728c */ /* 0x000fe2000bf05270 */
[----:B01234-:R-:W-:-:S08]  /*4860*/  CS2R R2, SRZ ;  /* 0x0000000000027805 */ /* 0x01ffd0000001ff00 */
[----:B------:R-:W-:Y:S05]  /*4870*/  BRA.U UP0, `(.L_x_533) ;  /* 0x0000000100087547 */ /* 0x000fea000b800000 */
[----:B------:R-:W0:Y:S02]  /*4880*/  LDC.64 R2, c[0x0][0x3d0] ;  /* 0x0000f400ff027b82 */ /* 0x000e240000000a00 */
[----:B0-----:R-:W5:Y:S02]  /*4890*/  LDG.E.64 R2, desc[UR8][R2.64] ;  /* 0x0000000802027981 */ /* 0x001f64000c1e1b00 */
.L_x_533:
[----:B------:R-:W0:Y:S01]  /*48a0*/  LDCU.64 UR4, c[0x0][0x390] ;  /* 0x00007200ff0477ac */ /* 0x000e220008000a00 */
[----:B-----5:R-:W-:-:S04]  /*48b0*/  IADD3 R0, P0, PT, R14, R2, RZ ;  /* 0x000000020e007210 */ /* 0x020fc80007f1e0ff */
[----:B------:R-:W-:Y:S02]  /*48c0*/  LEA.HI.X.SX32 R3, R14, R3, 0x1, P0 ;  /* 0x000000030e037211 */ /* 0x000fe400000f0eff */
[----:B0-----:R-:W-:-:S04]  /*48d0*/  LEA R2, P0, R0, UR4, 0x2 ;  /* 0x0000000400027c11 */ /* 0x001fc8000f8010ff */
[----:B------:R-:W-:-:S05]  /*48e0*/  LEA.HI.X R3, R0, UR5, R3, 0x2, P0 ;  /* 0x0000000500037c11 */ /* 0x000fca00080f1403 */
[----:B------:R-:W-:Y:S01]  /*48f0*/  STG.E desc[UR8][R2.64], R35 ;  /* 0x0000002302007986 */ /* 0x000fe2000c101908 */
[----:B------:R-:W-:Y:S05]  /*4900*/  EXIT ;  /* 0x000000000000794d */ /* 0x000fea0003800000 */
.L_x_493:
        /* <DEDUP_REMOVED lines=78> */
.L_x_536:
        /* <DEDUP_REMOVED lines=14> */
.L_x_535:
[----:B------:R-:W-:Y:S05]  /*4ed0*/  BSYNC.RECONVERGENT B0 ;  /* 0x0000000000007941 */ /* 0x000fea0003800200 */
.L_x_534:
        /* <DEDUP_REMOVED lines=10> */
.L_x_537:
        /* <DEDUP_REMOVED lines=45> */
.L_x_431:
        /* <DEDUP_REMOVED lines=246> */
.L_x_544:
[----:B-----5:R-:W-:-:S04]  /*61b0*/  IADD3 R14, P0, PT, R58, R12, RZ ;  /* 0x0000000c3a0e7210 */ /* 0x020fc80007f1e0ff */
[----:B------:R-:W-:Y:S02]  /*61c0*/  LEA.HI.X.SX32 R13, R58, R13, 0x1, P0 ;  /* 0x0000000d3a0d7211 */ /* 0x000fe400000f0eff */
[----:B0-----:R-:W-:-:S04]  /*61d0*/  LEA R12, P0, R14, UR12, 0x2 ;  /* 0x0000000c0e0c7c11 */ /* 0x001fc8000f8010ff */
[----:B------:R-:W-:-:S05]  /*61e0*/  LEA.HI.X R13, R14, UR13, R13, 0x2, P0 ;  /* 0x0000000d0e0d7c11 */ /* 0x000fca00080f140d */
[----:B------:R0:W-:Y:S04]  /*61f0*/  STG.E desc[UR8][R12.64], R57 ;  /* 0x000000390c007986 */ /* 0x0001e8000c101908 */
.L_x_543:
[----:B------:R-:W-:Y:S05]  /*6200*/  BSYNC.RECONVERGENT B2 ;  /* 0x0000000000027941 */ /* 0x000fea0003800200 */
.L_x_542:
        /* <DEDUP_REMOVED lines=10> */
.L_x_547:
[----:B-----5:R-:W-:-:S04]  /*62b0*/  IADD3 R14, P0, PT, R55, R12, RZ ;  /* 0x0000000c370e7210 */ /* 0x020fc80007f1e0ff */
[----:B------:R-:W-:Y:S02]  /*62c0*/  LEA.HI.X.SX32 R13, R55, R13, 0x1, P0 ;  /* 0x0000000d370d7211 */ /* 0x000fe400000f0eff */
[----:B0-----:R-:W-:-:S04]  /*62d0*/  LEA R12, P0, R14, UR12, 0x2 ;  /* 0x0000000c0e0c7c11 */ /* 0x001fc8000f8010ff */
[----:B------:R-:W-:-:S05]  /*62e0*/  LEA.HI.X R13, R14, UR13, R13, 0x2, P0 ;  /* 0x0000000d0e0d7c11 */ /* 0x000fca00080f140d */
[----:B------:R1:W-:Y:S04]  /*62f0*/  STG.E desc[UR8][R12.64], R52 ;  /* 0x000000340c007986 */ /* 0x0003e8000c101908 */
.L_x_546:
[----:B------:R-:W-:Y:S05]  /*6300*/  BSYNC.RECONVERGENT B2 ;  /* 0x0000000000027941 */ /* 0x000fea0003800200 */
.L_x_545:
        /* <DEDUP_REMOVED lines=10> */
.L_x_550:
[----:B-----5:R-:W-:-:S04]  /*63b0*/  IADD3 R14, P0, PT, R51, R12, RZ ;  /* 0x0000000c330e7210 */ /* 0x020fc80007f1e0ff */
[----:B------:R-:W-:Y:S02]  /*63c0*/  LEA.HI.X.SX32 R13, R51, R13, 0x1, P0 ;  /* 0x0000000d330d7211 */ /* 0x000fe400000f0eff */
[----:B0-----:R-:W-:-:S04]  /*63d0*/  LEA R12, P0, R14, UR12, 0x2 ;  /* 0x0000000c0e0c7c11 */ /* 0x001fc8000f8010ff */
[----:B------:R-:W-:-:S05]  /*63e0*/  LEA.HI.X R13, R14, UR13, R13, 0x2, P0 ;  /* 0x0000000d0e0d7c11 */ /* 0x000fca00080f140d */
[----:B------:R2:W-:Y:S04]  /*63f0*/  STG.E desc[UR8][R12.64], R48 ;  /* 0x000000300c007986 */ /* 0x0005e8000c101908 */
.L_x_549:
[----:B------:R-:W-:Y:S05]  /*6400*/  BSYNC.RECONVERGENT B2 ;  /* 0x0000000000027941 */ /* 0x000fea0003800200 */
.L_x_548:
        /* <DEDUP_REMOVED lines=10> */
.L_x_553:
[----:B-----5:R-:W-:-:S04]  /*64b0*/  IADD3 R14, P0, PT, R47, R12, RZ ;  /* 0x0000000c2f0e7210 */ /* 0x020fc80007f1e0ff */
[----:B------:R-:W-:Y:S02]  /*64c0*/  LEA.HI.X.SX32 R13, R47, R13, 0x1, P0 ;  /* 0x0000000d2f0d7211 */ /* 0x000fe400000f0eff */
[----:B0-----:R-:W-:-:S04]  /*64d0*/  LEA R12, P0, R14, UR12, 0x2 ;  /* 0x0000000c0e0c7c11 */ /* 0x001fc8000f8010ff */
[----:B------:R-:W-:-:S05]  /*64e0*/  LEA.HI.X R13, R14, UR13, R13, 0x2, P0 ;  /* 0x0000000d0e0d7c11 */ /* 0x000fca00080f140d */
[----:B------:R3:W-:Y:S04]  /*64f0*/  STG.E desc[UR8][R12.64], R50 ;  /* 0x000000320c007986 */ /* 0x0007e8000c101908 */
.L_x_552:
[----:B------:R-:W-:Y:S05]  /*6500*/  BSYNC.RECONVERGENT B2 ;  /* 0x0000000000027941 */ /* 0x000fea0003800200 */
.L_x_551:
        /* <DEDUP_REMOVED lines=10> */
.L_x_556:
[----:B-----5:R-:W-:-:S04]  /*65b0*/  IADD3 R9, P0, PT, R36, R12, RZ ;  /* 0x0000000c24097210 */ /* 0x020fc80007f1e0ff */
[----:B------:R-:W-:Y:S02]  /*65c0*/  LEA.HI.X.SX32 R36, R36, R13, 0x1, P0 ;  /* 0x0000000d24247211 */ /* 0x000fe400000f0eff */
[----:B0-----:R-:W-:-:S04]  /*65d0*/  LEA R12, P0, R9, UR12, 0x2 ;  /* 0x0000000c090c7c11 */ /* 0x001fc8000f8010ff */
[----:B------:R-:W-:-:S05]  /*65e0*/  LEA.HI.X R13, R9, UR13, R36, 0x2, P0 ;  /* 0x0000000d090d7c11 */ /* 0x000fca00080f1424 */
[----:B------:R4:W-:Y:S04]  /*65f0*/  STG.E desc[UR8][R12.64], R54 ;  /* 0x000000360c007986 */ /* 0x0009e8000c101908 */
.L_x_555:
[----:B------:R-:W-:Y:S05]  /*6600*/  BSYNC.RECONVERGENT B2 ;  /* 0x0000000000027941 */ /* 0x000fea0003800200 */
.L_x_554:
        /* <DEDUP_REMOVED lines=10> */
.L_x_559:
[----:B-----5:R-:W-:-:S04]  /*66b0*/  IADD3 R9, P0, PT, R37, R12, RZ ;  /* 0x0000000c25097210 */ /* 0x020fc80007f1e0ff */
[----:B------:R-:W-:Y:S02]  /*66c0*/  LEA.HI.X.SX32 R10, R37, R13, 0x1, P0 ;  /* 0x0000000d250a7211 */ /* 0x000fe400000f0eff */
[----:B0-----:R-:W-:-:S04]  /*66d0*/  LEA R12, P0, R9, UR12, 0x2 ;  /* 0x0000000c090c7c11 */ /* 0x001fc8000f8010ff */
[----:B------:R-:W-:-:S05]  /*66e0*/  LEA.HI.X R13, R9, UR13, R10, 0x2, P0 ;  /* 0x0000000d090d7c11 */ /* 0x000fca00080f140a */
[----:B------:R0:W-:Y:S04]  /*66f0*/  STG.E desc[UR8][R12.64], R46 ;  /* 0x0000002e0c007986 */ /* 0x0001e8000c101908 */
.L_x_558:
[----:B------:R-:W-:Y:S05]  /*6700*/  BSYNC.RECONVERGENT B2 ;  /* 0x0000000000027941 */ /* 0x000fea0003800200 */
.L_x_557:
        /* <DEDUP_REMOVED lines=10> */
.L_x_562:
[----:B-----5:R-:W-:-:S04]  /*67b0*/  IADD3 R9, P0, PT, R38, R10, RZ ;  /* 0x0000000a26097210 */ /* 0x020fc80007f1e0ff */
[----:B------:R-:W-:Y:S02]  /*67c0*/  LEA.HI.X.SX32 R38, R38, R11, 0x1, P0 ;  /* 0x0000000b26267211 */ /* 0x000fe400000f0eff */
[----:B0-----:R-:W-:-:S04]  /*67d0*/  LEA R10, P0, R9, UR12, 0x2 ;  /* 0x0000000c090a7c11 */ /* 0x001fc8000f8010ff */
[----:B------:R-:W-:-:S05]  /*67e0*/  LEA.HI.X R11, R9, UR13, R38, 0x2, P0 ;  /* 0x0000000d090b7c11 */ /* 0x000fca00080f1426 */
[----:B------:R0:W-:Y:S04]  /*67f0*/  STG.E desc[UR8][R10.64], R0 ;  /* 0x000000000a007986 */ /* 0x0001e8000c101908 */
.L_x_561:
[----:B------:R-:W-:Y:S05]  /*6800*/  BSYNC.RECONVERGENT B2 ;  /* 0x0000000000027941 */ /* 0x000fea0003800200 */
.L_x_560:
        /* <DEDUP_REMOVED lines=10> */
.L_x_565:
[----:B-----5:R-:W-:-:S04]  /*68b0*/  IADD3 R0, P0, PT, R39, R10, RZ ;  /* 0x0000000a27007210 */ /* 0x020fc80007f1e0ff */
[----:B------:R-:W-:Y:S02]  /*68c0*/  LEA.HI.X.SX32 R11, R39, R11, 0x1, P0 ;  /* 0x0000000b270b7211 */ /* 0x000fe400000f0eff */
[----:B0-----:R-:W-:-:S04]  /*68d0*/  LEA R10, P0, R0, UR12, 0x2 ;  /* 0x0000000c000a7c11 */ /* 0x001fc8000f8010ff */
[----:B------:R-:W-:-:S05]  /*68e0*/  LEA.HI.X R11, R0, UR13, R11, 0x2, P0 ;  /* 0x0000000d000b7c11 */ /* 0x000fca00080f140b */
[----:B------:R0:W-:Y:S04]  /*68f0*/  STG.E desc[UR8][R10.64], R2 ;  /* 0x000000020a007986 */ /* 0x0001e8000c101908 */
.L_x_564:
[----:B------:R-:W-:Y:S05]  /*6900*/  BSYNC.RECONVERGENT B2 ;  /* 0x0000000000027941 */ /* 0x000fea0003800200 */
.L_x_563:
        /* <DEDUP_REMOVED lines=10> */
.L_x_568:
[----:B-----5:R-:W-:-:S04]  /*69b0*/  IADD3 R0, P0, PT, R40, R10, RZ ;  /* 0x0000000a28007210 */ /* 0x020fc80007f1e0ff */
[----:B------:R-:W-:Y:S02]  /*69c0*/  LEA.HI.X.SX32 R11, R40, R11, 0x1, P0 ;  /* 0x0000000b280b7211 */ /* 0x000fe400000f0eff */
[----:B0-----:R-:W-:-:S04]  /*69d0*/  LEA R10, P0, R0, UR12, 0x2 ;  /* 0x0000000c000a7c11 */ /* 0x001fc8000f8010ff */
[----:B------:R-:W-:-:S05]  /*69e0*/  LEA.HI.X R11, R0, UR13, R11, 0x2, P0 ;  /* 0x0000000d000b7c11 */ /* 0x000fca00080f140b */
[----:B------:R0:W-:Y:S04]  /*69f0*/  STG.E desc[UR8][R10.64], R3 ;  /* 0x000000030a007986 */ /* 0x0001e8000c101908 */
.L_x_567:
[----:B------:R-:W-:Y:S05]  /*6a00*/  BSYNC.RECONVERGENT B2 ;  /* 0x0000000000027941 */ /* 0x000fea0003800200 */
.L_x_566:
        /* <DEDUP_REMOVED lines=10> */
.L_x_571:
[----:B-----5:R-:W-:-:S04]  /*6ab0*/  IADD3 R0, P0, PT, R41, R2, RZ ;  /* 0x0000000229007210 */ /* 0x020fc80007f1e0ff */
[----:B------:R-:W-:Y:S02]  /*6ac0*/  LEA.HI.X.SX32 R3, R41, R3, 0x1, P0 ;  /* 0x0000000329037211 */ /* 0x000fe400000f0eff */
[----:B0-----:R-:W-:-:S04]  /*6ad0*/  LEA R2, P0, R0, UR12, 0x2 ;  /* 0x0000000c00027c11 */ /* 0x001fc8000f8010ff */
[----:B------:R-:W-:-:S05]  /*6ae0*/  LEA.HI.X R3, R0, UR13, R3, 0x2, P0 ;  /* 0x0000000d00037c11 */ /* 0x000fca00080f1403 */
[----:B------:R0:W-:Y:S04]  /*6af0*/  STG.E desc[UR8][R2.64], R4 ;  /* 0x0000000402007986 */ /* 0x0001e8000c101908 */
.L_x_570:
[----:B------:R-:W-:Y:S05]  /*6b00*/  BSYNC.RECONVERGENT B2 ;  /* 0x0000000000027941 */ /* 0x000fea0003800200 */
.L_x_569:
        /* <DEDUP_REMOVED lines=10> */
.L_x_574:
[----:B-----5:R-:W-:-:S04]  /*6bb0*/  IADD3 R0, P0, PT, R42, R2, RZ ;  /* 0x000000022a007210 */ /* 0x020fc80007f1e0ff */
[----:B------:R-:W-:Y:S02]  /*6bc0*/  LEA.HI.X.SX32 R3, R42, R3, 0x1, P0 ;  /* 0x000000032a037211 */ /* 0x000fe400000f0eff */
[----:B0-----:R-:W-:-:S04]  /*6bd0*/  LEA R2, P0, R0, UR12, 0x2 ;  /* 0x0000000c00027c11 */ /* 0x001fc8000f8010ff */
[----:B------:R-:W-:-:S05]  /*6be0*/  LEA.HI.X R3, R0, UR13, R3, 0x2, P0 ;  /* 0x0000000d00037c11 */ /* 0x000fca00080f1403 */
[----:B------:R0:W-:Y:S04]  /*6bf0*/  STG.E desc[UR8][R2.64], R5 ;  /* 0x0000000502007986 */ /* 0x0001e8000c101908 */
.L_x_573:
[----:B------:R-:W-:Y:S05]  /*6c00*/  BSYNC.RECONVERGENT B2 ;  /* 0x0000000000027941 */ /* 0x000fea0003800200 */
.L_x_572:
        /* <DEDUP_REMOVED lines=10> */
.L_x_577:
[----:B-----5:R-:W-:-:S04]  /*6cb0*/  IADD3 R0, P0, PT, R43, R2, RZ ;  /* 0x000000022b007210 */ /* 0x020fc80007f1e0ff */
[----:B------:R-:W-:Y:S02]  /*6cc0*/  LEA.HI.X.SX32 R3, R43, R3, 0x1, P0 ;  /* 0x000000032b037211 */ /* 0x000fe400000f0eff */
[----:B0-----:R-:W-:-:S04]  /*6cd0*/  LEA R2, P0, R0, UR12, 0x2 ;  /* 0x0000000c00027c11 */ /* 0x001fc8000f8010ff */
[----:B------:R-:W-:-:S05]  /*6ce0*/  LEA.HI.X R3, R0, UR13, R3, 0x2, P0 ;  /* 0x0000000d00037c11 */ /* 0x000fca00080f1403 */
[----:B------:R0:W-:Y:S04]  /*6cf0*/  STG.E desc[UR8][R2.64], R6 ;  /* 0x0000000602007986 */ /* 0x0001e8000c101908 */
.L_x_576:
[----:B------:R-:W-:Y:S05]  /*6d00*/  BSYNC.RECONVERGENT B2 ;  /* 0x0000000000027941 */ /* 0x000fea0003800200 */
.L_x_575:
        /* <DEDUP_REMOVED lines=10> */
.L_x_580:
[----:B-----5:R-:W-:-:S04]  /*6db0*/  IADD3 R0, P0, PT, R44, R2, RZ ;  /* 0x000000022c007210 */ /* 0x020fc80007f1e0ff */
[----:B------:R-:W-:Y:S02]  /*6dc0*/  LEA.HI.X.SX32 R3, R44, R3, 0x1, P0 ;  /* 0x000000032c037211 */ /* 0x000fe400000f0eff */
[----:B0-----:R-:W-:-:S04]  /*6dd0*/  LEA R2, P0, R0, UR12, 0x2 ;  /* 0x0000000c00027c11 */ /* 0x001fc8000f8010ff */
[----:B------:R-:W-:-:S05]  /*6de0*/  LEA.HI.X R3, R0, UR13, R3, 0x2, P0 ;  /* 0x0000000d00037c11 */ /* 0x000fca00080f1403 */
[----:B------:R0:W-:Y:S04]  /*6df0*/  STG.E desc[UR8][R2.64], R7 ;  /* 0x0000000702007986 */ /* 0x0001e8000c101908 */
.L_x_579:
[----:B------:R-:W-:Y:S05]  /*6e00*/  BSYNC.RECONVERGENT B2 ;  /* 0x0000000000027941 */ /* 0x000fea0003800200 */
.L_x_578:
        /* <DEDUP_REMOVED lines=9> */
.L_x_582:
[----:B-----5:R-:W-:-:S04]  /*6ea0*/  IADD3 R0, P0, PT, R45, R2, RZ ;  /* 0x000000022d007210 */ /* 0x020fc80007f1e0ff */
[----:B------:R-:W-:Y:S02]  /*6eb0*/  LEA.HI.X.SX32 R3, R45, R3, 0x1, P0 ;  /* 0x000000032d037211 */ /* 0x000fe400000f0eff */
[----:B0-----:R-:W-:-:S04]  /*6ec0*/  LEA R2, P0, R0, UR12, 0x2 ;  /* 0x0000000c00027c11 */ /* 0x001fc8000f8010ff */
[----:B------:R-:W-:-:S05]  /*6ed0*/  LEA.HI.X R3, R0, UR13, R3, 0x2, P0 ;  /* 0x0000000d00037c11 */ /* 0x000fca00080f1403 */
[----:B------:R0:W-:Y:S01]  /*6ee0*/  STG.E desc[UR8][R2.64], R8 ;  /* 0x0000000802007986 */ /* 0x0001e2000c101908 */
[----:B------:R-:W-:Y:S05]  /*6ef0*/  BRA `(.L_x_581) ;  /* 0x0000000800347947 */ /* 0x000fea0003800000 */
.L_x_541:
        /* <DEDUP_REMOVED lines=66> */
.L_x_585:
        /* <DEDUP_REMOVED lines=17> */
.L_x_584:
[----:B------:R-:W-:Y:S05]  /*7430*/  BSYNC.RECONVERGENT B2 ;  /* 0x0000000000027941 */ /* 0x000fea0003800200 */
.L_x_583:
        /* <DEDUP_REMOVED lines=14> */
.L_x_586:
        /* <DEDUP_REMOVED lines=43> */
.L_x_581:
[----:B------:R-:W-:Y:S05]  /*77d0*/  BSYNC.RECONVERGENT B0 ;  /* 0x0000000000007941 */ /* 0x000fea0003800200 */
.L_x_540:
[----:B------:R-:W-:Y:S05]  /*77e0*/  BRA `(.L_x_587) ;  /* 0x0000003000347947 */ /* 0x000fea0003800000 */
.L_x_539:
        /* <DEDUP_REMOVED lines=224> */
.L_x_681:
[----:B------:R-:W-:Y:S05]  /*85f0*/  @!P0 BRA `(.L_x_590) ;  /* 0x0000000000748947 */ /* 0x000fea0003800000 */
[----:B------:R-:W-:-:S07]  /*8600*/  IMAD.MOV.U32 R19, RZ, RZ, 0x1a6 ;  /* 0x000001a6ff137424 */ /* 0x000fce00078e00ff */
.L_x_592:
        /* <DEDUP_REMOVED lines=27> */
.L_x_684:
[----:B------:R-:W-:Y:S05]  /*87c0*/  @P0 BRA `(.L_x_592) ;  /* 0xfffffffc00900947 */ /* 0x000fea000383ffff */
.L_x_590:
        /* <DEDUP_REMOVED lines=38> */
.L_x_693:
[----:B------:R-:W-:Y:S05]  /*8a30*/  @!P0 BRA `(.L_x_594) ;  /* 0x0000000400248947 */ /* 0x000fea0003800000 */
[----:B------:R-:W-:-:S07]  /*8a40*/  IMAD.MOV.U32 R51, RZ, RZ, 0x1a6 ;  /* 0x000001a6ff337424 */ /* 0x000fce00078e00ff */
.L_x_600:
        /* <DEDUP_REMOVED lines=10> */
.L_x_696:
[----:B------:R-:W-:Y:S05]  /*8af0*/  @!P0 BRA `(.L_x_596) ;  /* 0x0000000000748947 */ /* 0x000fea0003800000 */
[----:B------:R-:W-:-:S07]  /*8b00*/  IMAD.MOV.U32 R19, RZ, RZ, R51 ;  /* 0x000000ffff137224 */ /* 0x000fce00078e0033 */
.L_x_598:
        /* <DEDUP_REMOVED lines=27> */
.L_x_699:
[----:B------:R-:W-:Y:S05]  /*8cc0*/  @P0 BRA `(.L_x_598) ;  /* 0xfffffffc00900947 */ /* 0x000fea000383ffff */
.L_x_596:
        /* <DEDUP_REMOVED lines=31> */
.L_x_708:
[----:B------:R-:W-:Y:S05]  /*8ec0*/  @P0 BRA `(.L_x_600) ;  /* 0xfffffff800e00947 */ /* 0x000fea000383ffff */
.L_x_594:
        /* <DEDUP_REMOVED lines=16> */
.L_x_588:
        /* <DEDUP_REMOVED lines=39> */
.L_x_604:
[----:B-----5:R-:W-:-:S04]  /*9240*/  IADD3 R9, P0, PT, R48, R14, RZ ;  /* 0x0000000e30097210 */ /* 0x020fc80007f1e0ff */
[----:B------:R-:W-:Y:S02]  /*9250*/  LEA.HI.X.SX32 R30, R48, R15, 0x1, P0 ;  /* 0x0000000f301e7211 */ /* 0x000fe400000f0eff */
[----:B0-----:R-:W-:-:S04]  /*9260*/  LEA R14, P0, R9, UR12, 0x2 ;  /* 0x0000000c090e7c11 */ /* 0x001fc8000f8010ff */
[----:B------:R-:W-:-:S05]  /*9270*/  LEA.HI.X R15, R9, UR13, R30, 0x2, P0 ;  /* 0x0000000d090f7c11 */ /* 0x000fca00080f141e */
[----:B------:R1:W-:Y:S04]  /*9280*/  STG.E desc[UR8][R14.64], R44 ;  /* 0x0000002c0e007986 */ /* 0x0003e8000c101908 */
.L_x_603:
[----:B0-----:R-:W-:Y:S05]  /*9290*/  BSYNC.RECONVERGENT B0 ;  /* 0x0000000000007941 */ /* 0x001fea0003800200 */
.L_x_602:
        /* <DEDUP_REMOVED lines=10> */
.L_x_607:
[----:B-----5:R-:W-:-:S04]  /*9340*/  IADD3 R13, P0, PT, R47, R8, RZ ;  /* 0x000000082f0d7210 */ /* 0x020fc80007f1e0ff */
[----:B-1----:R-:W-:Y:S02]  /*9350*/  LEA.HI.X.SX32 R14, R47, R9, 0x1, P0 ;  /* 0x000000092f0e7211 */ /* 0x002fe400000f0eff */
[----:B0-----:R-:W-:-:S04]  /*9360*/  LEA R8, P0, R13, UR12, 0x2 ;  /* 0x0000000c0d087c11 */ /* 0x001fc8000f8010ff */
[----:B------:R-:W-:-:S05]  /*9370*/  LEA.HI.X R9, R13, UR13, R14, 0x2, P0 ;  /* 0x0000000d0d097c11 */ /* 0x000fca00080f140e */
[----:B------:R0:W-:Y:S04]  /*9380*/  STG.E desc[UR8][R8.64], R43 ;  /* 0x0000002b08007986 */ /* 0x0001e8000c101908 */
.L_x_606:
[----:B------:R-:W-:Y:S05]  /*9390*/  BSYNC.RECONVERGENT B0 ;  /* 0x0000000000007941 */ /* 0x000fea0003800200 */
.L_x_605:
        /* <DEDUP_REMOVED lines=10> */
.L_x_610:
[----:B-----5:R-:W-:-:S04]  /*9440*/  IADD3 R7, P0, PT, R46, R8, RZ ;  /* 0x000000082e077210 */ /* 0x020fc80007f1e0ff */
[----:B------:R-:W-:Y:S02]  /*9450*/  LEA.HI.X.SX32 R46, R46, R9, 0x1, P0 ;  /* 0x000000092e2e7211 */ /* 0x000fe400000f0eff */
[----:B0-----:R-:W-:-:S04]  /*9460*/  LEA R8, P0, R7, UR12, 0x2 ;  /* 0x0000000c07087c11 */ /* 0x001fc8000f8010ff */
[----:B------:R-:W-:-:S05]  /*9470*/  LEA.HI.X R9, R7, UR13, R46, 0x2, P0 ;  /* 0x0000000d07097c11 */ /* 0x000fca00080f142e */
[----:B------:R2:W-:Y:S04]  /*9480*/  STG.E desc[UR8][R8.64], R42 ;  /* 0x0000002a08007986 */ /* 0x0005e8000c101908 */
.L_x_609:
[----:B------:R-:W-:Y:S05]  /*9490*/  BSYNC.RECONVERGENT B0 ;  /* 0x0000000000007941 */ /* 0x000fea0003800200 */
.L_x_608:
        /* <DEDUP_REMOVED lines=10> */
.L_x_613:
[----:B0-2--5:R-:W-:-:S04]  /*9540*/  IADD3 R8, P0, PT, R41, R6, RZ ;  /* 0x0000000629087210 */ /* 0x025fc80007f1e0ff */
[----:B------:R-:W-:Y:S02]  /*9550*/  LEA.HI.X.SX32 R7, R41, R7, 0x1, P0 ;  /* 0x0000000729077211 */ /* 0x000fe400000f0eff */
[----:B---3--:R-:W-:-:S04]  /*9560*/  LEA R6, P0, R8, UR12, 0x2 ;  /* 0x0000000c08067c11 */ /* 0x008fc8000f8010ff */
[----:B------:R-:W-:-:S05]  /*9570*/  LEA.HI.X R7, R8, UR13, R7, 0x2, P0 ;  /* 0x0000000d08077c11 */ /* 0x000fca00080f1407 */
[----:B------:R3:W-:Y:S04]  /*9580*/  STG.E desc[UR8][R6.64], R40 ;  /* 0x0000002806007986 */ /* 0x0007e8000c101908 */
.L_x_612:
[----:B------:R-:W-:Y:S05]  /*9590*/  BSYNC.RECONVERGENT B0 ;  /* 0x0000000000007941 */ /* 0x000fea0003800200 */
.L_x_611:
        /* <DEDUP_REMOVED lines=10> */
.L_x_616:
[----:B-----5:R-:W-:-:S04]  /*9640*/  IADD3 R5, P0, PT, R12, R6, RZ ;  /* 0x000000060c057210 */ /* 0x020fc80007f1e0ff */
[----:B------:R-:W-:Y:S02]  /*9650*/  LEA.HI.X.SX32 R12, R12, R7, 0x1, P0 ;  /* 0x000000070c0c7211 */ /* 0x000fe400000f0eff */
[----:B---3--:R-:W-:-:S04]  /*9660*/  LEA R6, P0, R5, UR12, 0x2 ;  /* 0x0000000c05067c11 */ /* 0x008fc8000f8010ff */
[----:B------:R-:W-:-:S05]  /*9670*/  LEA.HI.X R7, R5, UR13, R12, 0x2, P0 ;  /* 0x0000000d05077c11 */ /* 0x000fca00080f140c */
[----:B------:R4:W-:Y:S04]  /*9680*/  STG.E desc[UR8][R6.64], R39 ;  /* 0x0000002706007986 */ /* 0x0009e8000c101908 */
.L_x_615:
[----:B------:R-:W-:Y:S05]  /*9690*/  BSYNC.RECONVERGENT B0 ;  /* 0x0000000000007941 */ /* 0x000fea0003800200 */
.L_x_614:
        /* <DEDUP_REMOVED lines=10> */
.L_x_619:
[----:B---345:R-:W-:-:S04]  /*9740*/  IADD3 R6, P0, PT, R16, R4, RZ ;  /* 0x0000000410067210 */ /* 0x038fc80007f1e0ff */
[----:B------:R-:W-:Y:S02]  /*9750*/  LEA.HI.X.SX32 R5, R16, R5, 0x1, P0 ;  /* 0x0000000510057211 */ /* 0x000fe400000f0eff */
[----:B0-----:R-:W-:-:S04]  /*9760*/  LEA R4, P0, R6, UR12, 0x2 ;  /* 0x0000000c06047c11 */ /* 0x001fc8000f8010ff */
[----:B------:R-:W-:-:S05]  /*9770*/  LEA.HI.X R5, R6, UR13, R5, 0x2, P0 ;  /* 0x0000000d06057c11 */ /* 0x000fca00080f1405 */
[----:B------:R0:W-:Y:S04]  /*9780*/  STG.E desc[UR8][R4.64], R37 ;  /* 0x0000002504007986 */ /* 0x0001e8000c101908 */
.L_x_618:
[----:B------:R-:W-:Y:S05]  /*9790*/  BSYNC.RECONVERGENT B0 ;  /* 0x0000000000007941 */ /* 0x000fea0003800200 */
.L_x_617:
        /* <DEDUP_REMOVED lines=10> */
.L_x_622:
[----:B-----5:R-:W-:-:S04]  /*9840*/  IADD3 R3, P0, PT, R17, R4, RZ ;  /* 0x0000000411037210 */ /* 0x020fc80007f1e0ff */
[----:B---34-:R-:W-:Y:S02]  /*9850*/  LEA.HI.X.SX32 R6, R17, R5, 0x1, P0 ;  /* 0x0000000511067211 */ /* 0x018fe400000f0eff */
[----:B0-----:R-:W-:-:S04]  /*9860*/  LEA R4, P0, R3, UR12, 0x2 ;  /* 0x0000000c03047c11 */ /* 0x001fc8000f8010ff */
[----:B------:R-:W-:-:S05]  /*9870*/  LEA.HI.X R5, R3, UR13, R6, 0x2, P0 ;  /* 0x0000000d03057c11 */ /* 0x000fca00080f1406 */
[----:B------:R0:W-:Y:S04]  /*9880*/  STG.E desc[UR8][R4.64], R29 ;  /* 0x0000001d04007986 */ /* 0x0001e8000c101908 */
.L_x_621:
[----:B------:R-:W-:Y:S05]  /*9890*/  BSYNC.RECONVERGENT B0 ;  /* 0x0000000000007941 */ /* 0x000fea0003800200 */
.L_x_620:
        /* <DEDUP_REMOVED lines=10> */
.L_x_625:
[----:B0----5:R-:W-:-:S04]  /*9940*/  IADD3 R4, P0, PT, R18, R2, RZ ;  /* 0x0000000212047210 */ /* 0x021fc80007f1e0ff */
[----:B------:R-:W-:Y:S02]  /*9950*/  LEA.HI.X.SX32 R3, R18, R3, 0x1, P0 ;  /* 0x0000000312037211 */ /* 0x000fe400000f0eff */
[----:B------:R-:W-:-:S04]  /*9960*/  LEA R2, P0, R4, UR12, 0x2 ;  /* 0x0000000c04027c11 */ /* 0x000fc8000f8010ff */
[----:B------:R-:W-:-:S05]  /*9970*/  LEA.HI.X R3, R4, UR13, R3, 0x2, P0 ;  /* 0x0000000d04037c11 */ /* 0x000fca00080f1403 */
[----:B------:R0:W-:Y:S04]  /*9980*/  STG.E desc[UR8][R2.64], R28 ;  /* 0x0000001c02007986 */ /* 0x0001e8000c101908 */
.L_x_624:
[----:B------:R-:W-:Y:S05]  /*9990*/  BSYNC.RECONVERGENT B0 ;  /* 0x0000000000007941 */ /* 0x000fea0003800200 */
.L_x_623:
        /* <DEDUP_REMOVED lines=10> */
.L_x_628:
[----:B-----5:R-:W-:-:S04]  /*9a40*/  IADD3 R0, P0, PT, R19, R2, RZ ;  /* 0x0000000213007210 */ /* 0x020fc80007f1e0ff */
[----:B------:R-:W-:Y:S02]  /*9a50*/  LEA.HI.X.SX32 R3, R19, R3, 0x1, P0 ;  /* 0x0000000313037211 */ /* 0x000fe400000f0eff */
[----:B0-----:R-:W-:-:S04]  /*9a60*/  LEA R2, P0, R0, UR12, 0x2 ;  /* 0x0000000c00027c11 */ /* 0x001fc8000f8010ff */
[----:B------:R-:W-:-:S05]  /*9a70*/  LEA.HI.X R3, R0, UR13, R3, 0x2, P0 ;  /* 0x0000000d00037c11 */ /* 0x000fca00080f1403 */
[----:B------:R0:W-:Y:S04]  /*9a80*/  STG.E desc[UR8][R2.64], R27 ;  /* 0x0000001b02007986 */ /* 0x0001e8000c101908 */
.L_x_627:
[----:B------:R-:W-:Y:S05]  /*9a90*/  BSYNC.RECONVERGENT B0 ;  /* 0x0000000000007941 */ /* 0x000fea0003800200 */
.L_x_626:
        /* <DEDUP_REMOVED lines=10> */
.L_x_631:
[----:B-----5:R-:W-:-:S04]  /*9b40*/  IADD3 R0, P0, PT, R20, R2, RZ ;  /* 0x0000000214007210 */ /* 0x020fc80007f1e0ff */
[----:B------:R-:W-:Y:S02]  /*9b50*/  LEA.HI.X.SX32 R3, R20, R3, 0x1, P0 ;  /* 0x0000000314037211 */ /* 0x000fe400000f0eff */
[----:B0-----:R-:W-:-:S04]  /*9b60*/  LEA R2, P0, R0, UR12, 0x2 ;  /* 0x0000000c00027c11 */ /* 0x001fc8000f8010ff */
[----:B------:R-:W-:-:S05]  /*9b70*/  LEA.HI.X R3, R0, UR13, R3, 0x2, P0 ;  /* 0x0000000d00037c11 */ /* 0x000fca00080f1403 */
[----:B------:R0:W-:Y:S04]  /*9b80*/  STG.E desc[UR8][R2.64], R26 ;  /* 0x0000001a02007986 */ /* 0x0001e8000c101908 */
.L_x_630:
[----:B------:R-:W-:Y:S05]  /*9b90*/  BSYNC.RECONVERGENT B0 ;  /* 0x0000000000007941 */ /* 0x000fea0003800200 */
.L_x_629:
        /* <DEDUP_REMOVED lines=10> */
.L_x_634:
[----:B-----5:R-:W-:-:S04]  /*9c40*/  IADD3 R0, P0, PT, R21, R2, RZ ;  /* 0x0000000215007210 */ /* 0x020fc80007f1e0ff */
[----:B------:R-:W-:Y:S02]  /*9c50*/  LEA.HI.X.SX32 R3, R21, R3, 0x1, P0 ;  /* 0x0000000315037211 */ /* 0x000fe400000f0eff */
[----:B0-----:R-:W-:-:S04]  /*9c60*/  LEA R2, P0, R0, UR12, 0x2 ;  /* 0x0000000c00027c11 */ /* 0x001fc8000f8010ff */
[----:B------:R-:W-:-:S05]  /*9c70*/  LEA.HI.X R3, R0, UR13, R3, 0x2, P0 ;  /* 0x0000000d00037c11 */ /* 0x000fca00080f1403 */
[----:B------:R0:W-:Y:S04]  /*9c80*/  STG.E desc[UR8][R2.64], R25 ;  /* 0x0000001902007986 */ /* 0x0001e8000c101908 */
.L_x_633:
[----:B------:R-:W-:Y:S05]  /*9c90*/  BSYNC.RECONVERGENT B0 ;  /* 0x0000000000007941 */ /* 0x000fea0003800200 */
.L_x_632:
        /* <DEDUP_REMOVED lines=10> */
.L_x_637:
[----:B-----5:R-:W-:-:S04]  /*9d40*/  IADD3 R0, P0, PT, R22, R2, RZ ;  /* 0x0000000216007210 */ /* 0x020fc80007f1e0ff */
[----:B------:R-:W-:Y:S02]  /*9d50*/  LEA.HI.X.SX32 R3, R22, R3, 0x1, P0 ;  /* 0x0000000316037211 */ /* 0x000fe400000f0eff */
[----:B0-----:R-:W-:-:S04]  /*9d60*/  LEA R2, P0, R0, UR12, 0x2 ;  /* 0x0000000c00027c11 */ /* 0x001fc8000f8010ff */
[----:B------:R-:W-:-:S05]  /*9d70*/  LEA.HI.X R3, R0, UR13, R3, 0x2, P0 ;  /* 0x0000000d00037c11 */ /* 0x000fca00080f1403 */
[----:B------:R0:W-:Y:S04]  /*9d80*/  STG.E desc[UR8][R2.64], R24 ;  /* 0x0000001802007986 */ /* 0x0001e8000c101908 */
.L_x_636:
[----:B------:R-:W-:Y:S05]  /*9d90*/  BSYNC.RECONVERGENT B0 ;  /* 0x0000000000007941 */ /* 0x000fea0003800200 */
.L_x_635:
        /* <DEDUP_REMOVED lines=10> */
.L_x_640:
[----:B-----5:R-:W-:-:S04]  /*9e40*/  IADD3 R0, P0, PT, R23, R2, RZ ;  /* 0x0000000217007210 */ /* 0x020fc80007f1e0ff */
[----:B------:R-:W-:Y:S02]  /*9e50*/  LEA.HI.X.SX32 R3, R23, R3, 0x1, P0 ;  /* 0x0000000317037211 */ /* 0x000fe400000f0eff */
[----:B0-----:R-:W-:-:S04]  /*9e60*/  LEA R2, P0, R0, UR12, 0x2 ;  /* 0x0000000c00027c11 */ /* 0x001fc8000f8010ff */
[----:B------:R-:W-:-:S05]  /*9e70*/  LEA.HI.X R3, R0, UR13, R3, 0x2, P0 ;  /* 0x0000000d00037c11 */ /* 0x000fca00080f1403 */
[----:B------:R0:W-:Y:S04]  /*9e80*/  STG.E desc[UR8][R2.64], R11 ;  /* 0x0000000b02007986 */ /* 0x0001e8000c101908 */
.L_x_639:
[----:B------:R-:W-:Y:S05]  /*9e90*/  BSYNC.RECONVERGENT B0 ;  /* 0x0000000000007941 */ /* 0x000fea0003800200 */
.L_x_638:
        /* <DEDUP_REMOVED lines=9> */
.L_x_641:
[----:B-----5:R-:W-:-:S04]  /*9f30*/  IADD3 R0, P0, PT, R38, R2, RZ ;  /* 0x0000000226007210 */ /* 0x020fc80007f1e0ff */
[----:B------:R-:W-:Y:S02]  /*9f40*/  LEA.HI.X.SX32 R3, R38, R3, 0x1, P0 ;  /* 0x0000000326037211 */ /* 0x000fe400000f0eff */
[----:B0-----:R-:W-:-:S04]  /*9f50*/  LEA R2, P0, R0, UR12, 0x2 ;  /* 0x0000000c00027c11 */ /* 0x001fc8000f8010ff */
[----:B------:R-:W-:-:S05]  /*9f60*/  LEA.HI.X R3, R0, UR13, R3, 0x2, P0 ;  /* 0x0000000d00037c11 */ /* 0x000fca00080f1403 */
[----:B------:R0:W-:Y:S01]  /*9f70*/  STG.E desc[UR8][R2.64], R10 ;  /* 0x0000000a02007986 */ /* 0x0001e2000c101908 */
[----:B------:R-:W-:Y:S05]  /*9f80*/  BRA `(.L_x_587) ;  /* 0x00000008004c7947 */ /* 0x000fea0003800000 */
.L_x_601:
        /* <DEDUP_REMOVED lines=81> */
.L_x_644:
        /* <DEDUP_REMOVED lines=14> */
.L_x_643:
[----:B------:R-:W-:Y:S05]  /*a580*/  BSYNC.RECONVERGENT B0 ;  /* 0x0000000000007941 */ /* 0x000fea0003800200 */
.L_x_642:
        /* <DEDUP_REMOVED lines=8> */
.L_x_645:
        /* <DEDUP_REMOVED lines=43> */
.L_x_587:
[----:B------:R-:W-:Y:S05]  /*a8c0*/  BSYNC.RECONVERGENT B1 ;  /* 0x0000000000017941 */ /* 0x000fea0003800200 */
.L_x_538:
        /* <DEDUP_REMOVED lines=13> */
.L_x_647:
[----:B-----5:R-:W-:-:S05]  /*a9a0*/  IMAD.IADD R35, R4, 0x1, R35 ;  /* 0x0000000104237824 */ /* 0x020fca00078e0223 */
[----:B-1----:R-:W-:Y:S01]  /*a9b0*/  STG.E desc[UR8][R2.64], R35 ;  /* 0x0000002302007986 */ /* 0x002fe2000c101908 */
[----:B------:R-:W-:Y:S05]  /*a9c0*/  EXIT ;  /* 0x000000000000794d */ /* 0x000fea0003800000 */
.L_x_646:
[----:B------:R-:W0:Y:S01]  /*a9d0*/  LDCU.U8 UR4, c[0x0][0x3b8] ;  /* 0x00007700ff0477ac */ /* 0x000e220008000000 */
[----:B----4-:R-:W1:Y:S01]  /*a9e0*/  LDC.64 R4, c[0x0][0x3d8] ;  /* 0x0000f600ff047b82 */ /* 0x010e620000000a00 */
[----:B------:R-:W-:Y:S01]  /*a9f0*/  CS2R R2, SRZ ;  /* 0x0000000000027805 */ /* 0x000fe2000001ff00 */
[----:B0-----:R-:W-:-:S09]  /*aa00*/  UISETP.NE.AND UP0, UPT, UR4, URZ, UPT ;  /* 0x000000ff0400728c */ /* 0x001fd2000bf05270 */
[----:B------:R-:W-:Y:S05]  /*aa10*/  BRA.U UP0, `(.L_x_648) ;  /* 0x0000000100087547 */ /* 0x000fea000b800000 */
[----:B------:R-:W0:Y:S02]  /*aa20*/  LDC.64 R2, c[0x0][0x3d0] ;  /* 0x0000f400ff027b82 */ /* 0x000e240000000a00 */
[----:B0-----:R-:W5:Y:S02]  /*aa30*/  LDG.E.64 R2, desc[UR8][R2.64] ;  /* 0x0000000802027981 */ /* 0x001f64000c1e1b00 */
.L_x_648:
[----:B-----5:R-:W-:-:S04]  /*aa40*/  IADD3 R2, P0, PT, R35, R2, RZ ;  /* 0x0000000223027210 */ /* 0x020fc80007f1e0ff */
[----:B------:R-:W-:-:S05]  /*aa50*/  LEA.HI.X.SX32 R3, R35, R3, 0x1, P0 ;  /* 0x0000000323037211 */ /* 0x000fca00000f0eff */
[----:B-1----:R-:W-:Y:S01]  /*aa60*/  STG.E.64 desc[UR8][R4.64], R2 ;  /* 0x0000000204007986 */ /* 0x002fe2000c101b08 */
[----:B------:R-:W-:Y:S05]  /*aa70*/  EXIT ;  /* 0x000000000000794d */ /* 0x000fea0003800000 */
.L_x_481:
[----:B------:R-:W-:Y:S01]  /*aa80*/  BSSY B0, `(.L_x_649) ;  /* 0x0000006000007945 */ /* 0x000fe20003800000 */
[----:B------:R-:W-:Y:S01]  /*aa90*/  PLOP3.LUT P0, PT, P0, PT, PT, 0x8, 0x80 ;  /* 0x000000000080781c */ /* 0x000fe2000070e170 */
[----:B------:R-:W-:-:S12]  /*aaa0*/  IMAD.MOV.U32 R18, RZ, RZ, -0x1 ;  /* 0xffffffffff127424 */ /* 0x000fd800078e00ff */
[----:B-----5:R-:W-:Y:S05]  /*aab0*/  WARPSYNC.COLLECTIVE R18, `(.L_x_650) ;  /* 0x0000000012087348 */ /* 0x020fea0003c00000 */
[----:B------:R-:W-:Y:S01]  /*aac0*/  VOTE.ANY P0, P0 ;  /* 0x0000000000ff7806 */ /* 0x000fe20000000100 */
[----:B-----5:R-:W-:-:S12]  /*aad0*/  ENDCOLLECTIVE ;  /* 0x000000000000791b */ /* 0x020fd80003800000 */
.L_x_650:
[----:B------:R-:W-:Y:S05]  /*aae0*/  BSYNC B0 ;  /* 0x0000000000007941 */ /* 0x000fea0003800000 */
.L_x_649:
[----:B------:R-:W-:Y:S05]  /*aaf0*/  BRA `(.L_x_651) ;  /* 0xffffff8400347947 */ /* 0x000fea000383ffff */
.L_x_483:
[----:B------:R-:W-:Y:S01]  /*ab00*/  BSSY B0, `(.L_x_652) ;  /* 0x0000006000007945 */ /* 0x000fe20003800000 */
[----:B------:R-:W-:Y:S01]  /*ab10*/  PLOP3.LUT P0, PT, P0, PT, PT, 0x8, 0x80 ;  /* 0x000000000080781c */ /* 0x000fe2000070e170 */
[----:B------:R-:W-:-:S12]  /*ab20*/  IMAD.MOV.U32 R18, RZ, RZ, -0x1 ;  /* 0xffffffffff127424 */ /* 0x000fd800078e00ff */
[----:B-----5:R-:W-:Y:S05]  /*ab30*/  WARPSYNC.COLLECTIVE R18, `(.L_x_653) ;  /* 0x0000000012087348 */ /* 0x020fea0003c00000 */
[----:B------:R-:W-:Y:S01]  /*ab40*/  VOTE.ANY P0, P0 ;  /* 0x0000000000ff7806 */ /* 0x000fe20000000100 */
[----:B-----5:R-:W-:-:S12]  /*ab50*/  ENDCOLLECTIVE ;  /* 0x000000000000791b */ /* 0x020fd80003800000 */
.L_x_653:
[----:B------:R-:W-:Y:S05]  /*ab60*/  BSYNC B0 ;  /* 0x0000000000007941 */ /* 0x000fea0003800000 */
.L_x_652:
[----:B------:R-:W-:Y:S05]  /*ab70*/  BRA `(.L_x_654) ;  /* 0xffffff8400887947 */ /* 0x000fea000383ffff */
.L_x_485:
[----:B------:R-:W0:Y:S01]  /*ab80*/  S2R R59, SR_GEMASK ;  /* 0x00000000003b7919 */ /* 0x000e220000003c00 */
[----:B------:R-:W-:Y:S01]  /*ab90*/  BSSY B0, `(.L_x_655) ;  /* 0x0000006000007945 */ /* 0x000fe20003800000 */
[----:B------:R-:W-:Y:S01]  /*aba0*/  PLOP3.LUT P0, PT, P0, PT, PT, 0x8, 0x80 ;  /* 0x000000000080781c */ /* 0x000fe2000070e170 */
[----:B------:R-:W-:-:S12]  /*abb0*/  IMAD.MOV.U32 R18, RZ, RZ, -0x1 ;  /* 0xffffffffff127424 */ /* 0x000fd800078e00ff */
[----:B0----5:R-:W-:Y:S05]  /*abc0*/  WARPSYNC.COLLECTIVE R18, `(.L_x_656) ;  /* 0x0000000012087348 */ /* 0x021fea0003c00000 */
[----:B------:R-:W-:Y:S01]  /*abd0*/  VOTE.ANY R18, PT, P0 ;  /* 0x0000000000127806 */ /* 0x000fe200000e0100 */
[----:B0----5:R-:W-:Y:S06]  /*abe0*/  ENDCOLLECTIVE ;  /* 0x000000000000791b */ /* 0x021fec0003800000 */
.L_x_656:
[----:B------:R-:W-:Y:S05]  /*abf0*/  BSYNC B0 ;  /* 0x0000000000007941 */ /* 0x000fea0003800000 */
.L_x_655:
        /* <DEDUP_REMOVED lines=13> */
.L_x_657:
        /* <DEDUP_REMOVED lines=8> */
.L_x_658:
        /* <DEDUP_REMOVED lines=10> */
.L_x_659:
        /* <DEDUP_REMOVED lines=9> */
.L_x_660:
        /* <DEDUP_REMOVED lines=8> */
.L_x_661:
[----:B------:R-:W-:Y:S05]  /*af00*/  WARPSYNC.COLLECTIVE R18, `(.L_x_662) ;  /* 0x0000000012087348 */ /* 0x000fea0003c00000 */
[----:B------:R-:W-:Y:S01]  /*af10*/  VOTE.ALL P0, P0 ;  /* 0x0000000000ff7806 */ /* 0x000fe20000000000 */
[----:B------:R-:W-:-:S12]  /*af20*/  ENDCOLLECTIVE ;  /* 0x000000000000791b */ /* 0x000fd80003800000 */
.L_x_662:
[----:B------:R-:W0:Y:S01]  /*af30*/  LDC.64 R12, c[0x0][0x3a0] ;  /* 0x0000e800ff0c7b82 */ /* 0x000e220000000a00 */
[----:B------:R-:W-:-:S05]  /*af40*/  SEL R48, R19, RZ, !P1 ;  /* 0x000000ff13307207 */ /* 0x000fca0004800000 */
[----:B------:R-:W-:Y:S01]  /*af50*/  IMAD.IADD R48, R51, 0x1, R48 ;  /* 0x0000000133307824 */ /* 0x000fe200078e0230 */
[----:B0-----:R-:W-:-:S05]  /*af60*/  IADD3 R49, P2, PT, R12, 0x100, RZ ;  /* 0x000001000c317810 */ /* 0x001fca0007f5e0ff */
[----:B------:R-:W-:Y:S01]  /*af70*/  IMAD.X R50, RZ, RZ, R13, P2 ;  /* 0x000000ffff327224 */ /* 0x000fe200010e060d */
[----:B------:R-:W-:Y:S07]  /*af80*/  BRA `(.L_x_663) ;  /* 0xffffff8400207947 */ /* 0x000fee000383ffff */
.L_x_487:
[----:B------:R-:W-:Y:S01]  /*af90*/  BSSY B0, `(.L_x_664) ;  /* 0x0000006000007945 */ /* 0x000fe20003800000 */
[----:B------:R-:W-:Y:S01]  /*afa0*/  PLOP3.LUT P0, PT, P0, PT, PT, 0x8, 0x80 ;  /* 0x000000000080781c */ /* 0x000fe2000070e170 */
[----:B------:R-:W-:-:S12]  /*afb0*/  IMAD.MOV.U32 R18, RZ, RZ, -0x1 ;  /* 0xffffffffff127424 */ /* 0x000fd800078e00ff */
[----:B-----5:R-:W-:Y:S05]  /*afc0*/  WARPSYNC.COLLECTIVE R18, `(.L_x_665) ;  /* 0x0000000012087348 */ /* 0x020fea0003c00000 */
[----:B------:R-:W-:Y:S01]  /*afd0*/  VOTE.ANY P0, P0 ;  /* 0x0000000000ff7806 */ /* 0x000fe20000000100 */
[----:B-----5:R-:W-:-:S12]  /*afe0*/  ENDCOLLECTIVE ;  /* 0x000000000000791b */ /* 0x020fd80003800000 */
.L_x_665:
[----:B------:R-:W-:Y:S05]  /*aff0*/  BSYNC B0 ;  /* 0x0000000000007941 */ /* 0x000fea0003800000 */
.L_x_664:
[----:B------:R-:W-:Y:S05]  /*b000*/  BRA `(.L_x_666) ;  /* 0xffffff8400307947 */ /* 0x000fea000383ffff */
.L_x_489:
[----:B------:R-:W-:Y:S01]  /*b010*/  BSSY B0, `(.L_x_667) ;  /* 0x0000006000007945 */ /* 0x000fe20003800000 */
[----:B------:R-:W-:Y:S01]  /*b020*/  PLOP3.LUT P0, PT, P0, PT, PT, 0x8, 0x80 ;  /* 0x000000000080781c */ /* 0x000fe2000070e170 */
[----:B------:R-:W-:-:S12]  /*b030*/  IMAD.MOV.U32 R18, RZ, RZ, -0x1 ;  /* 0xffffffffff127424 */ /* 0x000fd800078e00ff */
[----:B-----5:R-:W-:Y:S05]  /*b040*/  WARPSYNC.COLLECTIVE R18, `(.L_x_668) ;  /* 0x0000000012087348 */ /* 0x020fea0003c00000 */
[----:B------:R-:W-:Y:S01]  /*b050*/  VOTE.ANY P0, P0 ;  /* 0x0000000000ff7806 */ /* 0x000fe20000000100 */
[----:B-----5:R-:W-:-:S12]  /*b060*/  ENDCOLLECTIVE ;  /* 0x000000000000791b */ /* 0x020fd80003800000 */
.L_x_668:
[----:B------:R-:W-:Y:S05]  /*b070*/  BSYNC B0 ;  /* 0x0000000000007941 */ /* 0x000fea0003800000 */
.L_x_667:
[----:B------:R-:W-:Y:S05]  /*b080*/  BRA `(.L_x_669) ;  /* 0xffffff8400847947 */ /* 0x000fea000383ffff */
.L_x_491:
[----:B------:R-:W-:Y:S01]  /*b090*/  BSSY B0, `(.L_x_670) ;  /* 0x0000006000007945 */ /* 0x000fe20003800000 */
[----:B------:R-:W-:Y:S01]  /*b0a0*/  PLOP3.LUT P0, PT, P0, PT, PT, 0x8, 0x80 ;  /* 0x000000000080781c */ /* 0x000fe2000070e170 */
[----:B------:R-:W-:-:S12]  /*b0b0*/  IMAD.MOV.U32 R18, RZ, RZ, -0x1 ;  /* 0xffffffffff127424 */ /* 0x000fd800078e00ff */
[----:B-----5:R-:W-:Y:S05]  /*b0c0*/  WARPSYNC.COLLECTIVE R18, `(.L_x_671) ;  /* 0x0000000012087348 */ /* 0x020fea0003c00000 */
[----:B------:R-:W-:Y:S01]  /*b0d0*/  VOTE.ANY R18, PT, P0 ;  /* 0x0000000000127806 */ /* 0x000fe200000e0100 */
[----:B-----5:R-:W-:Y:S06]  /*b0e0*/  ENDCOLLECTIVE ;  /* 0x000000000000791b */ /* 0x020fec0003800000 */
.L_x_671:
[----:B------:R-:W-:Y:S05]  /*b0f0*/  BSYNC B0 ;  /* 0x0000000000007941 */ /* 0x000fea0003800000 */
.L_x_670:
        /* <DEDUP_REMOVED lines=10> */
.L_x_672:
        /* <DEDUP_REMOVED lines=9> */
.L_x_673:
        /* <DEDUP_REMOVED lines=8> */
.L_x_674:
[----:B------:R-:W-:Y:S01]  /*b2b0*/  IMAD.MOV.U32 R13, RZ, RZ, 0x8 ;  /* 0x00000008ff0d7424 */ /* 0x000fe200078e00ff */
[----:B------:R-:W-:Y:S02]  /*b2c0*/  SEL R19, R19, RZ, !P0 ;  /* 0x000000ff13137207 */ /* 0x000fe40004000000 */
[----:B------:R-:W-:-:S03]  /*b2d0*/  ISETP.GT.AND P0, PT, R22, R12, PT ;  /* 0x0000000c1600720c */ /* 0x000fc60003f04270 */
[----:B------:R-:W-:-:S10]  /*b2e0*/  IMAD.IADD R17, R60, 0x1, R19 ;  /* 0x000000013c117824 */ /* 0x000fd400078e0213 */
[----:B------:R-:W-:Y:S05]  /*b2f0*/  WARPSYNC.COLLECTIVE R18, `(.L_x_675) ;  /* 0x0000000012087348 */ /* 0x000fea0003c00000 */
[----:B------:R0:W1:Y:S02]  /*b300*/  SHFL.DOWN P2, R19, R17, R13, R12 ;  /* 0x0800000d11137389 */ /* 0x000064000004000c */
[----:B01----:R-:W-:Y:S05]  /*b310*/  ENDCOLLECTIVE ;  /* 0x000000000000791b */ /* 0x003fea0003800000 */
.L_x_675:
        /* <DEDUP_REMOVED lines=8> */
.L_x_676:
[----:B------:R-:W-:Y:S02]  /*b3a0*/  SEL R19, R19, RZ, !P0 ;  /* 0x000000ff13137207 */ /* 0x000fe40004000000 */
[----:B------:R-:W-:Y:S02]  /*b3b0*/  ISETP.NE.AND P0, PT, R16, 0x65, PT ;  /* 0x000000651000780c */ /* 0x000fe40003f05270 */
[----:B------:R-:W-:-:S11]  /*b3c0*/  IADD3 R48, PT, PT, R61, R19, R48 ;  /* 0x000000133d307210 */ /* 0x000fd60007ffe030 */
[----:B------:R-:W-:Y:S05]  /*b3d0*/  WARPSYNC.COLLECTIVE R18, `(.L_x_677) ;  /* 0x0000000012087348 */ /* 0x000fea0003c00000 */
[----:B------:R-:W-:Y:S01]  /*b3e0*/  VOTE.ALL P0, P0 ;  /* 0x0000000000ff7806 */ /* 0x000fe20000000000 */
[----:B------:R-:W-:-:S12]  /*b3f0*/  ENDCOLLECTIVE ;  /* 0x000000000000791b */ /* 0x000fd80003800000 */
.L_x_677:
[----:B------:R-:W-:Y:S05]  /*b400*/  BRA `(.L_x_678) ;  /* 0xffffff8400247947 */ /* 0x000fea000383ffff */
.L_x_589:
[----:B------:R-:W-:Y:S01]  /*b410*/  BSSY B0, `(.L_x_679) ;  /* 0x0000006000007945 */ /* 0x000fe20003800000 */
[----:B------:R-:W-:Y:S01]  /*b420*/  PLOP3.LUT P0, PT, P0, PT, PT, 0x8, 0x80 ;  /* 0x000000000080781c */ /* 0x000fe2000070e170 */
[----:B------:R-:W-:-:S12]  /*b430*/  IMAD.MOV.U32 R18, RZ, RZ, -0x1 ;  /* 0xffffffffff127424 */ /* 0x000fd800078e00ff */
[----:B-----5:R-:W-:Y:S05]  /*b440*/  WARPSYNC.COLLECTIVE R18, `(.L_x_680) ;  /* 0x0000000012087348 */ /* 0x020fea0003c00000 */
[----:B------:R-:W-:Y:S01]  /*b450*/  VOTE.ANY P0, P0 ;  /* 0x0000000000ff7806 */ /* 0x000fe20000000100 */
[----:B-----5:R-:W-:-:S12]  /*b460*/  ENDCOLLECTIVE ;  /* 0x000000000000791b */ /* 0x020fd80003800000 */
.L_x_680:
[----:B------:R-:W-:Y:S05]  /*b470*/  BSYNC B0 ;  /* 0x0000000000007941 */ /* 0x000fea0003800000 */
.L_x_679:
[----:B------:R-:W-:Y:S05]  /*b480*/  BRA `(.L_x_681) ;  /* 0xffffffd000587947 */ /* 0x000fea000383ffff */
.L_x_591:
[----:B------:R-:W-:Y:S01]  /*b490*/  BSSY B0, `(.L_x_682) ;  /* 0x0000006000007945 */ /* 0x000fe20003800000 */
[----:B------:R-:W-:Y:S01]  /*b4a0*/  PLOP3.LUT P0, PT, P0, PT, PT, 0x8, 0x80 ;  /* 0x000000000080781c */ /* 0x000fe2000070e170 */
[----:B------:R-:W-:-:S12]  /*b4b0*/  IMAD.MOV.U32 R18, RZ, RZ, -0x1 ;  /* 0xffffffffff127424 */ /* 0x000fd800078e00ff */
[----:B-----5:R-:W-:Y:S05]  /*b4c0*/  WARPSYNC.COLLECTIVE R18, `(.L_x_683) ;  /* 0x0000000012087348 */ /* 0x020fea0003c00000 */
[----:B------:R-:W-:Y:S01]  /*b4d0*/  VOTE.ANY P0, P0 ;  /* 0x0000000000ff7806 */ /* 0x000fe20000000100 */
[----:B-----5:R-:W-:-:S12]  /*b4e0*/  ENDCOLLECTIVE ;  /* 0x000000000000791b */ /* 0x020fd80003800000 */
.L_x_683:
[----:B------:R-:W-:Y:S05]  /*b4f0*/  BSYNC B0 ;  /* 0x0000000000007941 */ /* 0x000fea0003800000 */
.L_x_682:
[----:B------:R-:W-:Y:S05]  /*b500*/  BRA `(.L_x_684) ;  /* 0xffffffd000ac7947 */ /* 0x000fea000383ffff */
.L_x_593:
[----:B------:R-:W0:Y:S01]  /*b510*/  S2R R52, SR_GEMASK ;  /* 0x0000000000347919 */ /* 0x000e220000003c00 */
[----:B------:R-:W-:Y:S01]  /*b520*/  BSSY B0, `(.L_x_685) ;  /* 0x0000006000007945 */ /* 0x000fe20003800000 */
[----:B------:R-:W-:Y:S01]  /*b530*/  PLOP3.LUT P0, PT, P0, PT, PT, 0x8, 0x80 ;  /* 0x000000000080781c */ /* 0x000fe2000070e170 */
[----:B------:R-:W-:-:S12]  /*b540*/  IMAD.MOV.U32 R18, RZ, RZ, -0x1 ;  /* 0xffffffffff127424 */ /* 0x000fd800078e00ff */
[----:B0----5:R-:W-:Y:S05]  /*b550*/  WARPSYNC.COLLECTIVE R18, `(.L_x_686) ;  /* 0x0000000012087348 */ /* 0x021fea0003c00000 */
[----:B------:R-:W-:Y:S01]  /*b560*/  VOTE.ANY R18, PT, P0 ;  /* 0x0000000000127806 */ /* 0x000fe200000e0100 */
[----:B0----5:R-:W-:Y:S06]  /*b570*/  ENDCOLLECTIVE ;  /* 0x000000000000791b */ /* 0x021fec0003800000 */
.L_x_686:
[----:B------:R-:W-:Y:S05]  /*b580*/  BSYNC B0 ;  /* 0x0000000000007941 */ /* 0x000fea0003800000 */
.L_x_685:
        /* <DEDUP_REMOVED lines=16> */
.L_x_687:
        /* <DEDUP_REMOVED lines=8> */
.L_x_688:
        /* <DEDUP_REMOVED lines=9> */
.L_x_689:
        /* <DEDUP_REMOVED lines=8> */
.L_x_690:
        /* <DEDUP_REMOVED lines=8> */
.L_x_691:
[----:B------:R-:W-:Y:S05]  /*b8a0*/  WARPSYNC.COLLECTIVE R18, `(.L_x_692) ;  /* 0x0000000012087348 */ /* 0x000fea0003c00000 */
[----:B------:R-:W-:Y:S01]  /*b8b0*/  VOTE.ALL P0, P0 ;  /* 0x0000000000ff7806 */ /* 0x000fe20000000000 */
[----:B------:R-:W-:-:S12]  /*b8c0*/  ENDCOLLECTIVE ;  /* 0x000000000000791b */ /* 0x000fd80003800000 */
.L_x_692:
[----:B------:R-:W-:Y:S02]  /*b8d0*/  IADD3 R20, P2, PT, R20, 0x100, RZ ;  /* 0x0000010014147810 */ /* 0x000fe40007f5e0ff */
[----:B------:R-:W-:-:S03]  /*b8e0*/  SEL R19, R19, RZ, !P1 ;  /* 0x000000ff13137207 */ /* 0x000fc60004800000 */
[----:B------:R-:W-:Y:S02]  /*b8f0*/  IMAD.X R50, RZ, RZ, R21, P2 ;  /* 0x000000ffff327224 */ /* 0x000fe400010e0615 */
[----:B------:R-:W-:Y:S01]  /*b900*/  IMAD.IADD R21, R56, 0x1, R19 ;  /* 0x0000000138157824 */ /* 0x000fe200078e0213 */
[----:B------:R-:W-:Y:S06]  /*b910*/  BRA `(.L_x_693) ;  /* 0xffffffd000447947 */ /* 0x000fec000383ffff */
.L_x_595:
[----:B------:R-:W-:Y:S01]  /*b920*/  BSSY B0, `(.L_x_694) ;  /* 0x0000006000007945 */ /* 0x000fe20003800000 */
[----:B------:R-:W-:Y:S01]  /*b930*/  PLOP3.LUT P0, PT, P0, PT, PT, 0x8, 0x80 ;  /* 0x000000000080781c */ /* 0x000fe2000070e170 */
[----:B------:R-:W-:-:S12]  /*b940*/  IMAD.MOV.U32 R18, RZ, RZ, -0x1 ;  /* 0xffffffffff127424 */ /* 0x000fd800078e00ff */
[----:B-----5:R-:W-:Y:S05]  /*b950*/  WARPSYNC.COLLECTIVE R18, `(.L_x_695) ;  /* 0x0000000012087348 */ /* 0x020fea0003c00000 */
[----:B------:R-:W-:Y:S01]  /*b960*/  VOTE.ANY P0, P0 ;  /* 0x0000000000ff7806 */ /* 0x000fe20000000100 */
[----:B-----5:R-:W-:-:S12]  /*b970*/  ENDCOLLECTIVE ;  /* 0x000000000000791b */ /* 0x020fd80003800000 */
.L_x_695:
[----:B------:R-:W-:Y:S05]  /*b980*/  BSYNC B0 ;  /* 0x0000000000007941 */ /* 0x000fea0003800000 */
.L_x_694:
[----:B------:R-:W-:Y:S05]  /*b990*/  BRA `(.L_x_696) ;  /* 0xffffffd000547947 */ /* 0x000fea000383ffff */
.L_x_597:
[----:B------:R-:W-:Y:S01]  /*b9a0*/  BSSY B0, `(.L_x_697) ;  /* 0x0000006000007945 */ /* 0x000fe20003800000 */
[----:B------:R-:W-:Y:S01]  /*b9b0*/  PLOP3.LUT P0, PT, P0, PT, PT, 0x8, 0x80 ;  /* 0x000000000080781c */ /* 0x000fe2000070e170 */
[----:B------:R-:W-:-:S12]  /*b9c0*/  IMAD.MOV.U32 R18, RZ, RZ, -0x1 ;  /* 0xffffffffff127424 */ /* 0x000fd800078e00ff */
[----:B-----5:R-:W-:Y:S05]  /*b9d0*/  WARPSYNC.COLLECTIVE R18, `(.L_x_698) ;  /* 0x0000000012087348 */ /* 0x020fea0003c00000 */
[----:B------:R-:W-:Y:S01]  /*b9e0*/  VOTE.ANY P0, P0 ;  /* 0x0000000000ff7806 */ /* 0x000fe20000000100 */
[----:B-----5:R-:W-:-:S12]  /*b9f0*/  ENDCOLLECTIVE ;  /* 0x000000000000791b */ /* 0x020fd80003800000 */
.L_x_698:
[----:B------:R-:W-:Y:S05]  /*ba00*/  BSYNC B0 ;  /* 0x0000000000007941 */ /* 0x000fea0003800000 */
.L_x_697:
[----:B------:R-:W-:Y:S05]  /*ba10*/  BRA `(.L_x_699) ;  /* 0xffffffd000a87947 */ /* 0x000fea000383ffff */
.L_x_599:
[----:B------:R-:W-:Y:S01]  /*ba20*/  BSSY B0, `(.L_x_700) ;  /* 0x0000006000007945 */ /* 0x000fe20003800000 */
[----:B------:R-:W-:Y:S01]  /*ba30*/  PLOP3.LUT P0, PT, P0, PT, PT, 0x8, 0x80 ;  /* 0x000000000080781c */ /* 0x000fe2000070e170 */
[----:B------:R-:W-:-:S12]  /*ba40*/  IMAD.MOV.U32 R18, RZ, RZ, -0x1 ;  /* 0xffffffffff127424 */ /* 0x000fd800078e00ff */
[----:B-----5:R-:W-:Y:S05]  /*ba50*/  WARPSYNC.COLLECTIVE R18, `(.L_x_701) ;  /* 0x0000000012087348 */ /* 0x020fea0003c00000 */
[----:B------:R-:W-:Y:S01]  /*ba60*/  VOTE.ANY R18, PT, P0 ;  /* 0x0000000000127806 */ /* 0x000fe200000e0100 */
[----:B-----5:R-:W-:Y:S06]  /*ba70*/  ENDCOLLECTIVE ;  /* 0x000000000000791b */ /* 0x020fec0003800000 */
.L_x_701:
[----:B------:R-:W-:Y:S05]  /*ba80*/  BSYNC B0 ;  /* 0x0000000000007941 */ /* 0x000fea0003800000 */
.L_x_700:
        /* <DEDUP_REMOVED lines=10> */
.L_x_702:
        /* <DEDUP_REMOVED lines=10> */
.L_x_703:
        /* <DEDUP_REMOVED lines=8> */
.L_x_704:
        /* <DEDUP_REMOVED lines=8> */
.L_x_705:
        /* <DEDUP_REMOVED lines=8> */
.L_x_706:
[----:B------:R-:W-:Y:S05]  /*bd50*/  WARPSYNC.COLLECTIVE R18, `(.L_x_707) ;  /* 0x0000000012087348 */ /* 0x000fea0003c00000 */
[----:B------:R-:W-:Y:S01]  /*bd60*/  VOTE.ALL P0, P0 ;  /* 0x0000000000ff7806 */ /* 0x000fe20000000000 */
[----:B------:R-:W-:-:S12]  /*bd70*/  ENDCOLLECTIVE ;  /* 0x000000000000791b */ /* 0x000fd80003800000 */
.L_x_707:
[----:B------:R-:W-:-:S04]  /*bd80*/  SEL R19, R19, RZ, !P1 ;  /* 0x000000ff13137207 */ /* 0x000fc80004800000 */
[----:B------:R-:W-:Y:S01]  /*bd90*/  IADD3 R21, PT, PT, R54, R19, R21 ;  /* 0x0000001336157210 */ /* 0x000fe20007ffe015 */
[----:B------:R-:W-:Y:S06]  /*bda0*/  BRA `(.L_x_708) ;  /* 0xffffffd000447947 */ /* 0x000fec000383ffff */
.L_x_709:
        /* <DEDUP_REMOVED lines=13> */
.L_x_717:


//--------------------- .text._ZN3cub18CUB_300001_SM_10006detail11EmptyKernelIvEEvv --------------------------
	.section	.text._ZN3cub18CUB_300001_SM_10006detail11EmptyKernelIvEEvv,"ax",@progbits
	.align	128
        .global         _ZN3cub18CUB_300001_SM_10006detail11EmptyKernelIvEEvv
        .type           _ZN3cub18CUB_300001_SM_10006detail11EmptyKernelIvEEvv,@function
        .size           _ZN3cub18CUB_300001_SM_10006detail11EmptyKernelIvEEvv,(.L_x_718 - _ZN3cub18CUB_300001_SM_10006detail11EmptyKernelIvEEvv)
        .other          _ZN3cub18CUB_300001_SM_10006detail11EmptyKernelIvEEvv,@"STO_CUDA_ENTRY STV_DEFAULT"
_ZN3cub18CUB_300001_SM_10006detail11EmptyKernelIvEEvv:
.text._ZN3cub18CUB_300001_SM_10006detail11EmptyKernelIvEEvv:
[----:B------:R-:W-:Y:S01]  /*0000*/  LDC R1, c[0x0][0x37c] ;  /* 0x0000df00ff017b82 */ /* 0x000fe20000000800 */
[----:B------:R-:W-:Y:S05]  /*0010*/  EXIT ;  /* 0x000000000000794d */ /* 0x000fea0003800000 */
.L_x_710:
        /* <DEDUP_REMOVED lines=14> */
.L_x_718:


//--------------------- .text._Z21generate_flags_kerneliPKfPcf --------------------------
	.section	.text._Z21generate_flags_kerneliPKfPcf,"ax",@progbits
	.align	128
        .global         _Z21generate_flags_kerneliPKfPcf
        .type           _Z21generate_flags_kerneliPKfPcf,@function
        .size           _Z21generate_flags_kerneliPKfPcf,(.L_x_719 - _Z21generate_flags_kerneliPKfPcf)
        .other          _Z21generate_flags_kerneliPKfPcf,@"STO_CUDA_ENTRY STV_DEFAULT"
_Z21generate_flags_kerneliPKfPcf:
.text._Z21generate_flags_kerneliPKfPcf:
[----:B------:R-:W-:Y:S01]  /*0000*/  LDC R1, c[0x0][0x37c] ;  /* 0x0000df00ff017b82 */ /* 0x000fe20000000800 */
[----:B------:R-:W0:Y:S07]  /*0010*/  S2R R0, SR_TID.X ;  /* 0x0000000000007919 */ /* 0x000e2e0000002100 */
[----:B------:R-:W0:Y:S01]  /*0020*/  S2UR UR4, SR_CTAID.X ;  /* 0x00000000000479c3 */ /* 0x000e220000002500 */
[----:B------:R-:W1:Y:S07]  /*0030*/  LDCU UR5, c[0x0][0x380] ;  /* 0x00007000ff0577ac */ /* 0x000e6e0008000800 */
[----:B------:R-:W0:Y:S02]  /*0040*/  LDC R5, c[0x0][0x360] ;  /* 0x0000d800ff057b82 */ /* 0x000e240000000800 */
[----:B0-----:R-:W-:-:S05]  /*0050*/  IMAD R5, R5, UR4, R0 ;  /* 0x0000000405057c24 */ /* 0x001fca000f8e0200 */
[----:B-1----:R-:W-:-:S13]  /*0060*/  ISETP.GE.AND P0, PT, R5, UR5, PT ;  /* 0x0000000505007c0c */ /* 0x002fda000bf06270 */
[----:B------:R-:W-:Y:S05]  /*0070*/  @P0 EXIT ;  /* 0x000000000000094d */ /* 0x000fea0003800000 */
[----:B------:R-:W0:Y:S01]  /*0080*/  LDC.64 R2, c[0x0][0x388] ;  /* 0x0000e200ff027b82 */ /* 0x000e220000000a00 */
[----:B------:R-:W1:Y:S01]  /*0090*/  LDCU.64 UR4, c[0x0][0x358] ;  /* 0x00006b00ff0477ac */ /* 0x000e620008000a00 */
[----:B------:R-:W2:Y:S01]  /*00a0*/  LDCU.64 UR8, c[0x0][0x390] ;  /* 0x00007200ff0877ac */ /* 0x000ea20008000a00 */
[----:B------:R-:W3:Y:S01]  /*00b0*/  LDCU UR6, c[0x0][0x398] ;  /* 0x00007300ff0677ac */ /* 0x000ee20008000800 */
[----:B0-----:R-:W-:-:S06]  /*00c0*/  IMAD.WIDE R2, R5, 0x4, R2 ;  /* 0x0000000405027825 */ /* 0x001fcc00078e0202 */
[----:B-1----:R-:W3:Y:S01]  /*00d0*/  LDG.E R2, desc[UR4][R2.64] ;  /* 0x0000000402027981 */ /* 0x002ee2000c1e1900 */
[----:B--2---:R-:W-:-:S04]  /*00e0*/  IADD3 R4, P1, PT, R5, UR8, RZ ;  /* 0x0000000805047c10 */ /* 0x004fc8000ff3e0ff */
[----:B------:R-:W-:Y:S02]  /*00f0*/  LEA.HI.X.SX32 R5, R5, UR9, 0x1, P1 ;  /* 0x0000000905057c11 */ /* 0x000fe400088f0eff */
[----:B---3--:R-:W-:-:S04]  /*0100*/  FSETP.GT.AND P0, PT, |R2|, UR6, PT ;  /* 0x0000000602007c0b */ /* 0x008fc8000bf04200 */
[----:B------:R-:W-:-:S05]  /*0110*/  SEL R7, RZ, 0x1, !P0 ;  /* 0x00000001ff077807 */ /* 0x000fca0004000000 */
[----:B------:R-:W-:Y:S01]  /*0120*/  STG.E.U8 desc[UR4][R4.64], R7 ;  /* 0x0000000704007986 */ /* 0x000fe2000c101104 */
[----:B------:R-:W-:Y:S05]  /*0130*/  EXIT ;  /* 0x000000000000794d */ /* 0x000fea0003800000 */
.L_x_711:
        /* <DEDUP_REMOVED lines=12> */
.L_x_719:


//--------------------- .nv.shared._ZN3cub18CUB_300001_SM_10006detail6reduce27DeviceSegmentedReduceKernelINS2_10policy_hubIiiN4cuda3std3__44plusIvEEE10Policy1000EPcPiSD_SD_iS9_iiEEvT0_T1_T2_T3_T5_T6_ --------------------------
	.section	.nv.shared._ZN3cub18CUB_300001_SM_10006detail6reduce27DeviceSegmentedReduceKernelINS2_10policy_hubIiiN4cuda3std3__44plusIvEEE10Policy1000EPcPiSD_SD_iS9_iiEEvT0_T1_T2_T3_T5_T6_,"aw",@nobits
	.sectionflags	@""
	.align	4
.nv.shared._ZN3cub18CUB_300001_SM_10006detail6reduce27DeviceSegmentedReduceKernelINS2_10policy_hubIiiN4cuda3std3__44plusIvEEE10Policy1000EPcPiSD_SD_iS9_iiEEvT0_T1_T2_T3_T5_T6_:
	.zero		1068


//--------------------- .nv.shared.reserved.0     --------------------------
	.section	.nv.shared.reserved.0,"aw",@nobits
	.weak		__nv_reservedSMEM_offset_0_alias
	.size		__nv_reservedSMEM_offset_0_alias, 0, 64
	.other		__nv_reservedSMEM_offset_0_alias,@"STO_CUDA_RESERVED_SHARED STV_DEFAULT"
__nv_reservedSMEM_offset_0_alias:
	.zero		0
	.zero		64


//--------------------- .nv.global                --------------------------
	.section	.nv.global,"aw",@nobits
.nv.global:
	.type		_ZN34_INTERNAL_64a382fb_4_k_cu_0c1d8cb86thrust24THRUST_300001_SM_1000_NS12placeholders2_5E,@object
	.size		_ZN34_INTERNAL_64a382fb_4_k_cu_0c1d8cb86thrust24THRUST_300001_SM_1000_NS12placeholders2_5E,(_ZN34_INTERNAL_64a382fb_4_k_cu_0c1d8cb84cuda3std3__45__cpo6cbeginE - _ZN34_INTERNAL_64a382fb_4_k_cu_0c1d8cb86thrust24THRUST_300001_SM_1000_NS12placeholders2_5E)
_ZN34_INTERNAL_64a382fb_4_k_cu_0c1d8cb86thrust24THRUST_300001_SM_1000_NS12placeholders2_5E:
	.zero		1
	.type		_ZN34_INTERNAL_64a382fb_4_k_cu_0c1d8cb84cuda3std3__45__cpo6cbeginE,@object
	.size		_ZN34_INTERNAL_64a382fb_4_k_cu_0c1d8cb84cuda3std3__45__cpo6cbeginE,(_ZN34_INTERNAL_64a382fb_4_k_cu_0c1d8cb84cuda3std6ranges3__45__cpo6cbeginE - _ZN34_INTERNAL_64a382fb_4_k_cu_0c1d8cb84cuda3std3__45__cpo6cbeginE)
_ZN34_INTERNAL_64a382fb_4_k_cu_0c1d8cb84cuda3std3__45__cpo6cbeginE:
	.zero		1
	.type		_ZN34_INTERNAL_64a382fb_4_k_cu_0c1d8cb84cuda3std6ranges3__45__cpo6cbeginE,@object
	.size		_ZN34_INTERNAL_64a382fb_4_k_cu_0c1d8cb84cuda3std6ranges3__45__cpo6cbeginE,(_ZN34_INTERNAL_64a382fb_4_k_cu_0c1d8cb84cuda3std3__48in_placeE - _ZN34_INTERNAL_64a382fb_4_k_cu_0c1d8cb84cuda3std6ranges3__45__cpo6cbeginE)
_ZN34_INTERNAL_64a382fb_4_k_cu_0c1d8cb84cuda3std6ranges3__45__cpo6cbeginE:
	.zero		1
	.type		_ZN34_INTERNAL_64a382fb_4_k_cu_0c1d8cb84cuda3std3__48in_placeE,@object
	.size		_ZN34_INTERNAL_64a382fb_4_k_cu_0c1d8cb84cuda3std3__48in_placeE,(_ZN34_INTERNAL_64a382fb_4_k_cu_0c1d8cb84cuda3std6ranges3__45__cpo4sizeE - _ZN34_INTERNAL_64a382fb_4_k_cu_0c1d8cb84cuda3std3__48in_placeE)
_ZN34_INTERNAL_64a382fb_4_k_cu_0c1d8cb84cuda3std3__48in_placeE:
	.zero		1
	.type		_ZN34_INTERNAL_64a382fb_4_k_cu_0c1d8cb84cuda3std6ranges3__45__cpo4sizeE,@object
	.size		_ZN34_INTERNAL_64a382fb_4_k_cu_0c1d8cb84cuda3std6ranges3__45__cpo4sizeE,(_ZN34_INTERNAL_64a382fb_4_k_cu_0c1d8cb86thrust24THRUST_300001_SM_1000_NS12placeholders2_9E - _ZN34_INTERNAL_64a382fb_4_k_cu_0c1d8cb84cuda3std6ranges3__45__cpo4sizeE)
_ZN34_INTERNAL_64a382fb_4_k_cu_0c1d8cb84cuda3std6ranges3__45__cpo4sizeE:
	.zero		1
	.type		_ZN34_INTERNAL_64a382fb_4_k_cu_0c1d8cb86thrust24THRUST_300001_SM_1000_NS12placeholders2_9E,@object
	.size		_ZN34_INTERNAL_64a382fb_4_k_cu_0c1d8cb86thrust24THRUST_300001_SM_1000_NS12placeholders2_9E,(_ZN34_INTERNAL_64a382fb_4_k_cu_0c1d8cb84cuda3std3__45__cpo7crbeginE - _ZN34_INTERNAL_64a382fb_4_k_cu_0c1d8cb86thrust24THRUST_300001_SM_1000_NS12placeholders2_9E)
_ZN34_INTERNAL_64a382fb_4_k_cu_0c1d8cb86thrust24THRUST_300001_SM_1000_NS12placeholders2_9E:
	.zero		1
	.type		_ZN34_INTERNAL_64a382fb_4_k_cu_0c1d8cb84cuda3std3__45__cpo7crbeginE,@object
	.size		_ZN34_INTERNAL_64a382fb_4_k_cu_0c1d8cb84cuda3std3__45__cpo7crbeginE,(_ZN34_INTERNAL_64a382fb_4_k_cu_0c1d8cb84cuda3std6ranges3__45__cpo4nextE - _ZN34_INTERNAL_64a382fb_4_k_cu_0c1d8cb84cuda3std3__45__cpo7crbeginE)
_ZN34_INTERNAL_64a382fb_4_k_cu_0c1d8cb84cuda3std3__45__cpo7crbeginE:
	.zero		1
	.type		_ZN34_INTERNAL_64a382fb_4_k_cu_0c1d8cb84cuda3std6ranges3__45__cpo4nextE,@object
	.size		_ZN34_INTERNAL_64a382fb_4_k_cu_0c1d8cb84cuda3std6ranges3__45__cpo4nextE,(_ZN34_INTERNAL_64a382fb_4_k_cu_0c1d8cb84cuda3std6ranges3__45__cpo4swapE - _ZN34_INTERNAL_64a382fb_4_k_cu_0c1d8cb84cuda3std6ranges3__45__cpo4nextE)
_ZN34_INTERNAL_64a382fb_4_k_cu_0c1d8cb84cuda3std6ranges3__45__cpo4nextE:
	.zero		1
	.type		_ZN34_INTERNAL_64a382fb_4_k_cu_0c1d8cb84cuda3std6ranges3__45__cpo4swapE,@object
	.size		_ZN34_INTERNAL_64a382fb_4_k_cu_0c1d8cb84cuda3std6ranges3__45__cpo4swapE,(_ZN34_INTERNAL_64a382fb_4_k_cu_0c1d8cb86thrust24THRUST_300001_SM_1000_NS12placeholders2_1E - _ZN34_INTERNAL_64a382fb_4_k_cu_0c1d8cb84cuda3std6ranges3__45__cpo4swapE)
_ZN34_INTERNAL_64a382fb_4_k_cu_0c1d8cb84cuda3std6ranges3__45__cpo4swapE:
	.zero		1
	.type		_ZN34_INTERNAL_64a382fb_4_k_cu_0c1d8cb86thrust24THRUST_300001_SM_1000_NS12placeholders2_1E,@object
	.size		_ZN34_INTERNAL_64a382fb_4_k_cu_0c1d8cb86thrust24THRUST_300001_SM_1000_NS12placeholders2_1E,(_ZN34_INTERNAL_64a382fb_4_k_cu_0c1d8cb86thrust24THRUST_300001_SM_1000_NS12placeholders2_3E - _ZN34_INTERNAL_64a382fb_4_k_cu_0c1d8cb86thrust24THRUST_300001_SM_1000_NS12placeholders2_1E)
_ZN34_INTERNAL_64a382fb_4_k_cu_0c1d8cb86thrust24THRUST_300001_SM_1000_NS12placeholders2_1E:
	.zero		1
	.type		_ZN34_INTERNAL_64a382fb_4_k_cu_0c1d8cb86thrust24THRUST_300001_SM_1000_NS12placeholders2_3E,@object
	.size		_ZN34_INTERNAL_64a382fb_4_k_cu_0c1d8cb86thrust24THRUST_300001_SM_1000_NS12placeholders2_3E,(_ZN34_INTERNAL_64a382fb_4_k_cu_0c1d8cb84cuda3std3__45__cpo5beginE - _ZN34_INTERNAL_64a382fb_4_k_cu_0c1d8cb86thrust24THRUST_300001_SM_1000_NS12placeholders2_3E)
_ZN34_INTERNAL_64a382fb_4_k_cu_0c1d8cb86thrust24THRUST_300001_SM_1000_NS12placeholders2_3E:
	.zero		1
	.type		_ZN34_INTERNAL_64a382fb_4_k_cu_0c1d8cb84cuda3std3__45__cpo5beginE,@object
	.size		_ZN34_INTERNAL_64a382fb_4_k_cu_0c1d8cb84cuda3std3__45__cpo5beginE,(_ZN34_INTERNAL_64a382fb_4_k_cu_0c1d8cb84cuda3std6ranges3__45__cpo5beginE - _ZN34_INTERNAL_64a382fb_4_k_cu_0c1d8cb84cuda3std3__45__cpo5beginE)
_ZN34_INTERNAL_64a382fb_4_k_cu_0c1d8cb84cuda3std3__45__cpo5beginE:
	.zero		1
	.type		_ZN34_INTERNAL_64a382fb_4_k_cu_0c1d8cb84cuda3std6ranges3__45__cpo5beginE,@object
	.size		_ZN34_INTERNAL_64a382fb_4_k_cu_0c1d8cb84cuda3std6ranges3__45__cpo5beginE,(_ZN34_INTERNAL_64a382fb_4_k_cu_0c1d8cb84cuda3std3__436_GLOBAL__N__64a382fb_4_k_cu_0c1d8cb86ignoreE - _ZN34_INTERNAL_64a382fb_4_k_cu_0c1d8cb84cuda3std6ranges3__45__cpo5beginE)
_ZN34_INTERNAL_64a382fb_4_k_cu_0c1d8cb84cuda3std6ranges3__45__cpo5beginE:
	.zero		1
	.type		_ZN34_INTERNAL_64a382fb_4_k_cu_0c1d8cb84cuda3std3__436_GLOBAL__N__64a382fb_4_k_cu_0c1d8cb86ignoreE,@object
	.size		_ZN34_INTERNAL_64a382fb_4_k_cu_0c1d8cb84cuda3std3__436_GLOBAL__N__64a382fb_4_k_cu_0c1d8cb86ignoreE,(_ZN34_INTERNAL_64a382fb_4_k_cu_0c1d8cb84cuda3std6ranges3__45__cpo4dataE - _ZN34_INTERNAL_64a382fb_4_k_cu_0c1d8cb84cuda3std3__436_GLOBAL__N__64a382fb_4_k_cu_0c1d8cb86ignoreE)
_ZN34_INTERNAL_64a382fb_4_k_cu_0c1d8cb84cuda3std3__436_GLOBAL__N__64a382fb_4_k_cu_0c1d8cb86ignoreE:
	.zero		1
	.type		_ZN34_INTERNAL_64a382fb_4_k_cu_0c1d8cb84cuda3std6ranges3__45__cpo4dataE,@object
	.size		_ZN34_INTERNAL_64a382fb_4_k_cu_0c1d8cb84cuda3std6ranges3__45__cpo4dataE,(_ZN34_INTERNAL_64a382fb_4_k_cu_0c1d8cb86thrust24THRUST_300001_SM_1000_NS12placeholders2_7E - _ZN34_INTERNAL_64a382fb_4_k_cu_0c1d8cb84cuda3std6ranges3__45__cpo4dataE)
_ZN34_INTERNAL_64a382fb_4_k_cu_0c1d8cb84cuda3std6ranges3__45__cpo4dataE:
	.zero		1
	.type		_ZN34_INTERNAL_64a382fb_4_k_cu_0c1d8cb86thrust24THRUST_300001_SM_1000_NS12placeholders2_7E,@object
	.size		_ZN34_INTERNAL_64a382fb_4_k_cu_0c1d8cb86thrust24THRUST_300001_SM_1000_NS12placeholders2_7E,(_ZN34_INTERNAL_64a382fb_4_k_cu_0c1d8cb84cuda3std3__45__cpo6rbeginE - _ZN34_INTERNAL_64a382fb_4_k_cu_0c1d8cb86thrust24THRUST_300001_SM_1000_NS12placeholders2_7E)
_ZN34_INTERNAL_64a382fb_4_k_cu_0c1d8cb86thrust24THRUST_300001_SM_1000_NS12placeholders2_7E:
	.zero		1
	.type		_ZN34_INTERNAL_64a382fb_4_k_cu_0c1d8cb84cuda3std3__45__cpo6rbeginE,@object
	.size		_ZN34_INTERNAL_64a382fb_4_k_cu_0c1d8cb84cuda3std3__45__cpo6rbeginE,(_ZN34_INTERNAL_64a382fb_4_k_cu_0c1d8cb84cuda3std6ranges3__45__cpo7advanceE - _ZN34_INTERNAL_64a382fb_4_k_cu_0c1d8cb84cuda3std3__45__cpo6rbeginE)
_ZN34_INTERNAL_64a382fb_4_k_cu_0c1d8cb84cuda3std3__45__cpo6rbeginE:
	.zero		1
	.type		_ZN34_INTERNAL_64a382fb_4_k_cu_0c1d8cb84cuda3std6ranges3__45__cpo7advanceE,@object
	.size		_ZN34_INTERNAL_64a382fb_4_k_cu_0c1d8cb84cuda3std6ranges3__45__cpo7advanceE,(_ZN34_INTERNAL_64a382fb_4_k_cu_0c1d8cb84cuda3std3__47nulloptE - _ZN34_INTERNAL_64a382fb_4_k_cu_0c1d8cb84cuda3std6ranges3__45__cpo7advanceE)
_ZN34_INTERNAL_64a382fb_4_k_cu_0c1d8cb84cuda3std6ranges3__45__cpo7advanceE:
	.zero		1
	.type		_ZN34_INTERNAL_64a382fb_4_k_cu_0c1d8cb84cuda3std3__47nulloptE,@object
	.size		_ZN34_INTERNAL_64a382fb_4_k_cu_0c1d8cb84cuda3std3__47nulloptE,(_ZN34_INTERNAL_64a382fb_4_k_cu_0c1d8cb84cuda3std6ranges3__45__cpo8distanceE - _ZN34_INTERNAL_64a382fb_4_k_cu_0c1d8cb84cuda3std3__47nulloptE)
_ZN34_INTERNAL_64a382fb_4_k_cu_0c1d8cb84cuda3std3__47nulloptE:
	.zero		1
	.type		_ZN34_INTERNAL_64a382fb_4_k_cu_0c1d8cb84cuda3std6ranges3__45__cpo8distanceE,@object
	.size		_ZN34_INTERNAL_64a382fb_4_k_cu_0c1d8cb84cuda3std6ranges3__45__cpo8distanceE,(_ZN34_INTERNAL_64a382fb_4_k_cu_0c1d8cb86thrust24THRUST_300001_SM_1000_NS12placeholders2_6E - _ZN34_INTERNAL_64a382fb_4_k_cu_0c1d8cb84cuda3std6ranges3__45__cpo8distanceE)
_ZN34_INTERNAL_64a382fb_4_k_cu_0c1d8cb84cuda3std6ranges3__45__cpo8distanceE:
	.zero		1
	.type		_ZN34_INTERNAL_64a382fb_4_k_cu_0c1d8cb86thrust24THRUST_300001_SM_1000_NS12placeholders2_6E,@object
	.size		_ZN34_INTERNAL_64a382fb_4_k_cu_0c1d8cb86thrust24THRUST_300001_SM_1000_NS12placeholders2_6E,(_ZN34_INTERNAL_64a382fb_4_k_cu_0c1d8cb84cuda3std3__45__cpo4cendE - _ZN34_INTERNAL_64a382fb_4_k_cu_0c1d8cb86thrust24THRUST_300001_SM_1000_NS12placeholders2_6E)
_ZN34_INTERNAL_64a382fb_4_k_cu_0c1d8cb86thrust24THRUST_300001_SM_1000_NS12placeholders2_6E:
	.zero		1
	.type		_ZN34_INTERNAL_64a382fb_4_k_cu_0c1d8cb84cuda3std3__45__cpo4cendE,@object
	.size		_ZN34_INTERNAL_64a382fb_4_k_cu_0c1d8cb84cuda3std3__45__cpo4cendE,(_ZN34_INTERNAL_64a382fb_4_k_cu_0c1d8cb84cuda3std6ranges3__45__cpo4cendE - _ZN34_INTERNAL_64a382fb_4_k_cu_0c1d8cb84cuda3std3__45__cpo4cendE)
_ZN34_INTERNAL_64a382fb_4_k_cu_0c1d8cb84cuda3std3__45__cpo4cendE:
	.zero		1
	.type		_ZN34_INTERNAL_64a382fb_4_k_cu_0c1d8cb84cuda3std6ranges3__45__cpo4cendE,@object
	.size		_ZN34_INTERNAL_64a382fb_4_k_cu_0c1d8cb84cuda3std6ranges3__45__cpo4cendE,(_ZN34_INTERNAL_64a382fb_4_k_cu_0c1d8cb84cuda3std3__420unreachable_sentinelE - _ZN34_INTERNAL_64a382fb_4_k_cu_0c1d8cb84cuda3std6ranges3__45__cpo4cendE)
_ZN34_INTERNAL_64a382fb_4_k_cu_0c1d8cb84cuda3std6ranges3__45__cpo4cendE:
	.zero		1
	.type		_ZN34_INTERNAL_64a382fb_4_k_cu_0c1d8cb84cuda3std3__420unreachable_sentinelE,@object
	.size		_ZN34_INTERNAL_64a382fb_4_k_cu_0c1d8cb84cuda3std3__420unreachable_sentinelE,(_ZN34_INTERNAL_64a382fb_4_k_cu_0c1d8cb84cuda3std6ranges3__45__cpo5ssizeE - _ZN34_INTERNAL_64a382fb_4_k_cu_0c1d8cb84cuda3std3__420unreachable_sentinelE)
_ZN34_INTERNAL_64a382fb_4_k_cu_0c1d8cb84cuda3std3__420unreachable_sentinelE:
	.zero		1
	.type		_ZN34_INTERNAL_64a382fb_4_k_cu_0c1d8cb84cuda3std6ranges3__45__cpo5ssizeE,@object
	.size		_ZN34_INTERNAL_64a382fb_4_k_cu_0c1d8cb84cuda3std6ranges3__45__cpo5ssizeE,(_ZN34_INTERNAL_64a382fb_4_k_cu_0c1d8cb86thrust24THRUST_300001_SM_1000_NS12placeholders3_10E - _ZN34_INTERNAL_64a382fb_4_k_cu_0c1d8cb84cuda3std6ranges3__45__cpo5ssizeE)
_ZN34_INTERNAL_64a382fb_4_k_cu_0c1d8cb84cuda3std6ranges3__45__cpo5ssizeE:
	.zero		1
	.type		_ZN34_INTERNAL_64a382fb_4_k_cu_0c1d8cb86thrust24THRUST_300001_SM_1000_NS12placeholders3_10E,@object
	.size		_ZN34_INTERNAL_64a382fb_4_k_cu_0c1d8cb86thrust24THRUST_300001_SM_1000_NS12placeholders3_10E,(_ZN34_INTERNAL_64a382fb_4_k_cu_0c1d8cb84cuda3std3__45__cpo5crendE - _ZN34_INTERNAL_64a382fb_4_k_cu_0c1d8cb86thrust24THRUST_300001_SM_1000_NS12placeholders3_10E)
_ZN34_INTERNAL_64a382fb_4_k_cu_0c1d8cb86thrust24THRUST_300001_SM_1000_NS12placeholders3_10E:
	.zero		1
	.type		_ZN34_INTERNAL_64a382fb_4_k_cu_0c1d8cb84cuda3std3__45__cpo5crendE,@object
	.size		_ZN34_INTERNAL_64a382fb_4_k_cu_0c1d8cb84cuda3std3__45__cpo5crendE,(_ZN34_INTERNAL_64a382fb_4_k_cu_0c1d8cb84cuda3std6ranges3__45__cpo4prevE - _ZN34_INTERNAL_64a382fb_4_k_cu_0c1d8cb84cuda3std3__45__cpo5crendE)
_ZN34_INTERNAL_64a382fb_4_k_cu_0c1d8cb84cuda3std3__45__cpo5crendE:
	.zero		1
	.type		_ZN34_INTERNAL_64a382fb_4_k_cu_0c1d8cb84cuda3std6ranges3__45__cpo4prevE,@object
	.size		_ZN34_INTERNAL_64a382fb_4_k_cu_0c1d8cb84cuda3std6ranges3__45__cpo4prevE,(_ZN34_INTERNAL_64a382fb_4_k_cu_0c1d8cb84cuda3std6ranges3__45__cpo9iter_moveE - _ZN34_INTERNAL_64a382fb_4_k_cu_0c1d8cb84cuda3std6ranges3__45__cpo4prevE)
_ZN34_INTERNAL_64a382fb_4_k_cu_0c1d8cb84cuda3std6ranges3__45__cpo4prevE:
	.zero		1
	.type		_ZN34_INTERNAL_64a382fb_4_k_cu_0c1d8cb84cuda3std6ranges3__45__cpo9iter_moveE,@object
	.size		_ZN34_INTERNAL_64a382fb_4_k_cu_0c1d8cb84cuda3std6ranges3__45__cpo9iter_moveE,(_ZN34_INTERNAL_64a382fb_4_k_cu_0c1d8cb86thrust24THRUST_300001_SM_1000_NS12placeholders2_2E - _ZN34_INTERNAL_64a382fb_4_k_cu_0c1d8cb84cuda3std6ranges3__45__cpo9iter_moveE)
_ZN34_INTERNAL_64a382fb_4_k_cu_0c1d8cb84cuda3std6ranges3__45__cpo9iter_moveE:
	.zero		1
	.type		_ZN34_INTERNAL_64a382fb_4_k_cu_0c1d8cb86thrust24THRUST_300001_SM_1000_NS12placeholders2_2E,@object
	.size		_ZN34_INTERNAL_64a382fb_4_k_cu_0c1d8cb86thrust24THRUST_300001_SM_1000_NS12placeholders2_2E,(_ZN34_INTERNAL_64a382fb_4_k_cu_0c1d8cb86thrust24THRUST_300001_SM_1000_NS12placeholders2_4E - _ZN34_INTERNAL_64a382fb_4_k_cu_0c1d8cb86thrust24THRUST_300001_SM_1000_NS12placeholders2_2E)
_ZN34_INTERNAL_64a382fb_4_k_cu_0c1d8cb86thrust24THRUST_300001_SM_1000_NS12placeholders2_2E:
	.zero		1
	.type		_ZN34_INTERNAL_64a382fb_4_k_cu_0c1d8cb86thrust24THRUST_300001_SM_1000_NS12placeholders2_4E,@object
	.size		_ZN34_INTERNAL_64a382fb_4_k_cu_0c1d8cb86thrust24THRUST_300001_SM_1000_NS12placeholders2_4E,(_ZN34_INTERNAL_64a382fb_4_k_cu_0c1d8cb84cuda3std3__45__cpo3endE - _ZN34_INTERNAL_64a382fb_4_k_cu_0c1d8cb86thrust24THRUST_300001_SM_1000_NS12placeholders2_4E)
_ZN34_INTERNAL_64a382fb_4_k_cu_0c1d8cb86thrust24THRUST_300001_SM_1000_NS12placeholders2_4E:
	.zero		1
	.type		_ZN34_INTERNAL_64a382fb_4_k_cu_0c1d8cb84cuda3std3__45__cpo3endE,@object
	.size		_ZN34_INTERNAL_64a382fb_4_k_cu_0c1d8cb84cuda3std3__45__cpo3endE,(_ZN34_INTERNAL_64a382fb_4_k_cu_0c1d8cb84cuda3std6ranges3__45__cpo3endE - _ZN34_INTERNAL_64a382fb_4_k_cu_0c1d8cb84cuda3std3__45__cpo3endE)
_ZN34_INTERNAL_64a382fb_4_k_cu_0c1d8cb84cuda3std3__45__cpo3endE:
	.zero		1
	.type		_ZN34_INTERNAL_64a382fb_4_k_cu_0c1d8cb84cuda3std6ranges3__45__cpo3endE,@object
	.size		_ZN34_INTERNAL_64a382fb_4_k_cu_0c1d8cb84cuda3std6ranges3__45__cpo3endE,(_ZN34_INTERNAL_64a382fb_4_k_cu_0c1d8cb84cuda3std3__419piecewise_constructE - _ZN34_INTERNAL_64a382fb_4_k_cu_0c1d8cb84cuda3std6ranges3__45__cpo3endE)
_ZN34_INTERNAL_64a382fb_4_k_cu_0c1d8cb84cuda3std6ranges3__45__cpo3endE:
	.zero		1
	.type		_ZN34_INTERNAL_64a382fb_4_k_cu_0c1d8cb84cuda3std3__419piecewise_constructE,@object
	.size		_ZN34_INTERNAL_64a382fb_4_k_cu_0c1d8cb84cuda3std3__419piecewise_constructE,(_ZN34_INTERNAL_64a382fb_4_k_cu_0c1d8cb84cuda3std6ranges3__45__cpo5cdataE - _ZN34_INTERNAL_64a382fb_4_k_cu_0c1d8cb84cuda3std3__419piecewise_constructE)
_ZN34_INTERNAL_64a382fb_4_k_cu_0c1d8cb84cuda3std3__419piecewise_constructE:
	.zero		1
	.type		_ZN34_INTERNAL_64a382fb_4_k_cu_0c1d8cb84cuda3std6ranges3__45__cpo5cdataE,@object
	.size		_ZN34_INTERNAL_64a382fb_4_k_cu_0c1d8cb84cuda3std6ranges3__45__cpo5cdataE,(_ZN34_INTERNAL_64a382fb_4_k_cu_0c1d8cb86thrust24THRUST_300001_SM_1000_NS12placeholders2_8E - _ZN34_INTERNAL_64a382fb_4_k_cu_0c1d8cb84cuda3std6ranges3__45__cpo5cdataE)
_ZN34_INTERNAL_64a382fb_4_k_cu_0c1d8cb84cuda3std6ranges3__45__cpo5cdataE:
	.zero		1
	.type		_ZN34_INTERNAL_64a382fb_4_k_cu_0c1d8cb86thrust24THRUST_300001_SM_1000_NS12placeholders2_8E,@object
	.size		_ZN34_INTERNAL_64a382fb_4_k_cu_0c1d8cb86thrust24THRUST_300001_SM_1000_NS12placeholders2_8E,(_ZN34_INTERNAL_64a382fb_4_k_cu_0c1d8cb84cuda3std3__45__cpo4rendE - _ZN34_INTERNAL_64a382fb_4_k_cu_0c1d8cb86thrust24THRUST_300001_SM_1000_NS12placeholders2_8E)
_ZN34_INTERNAL_64a382fb_4_k_cu_0c1d8cb86thrust24THRUST_300001_SM_1000_NS12placeholders2_8E:
	.zero		1
	.type		_ZN34_INTERNAL_64a382fb_4_k_cu_0c1d8cb84cuda3std3__45__cpo4rendE,@object
	.size		_ZN34_INTERNAL_64a382fb_4_k_cu_0c1d8cb84cuda3std3__45__cpo4rendE,(_ZN34_INTERNAL_64a382fb_4_k_cu_0c1d8cb84cuda3std6ranges3__45__cpo9iter_swapE - _ZN34_INTERNAL_64a382fb_4_k_cu_0c1d8cb84cuda3std3__45__cpo4rendE)
_ZN34_INTERNAL_64a382fb_4_k_cu_0c1d8cb84cuda3std3__45__cpo4rendE:
	.zero		1
	.type		_ZN34_INTERNAL_64a382fb_4_k_cu_0c1d8cb84cuda3std6ranges3__45__cpo9iter_swapE,@object
	.size		_ZN34_INTERNAL_64a382fb_4_k_cu_0c1d8cb84cuda3std6ranges3__45__cpo9iter_swapE,(_ZN34_INTERNAL_64a382fb_4_k_cu_0c1d8cb84cuda3std3__48unexpectE - _ZN34_INTERNAL_64a382fb_4_k_cu_0c1d8cb84cuda3std6ranges3__45__cpo9iter_swapE)
_ZN34_INTERNAL_64a382fb_4_k_cu_0c1d8cb84cuda3std6ranges3__45__cpo9iter_swapE:
	.zero		1
	.type		_ZN34_INTERNAL_64a382fb_4_k_cu_0c1d8cb84cuda3std3__48unexpectE,@object
	.size		_ZN34_INTERNAL_64a382fb_4_k_cu_0c1d8cb84cuda3std3__48unexpectE,(_ZN34_INTERNAL_64a382fb_4_k_cu_0c1d8cb86thrust24THRUST_300001_SM_1000_NS6system6detail10sequential3seqE - _ZN34_INTERNAL_64a382fb_4_k_cu_0c1d8cb84cuda3std3__48unexpectE)
_ZN34_INTERNAL_64a382fb_4_k_cu_0c1d8cb84cuda3std3__48unexpectE:
	.zero		1
	.type		_ZN34_INTERNAL_64a382fb_4_k_cu_0c1d8cb86thrust24THRUST_300001_SM_1000_NS6system6detail10sequential3seqE,@object
	.size		_ZN34_INTERNAL_64a382fb_4_k_cu_0c1d8cb86thrust24THRUST_300001_SM_1000_NS6system6detail10sequential3seqE,(.L_29 - _ZN34_INTERNAL_64a382fb_4_k_cu_0c1d8cb86thrust24THRUST_300001_SM_1000_NS6system6detail10sequential3seqE)
_ZN34_INTERNAL_64a382fb_4_k_cu_0c1d8cb86thrust24THRUST_300001_SM_1000_NS6system6detail10sequential3seqE:
	.zero		1
.L_29:


//--------------------- .nv.shared._ZN3cub18CUB_300001_SM_10006detail4scan16DeviceScanKernelINS2_10policy_hubIiiijN4cuda3std3__44plusIvEEE10Policy1000EPiSC_NS0_13ScanTileStateIiLb1EEES9_NS1_10InputValueIiSC_EEjiLb0EiEEvT0_T1_T2_iT3_T4_T5_ --------------------------
	.section	.nv.shared._ZN3cub18CUB_300001_SM_10006detail4scan16DeviceScanKernelINS2_10policy_hubIiiijN4cuda3std3__44plusIvEEE10Policy1000EPiSC_NS0_13ScanTileStateIiLb1EEES9_NS1_10InputValueIiSC_EEjiLb0EiEEvT0_T1_T2_iT3_T4_T5_,"aw",@nobits
	.sectionflags	@""
	.align	16
.nv.shared._ZN3cub18CUB_300001_SM_10006detail4scan16DeviceScanKernelINS2_10policy_hubIiiijN4cuda3std3__44plusIvEEE10Policy1000EPiSC_NS0_13ScanTileStateIiLb1EEES9_NS1_10InputValueIiSC_EEjiLb0EiEEvT0_T1_T2_iT3_T4_T5_:
	.zero		34832


//--------------------- .nv.shared._ZN3cub18CUB_300001_SM_10006detail6select23DeviceSelectSweepKernelINS2_10policy_hubIiciLb0ELNS0_10SelectImplE0EE10Policy1000EPiPcS8_S8_NS0_13ScanTileStateIiLb1EEENS0_8NullTypeESC_iNS2_19streaming_context_tIlLb1EEELS5_0EEEvT0_T1_T2_T3_T4_T5_T6_T7_iT8_NS1_7vsmem_tE --------------------------
	.section	.nv.shared._ZN3cub18CUB_300001_SM_10006detail6select23DeviceSelectSweepKernelINS2_10policy_hubIiciLb0ELNS0_10SelectImplE0EE10Policy1000EPiPcS8_S8_NS0_13ScanTileStateIiLb1EEENS0_8NullTypeESC_iNS2_19streaming_context_tIlLb1EEELS5_0EEEvT0_T1_T2_T3_T4_T5_T6_T7_iT8_NS1_7vsmem_tE,"aw",@nobits
	.sectionflags	@""
	.align	16
.nv.shared._ZN3cub18CUB_300001_SM_10006detail6select23DeviceSelectSweepKernelINS2_10policy_hubIiciLb0ELNS0_10SelectImplE0EE10Policy1000EPiPcS8_S8_NS0_13ScanTileStateIiLb1EEENS0_8NullTypeESC_iNS2_19streaming_context_tIlLb1EEELS5_0EEEvT0_T1_T2_T3_T4_T5_T6_T7_iT8_NS1_7vsmem_tE:
	.zero		29696


//--------------------- .nv.shared._ZN3cub18CUB_300001_SM_10006detail6select23DeviceSelectSweepKernelINS2_10policy_hubIfciLb0ELNS0_10SelectImplE0EE10Policy1000EPfPcS8_PiNS0_13ScanTileStateIiLb1EEENS0_8NullTypeESD_iNS2_19streaming_context_tIlLb1EEELS5_0EEEvT0_T1_T2_T3_T4_T5_T6_T7_iT8_NS1_7vsmem_tE --------------------------
	.section	.nv.shared._ZN3cub18CUB_300001_SM_10006detail6select23DeviceSelectSweepKernelINS2_10policy_hubIfciLb0ELNS0_10SelectImplE0EE10Policy1000EPfPcS8_PiNS0_13ScanTileStateIiLb1EEENS0_8NullTypeESD_iNS2_19streaming_context_tIlLb1EEELS5_0EEEvT0_T1_T2_T3_T4_T5_T6_T7_iT8_NS1_7vsmem_tE,"aw",@nobits
	.sectionflags	@""
	.align	16
.nv.shared._ZN3cub18CUB_300001_SM_10006detail6select23DeviceSelectSweepKernelINS2_10policy_hubIfciLb0ELNS0_10SelectImplE0EE10Policy1000EPfPcS8_PiNS0_13ScanTileStateIiLb1EEENS0_8NullTypeESD_iNS2_19streaming_context_tIlLb1EEELS5_0EEEvT0_T1_T2_T3_T4_T5_T6_T7_iT8_NS1_7vsmem_tE:
	.zero		29696


//--------------------- .nv.constant0._ZN3cub18CUB_300001_SM_10006detail6reduce27DeviceSegmentedReduceKernelINS2_10policy_hubIiiN4cuda3std3__44plusIvEEE10Policy1000EPcPiSD_SD_iS9_iiEEvT0_T1_T2_T3_T5_T6_ --------------------------
	.section	.nv.constant0._ZN3cub18CUB_300001_SM_10006detail6reduce27DeviceSegmentedReduceKernelINS2_10policy_hubIiiN4cuda3std3__44plusIvEEE10Policy1000EPcPiSD_SD_iS9_iiEEvT0_T1_T2_T3_T5_T6_,"a",@progbits
	.sectionflags	@""
	.align	4
.nv.constant0._ZN3cub18CUB_300001_SM_10006detail6reduce27DeviceSegmentedReduceKernelINS2_10policy_hubIiiN4cuda3std3__44plusIvEEE10Policy1000EPcPiSD_SD_iS9_iiEEvT0_T1_T2_T3_T5_T6_:
	.zero		936


//--------------------- .nv.constant0._ZN3cub18CUB_300001_SM_10006detail4scan23DeviceCompactInitKernelINS0_13ScanTileStateIiLb1EEEPiEEvT_iT0_ --------------------------
	.section	.nv.constant0._ZN3cub18CUB_300001_SM_10006detail4scan23DeviceCompactInitKernelINS0_13ScanTileStateIiLb1EEEPiEEvT_iT0_,"a",@progbits
	.sectionflags	@""
	.align	4
.nv.constant0._ZN3cub18CUB_300001_SM_10006detail4scan23DeviceCompactInitKernelINS0_13ScanTileStateIiLb1EEEPiEEvT_iT0_:
	.zero		920


//--------------------- .nv.constant0._ZN3cub18CUB_300001_SM_10006detail4scan16DeviceScanKernelINS2_10policy_hubIiiijN4cuda3std3__44plusIvEEE10Policy1000EPiSC_NS0_13ScanTileStateIiLb1EEES9_NS1_10InputValueIiSC_EEjiLb0EiEEvT0_T1_T2_iT3_T4_T5_ --------------------------
	.section	.nv.constant0._ZN3cub18CUB_300001_SM_10006detail4scan16DeviceScanKernelINS2_10policy_hubIiiijN4cuda3std3__44plusIvEEE10Policy1000EPiSC_NS0_13ScanTileStateIiLb1EEES9_NS1_10InputValueIiSC_EEjiLb0EiEEvT0_T1_T2_iT3_T4_T5_,"a",@progbits
	.sectionflags	@""
	.align	4
.nv.constant0._ZN3cub18CUB_300001_SM_10006detail4scan16DeviceScanKernelINS2_10policy_hubIiiijN4cuda3std3__44plusIvEEE10Policy1000EPiSC_NS0_13ScanTileStateIiLb1EEES9_NS1_10InputValueIiSC_EEjiLb0EiEEvT0_T1_T2_iT3_T4_T5_:
	.zero		948


//--------------------- .nv.constant0._ZN3cub18CUB_300001_SM_10006detail4scan20DeviceScanInitKernelINS0_13ScanTileStateIiLb1EEEEEvT_i --------------------------
	.section	.nv.constant0._ZN3cub18CUB_300001_SM_10006detail4scan20DeviceScanInitKernelINS0_13ScanTileStateIiLb1EEEEEvT_i,"a",@progbits
	.sectionflags	@""
	.align	4
.nv.constant0._ZN3cub18CUB_300001_SM_10006detail4scan20DeviceScanInitKernelINS0_13ScanTileStateIiLb1EEEEEvT_i:
	.zero		908


//--------------------- .nv.constant0._ZN3cub18CUB_300001_SM_10006detail6select23DeviceSelectSweepKernelINS2_10policy_hubIiciLb0ELNS0_10SelectImplE0EE10Policy1000EPiPcS8_S8_NS0_13ScanTileStateIiLb1EEENS0_8NullTypeESC_iNS2_19streaming_context_tIlLb1EEELS5_0EEEvT0_T1_T2_T3_T4_T5_T6_T7_iT8_NS1_7vsmem_tE --------------------------
	.section	.nv.constant0._ZN3cub18CUB_300001_SM_10006detail6select23DeviceSelectSweepKernelINS2_10policy_hubIiciLb0ELNS0_10SelectImplE0EE10Policy1000EPiPcS8_S8_NS0_13ScanTileStateIiLb1EEENS0_8NullTypeESC_iNS2_19streaming_context_tIlLb1EEELS5_0EEEvT0_T1_T2_T3_T4_T5_T6_T7_iT8_NS1_7vsmem_tE,"a",@progbits
	.sectionflags	@""
	.align	4
.nv.constant0._ZN3cub18CUB_300001_SM_10006detail6select23DeviceSelectSweepKernelINS2_10policy_hubIiciLb0ELNS0_10SelectImplE0EE10Policy1000EPiPcS8_S8_NS0_13ScanTileStateIiLb1EEENS0_8NullTypeESC_iNS2_19streaming_context_tIlLb1EEELS5_0EEEvT0_T1_T2_T3_T4_T5_T6_T7_iT8_NS1_7vsmem_tE:
	.zero		1000


//--------------------- .nv.constant0._ZN3cub18CUB_300001_SM_10006detail6select23DeviceSelectSweepKernelINS2_10policy_hubIfciLb0ELNS0_10SelectImplE0EE10Policy1000EPfPcS8_PiNS0_13ScanTileStateIiLb1EEENS0_8NullTypeESD_iNS2_19streaming_context_tIlLb1EEELS5_0EEEvT0_T1_T2_T3_T4_T5_T6_T7_iT8_NS1_7vsmem_tE --------------------------
	.section	.nv.constant0._ZN3cub18CUB_300001_SM_10006detail6select23DeviceSelectSweepKernelINS2_10policy_hubIfciLb0ELNS0_10SelectImplE0EE10Policy1000EPfPcS8_PiNS0_13ScanTileStateIiLb1EEENS0_8NullTypeESD_iNS2_19streaming_context_tIlLb1EEELS5_0EEEvT0_T1_T2_T3_T4_T5_T6_T7_iT8_NS1_7vsmem_tE,"a",@progbits
	.sectionflags	@""
	.align	4
.nv.constant0._ZN3cub18CUB_300001_SM_10006detail6select23DeviceSelectSweepKernelINS2_10policy_hubIfciLb0ELNS0_10SelectImplE0EE10Policy1000EPfPcS8_PiNS0_13ScanTileStateIiLb1EEENS0_8NullTypeESD_iNS2_19streaming_context_tIlLb1EEELS5_0EEEvT0_T1_T2_T3_T4_T5_T6_T7_iT8_NS1_7vsmem_tE:
	.zero		1000


//--------------------- .nv.constant0._ZN3cub18CUB_300001_SM_10006detail11EmptyKernelIvEEvv --------------------------
	.section	.nv.constant0._ZN3cub18CUB_300001_SM_10006detail11EmptyKernelIvEEvv,"a",@progbits
	.sectionflags	@""
	.align	4
.nv.constant0._ZN3cub18CUB_300001_SM_10006detail11EmptyKernelIvEEvv:
	.zero		896


//--------------------- .nv.constant0._Z21generate_flags_kerneliPKfPcf --------------------------
	.section	.nv.constant0._Z21generate_flags_kerneliPKfPcf,"a",@progbits
	.sectionflags	@""
	.align	4
.nv.constant0._Z21generate_flags_kerneliPKfPcf:
	.zero		924


//--------------------- SYMBOLS --------------------------

	.type		.nv.reservedSmem.offset0,@object
	.size		.nv.reservedSmem.offset0,0x4
	.type		.nv.reservedSmem.cap,@object
	.size		.nv.reservedSmem.cap,0x4
